	.target	sm_80

	.elftype	@"ET_EXEC"


//--------------------- .note.nv.tkinfo           --------------------------
	.section	.note.nv.tkinfo,"",@"SHT_NOTE"
	.sectionflags	@"SHF_NOTE_NV_TKINFO"
	.tkinfo
        /*0018*/ 	.word	0x00000002
        /*0030*/ 	.string	""
        /*0030*/ 	.string	"ptxas"
        /*0030*/ 	.string	"Cuda compilation tools, release 13.0, V13.0.88"
        /*0030*/ 	.string	"Build cuda_13.0.r13.0/compiler.36424714_0"
        /*0030*/ 	.string	"-arch sm_80 -m 64 "



//--------------------- .note.nv.cuinfo           --------------------------
	.section	.note.nv.cuinfo,"",@"SHT_NOTE"
	.sectionflags	@"SHF_NOTE_NV_CUINFO"
        /*0018*/ 	.short	0x0002
        /*001a*/ 	.short	0x0050
        /*001c*/ 	.short	0x0082
	.zero		2


//--------------------- .nv.info                  --------------------------
	.section	.nv.info,"",@"SHT_CUDA_INFO"
	.align	4


	//----- nvinfo : EIATTR_REGCOUNT
	.align		4
        /*0000*/ 	.byte	0x04, 0x2f
        /*0002*/ 	.short	(.L_15 - .L_14)
	.align		4
.L_14:
        /*0004*/ 	.word	index@(_ZN7cutlass13device_kernelIN5flash19FlashAttnFwdCombineIN4cute5tupleIJNS3_1CILi16EEENS5_ILi64EEEEEELi4ELi256ELi1ELb0ELb1EffNS_4arch4Sm80EEEEEvNT_6ParamsE)
        /*0008*/ 	.word	0x0000002a


	//----- nvinfo : EIATTR_FRAME_SIZE
	.align		4
.L_15:
        /*000c*/ 	.byte	0x04, 0x11
        /*000e*/ 	.short	(.L_17 - .L_16)
	.align		4
.L_16:
        /*0010*/ 	.word	index@($__internal_161_$__cuda_sm70_shflsync_bfly_p)
        /*0014*/ 	.word	0x00000000


	//----- nvinfo : EIATTR_FRAME_SIZE
	.align		4
.L_17:
        /*0018*/ 	.byte	0x04, 0x11
        /*001a*/ 	.short	(.L_19 - .L_18)
	.align		4
.L_18:
        /*001c*/ 	.word	index@($__internal_160_$__cuda_sm20_div_u64)
        /*0020*/ 	.word	0x00000000


	//----- nvinfo : EIATTR_FRAME_SIZE
	.align		4
.L_19:
        /*0024*/ 	.byte	0x04, 0x11
        /*0026*/ 	.short	(.L_21 - .L_20)
	.align		4
.L_20:
        /*0028*/ 	.word	index@(_ZN7cutlass13device_kernelIN5flash19FlashAttnFwdCombineIN4cute5tupleIJNS3_1CILi16EEENS5_ILi64EEEEEELi4ELi256ELi1ELb0ELb1EffNS_4arch4Sm80EEEEEvNT_6ParamsE)
        /*002c*/ 	.word	0x00000000


	//----- nvinfo : EIATTR_REGCOUNT
	.align		4
.L_21:
        /*0030*/ 	.byte	0x04, 0x2f
        /*0032*/ 	.short	(.L_23 - .L_22)
	.align		4
.L_22:
        /*0034*/ 	.word	index@(_ZN7cutlass13device_kernelIN5flash19FlashAttnFwdCombineIN4cute5tupleIJNS3_1CILi16EEENS5_ILi64EEEEEELi5ELi256ELi1ELb0ELb1EffNS_4arch4Sm80EEEEEvNT_6ParamsE)
        /*0038*/ 	.word	0x0000002a


	//----- nvinfo : EIATTR_FRAME_SIZE
	.align		4
.L_23:
        /*003c*/ 	.byte	0x04, 0x11
        /*003e*/ 	.short	(.L_25 - .L_24)
	.align		4
.L_24:
        /*0040*/ 	.word	index@($__internal_159_$__cuda_sm70_shflsync_bfly_p)
        /*0044*/ 	.word	0x00000000


	//----- nvinfo : EIATTR_FRAME_SIZE
	.align		4
.L_25:
        /*0048*/ 	.byte	0x04, 0x11
        /*004a*/ 	.short	(.L_27 - .L_26)
	.align		4
.L_26:
        /*004c*/ 	.word	index@($__internal_158_$__cuda_sm20_div_u64)
        /*0050*/ 	.word	0x00000000


	//----- nvinfo : EIATTR_FRAME_SIZE
	.align		4
.L_27:
        /*0054*/ 	.byte	0x04, 0x11
        /*0056*/ 	.short	(.L_29 - .L_28)
	.align		4
.L_28:
        /*0058*/ 	.word	index@(_ZN7cutlass13device_kernelIN5flash19FlashAttnFwdCombineIN4cute5tupleIJNS3_1CILi16EEENS5_ILi64EEEEEELi5ELi256ELi1ELb0ELb1EffNS_4arch4Sm80EEEEEvNT_6ParamsE)
        /*005c*/ 	.word	0x00000000


	//----- nvinfo : EIATTR_REGCOUNT
	.align		4
.L_29:
        /*0060*/ 	.byte	0x04, 0x2f
        /*0062*/ 	.short	(.L_31 - .L_30)
	.align		4
.L_30:
        /*0064*/ 	.word	index@(_ZN7cutlass13device_kernelIN5flash19FlashAttnFwdCombineIN4cute5tupleIJNS3_1CILi16EEENS5_ILi64EEEEEELi6ELi256ELi1ELb0ELb1EffNS_4arch4Sm80EEEEEvNT_6ParamsE)
        /*0068*/ 	.word	0x0000002a


	//----- nvinfo : EIATTR_FRAME_SIZE
	.align		4
.L_31:
        /*006c*/ 	.byte	0x04, 0x11
        /*006e*/ 	.short	(.L_33 - .L_32)
	.align		4
.L_32:
        /*0070*/ 	.word	index@($__internal_157_$__cuda_sm70_shflsync_bfly_p)
        /*0074*/ 	.word	0x00000000


	//----- nvinfo : EIATTR_FRAME_SIZE
	.align		4
.L_33:
        /*0078*/ 	.byte	0x04, 0x11
        /*007a*/ 	.short	(.L_35 - .L_34)
	.align		4
.L_34:
        /*007c*/ 	.word	index@($__internal_156_$__cuda_sm20_div_u64)
        /*0080*/ 	.word	0x00000000


	//----- nvinfo : EIATTR_FRAME_SIZE
	.align		4
.L_35:
        /*0084*/ 	.byte	0x04, 0x11
        /*0086*/ 	.short	(.L_37 - .L_36)
	.align		4
.L_36:
        /*0088*/ 	.word	index@(_ZN7cutlass13device_kernelIN5flash19FlashAttnFwdCombineIN4cute5tupleIJNS3_1CILi16EEENS5_ILi64EEEEEELi6ELi256ELi1ELb0ELb1EffNS_4arch4Sm80EEEEEvNT_6ParamsE)
        /*008c*/ 	.word	0x00000000


	//----- nvinfo : EIATTR_REGCOUNT
	.align		4
.L_37:
        /*0090*/ 	.byte	0x04, 0x2f
        /*0092*/ 	.short	(.L_39 - .L_38)
	.align		4
.L_38:
        /*0094*/ 	.word	index@(_ZN7cutlass13device_kernelIN5flash19FlashAttnFwdCombineIN4cute5tupleIJNS3_1CILi16EEENS5_ILi64EEEEEELi7ELi256ELi1ELb0ELb1EffNS_4arch4Sm80EEEEEvNT_6ParamsE)
        /*0098*/ 	.word	0x00000030


	//----- nvinfo : EIATTR_FRAME_SIZE
	.align		4
.L_39:
        /*009c*/ 	.byte	0x04, 0x11
        /*009e*/ 	.short	(.L_41 - .L_40)
	.align		4
.L_40:
        /*00a0*/ 	.word	index@($__internal_155_$__cuda_sm70_shflsync_bfly_p)
        /*00a4*/ 	.word	0x00000000


	//----- nvinfo : EIATTR_FRAME_SIZE
	.align		4
.L_41:
        /*00a8*/ 	.byte	0x04, 0x11
        /*00aa*/ 	.short	(.L_43 - .L_42)
	.align		4
.L_42:
        /*00ac*/ 	.word	index@($__internal_154_$__cuda_sm20_div_u64)
        /*00b0*/ 	.word	0x00000000


	//----- nvinfo : EIATTR_FRAME_SIZE
	.align		4
.L_43:
        /*00b4*/ 	.byte	0x04, 0x11
        /*00b6*/ 	.short	(.L_45 - .L_44)
	.align		4
.L_44:
        /*00b8*/ 	.word	index@(_ZN7cutlass13device_kernelIN5flash19FlashAttnFwdCombineIN4cute5tupleIJNS3_1CILi16EEENS5_ILi64EEEEEELi7ELi256ELi1ELb0ELb1EffNS_4arch4Sm80EEEEEvNT_6ParamsE)
        /*00bc*/ 	.word	0x00000000


	//----- nvinfo : EIATTR_REGCOUNT
	.align		4
.L_45:
        /*00c0*/ 	.byte	0x04, 0x2f
        /*00c2*/ 	.short	(.L_47 - .L_46)
	.align		4
.L_46:
        /*00c4*/ 	.word	index@(_ZN7cutlass13device_kernelIN5flash19FlashAttnFwdCombineIN4cute5tupleIJNS3_1CILi16EEENS5_ILi64EEEEEELi8ELi256ELi1ELb0ELb1EffNS_4arch4Sm80EEEEEvNT_6ParamsE)
        /*00c8*/ 	.word	0x00000037


	//----- nvinfo : EIATTR_FRAME_SIZE
	.align		4
.L_47:
        /*00cc*/ 	.byte	0x04, 0x11
        /*00ce*/ 	.short	(.L_49 - .L_48)
	.align		4
.L_48:
        /*00d0*/ 	.word	index@($__internal_153_$__cuda_sm70_shflsync_bfly_p)
        /*00d4*/ 	.word	0x00000000


	//----- nvinfo : EIATTR_FRAME_SIZE
	.align		4
.L_49:
        /*00d8*/ 	.byte	0x04, 0x11
        /*00da*/ 	.short	(.L_51 - .L_50)
	.align		4
.L_50:
        /*00dc*/ 	.word	index@($__internal_152_$__cuda_sm20_div_u64)
        /*00e0*/ 	.word	0x00000000


	//----- nvinfo : EIATTR_FRAME_SIZE
	.align		4
.L_51:
        /*00e4*/ 	.byte	0x04, 0x11
        /*00e6*/ 	.short	(.L_53 - .L_52)
	.align		4
.L_52:
        /*00e8*/ 	.word	index@(_ZN7cutlass13device_kernelIN5flash19FlashAttnFwdCombineIN4cute5tupleIJNS3_1CILi16EEENS5_ILi64EEEEEELi8ELi256ELi1ELb0ELb1EffNS_4arch4Sm80EEEEEvNT_6ParamsE)
        /*00ec*/ 	.word	0x00000000


	//----- nvinfo : EIATTR_REGCOUNT
	.align		4
.L_53:
        /*00f0*/ 	.byte	0x04, 0x2f
        /*00f2*/ 	.short	(.L_55 - .L_54)
	.align		4
.L_54:
        /*00f4*/ 	.word	index@(_ZN7cutlass13device_kernelIN5flash19FlashAttnFwdCombineIN4cute5tupleIJNS3_1CILi16EEENS5_ILi64EEEEEELi4ELi256ELi1ELb0ELb0EffNS_4arch4Sm80EEEEEvNT_6ParamsE)
        /*00f8*/ 	.word	0x00000030


	//----- nvinfo : EIATTR_FRAME_SIZE
	.align		4
.L_55:
        /*00fc*/ 	.byte	0x04, 0x11
        /*00fe*/ 	.short	(.L_57 - .L_56)
	.align		4
.L_56:
        /*0100*/ 	.word	index@($__internal_151_$__cuda_sm70_shflsync_bfly_p)
        /*0104*/ 	.word	0x00000000


	//----- nvinfo : EIATTR_FRAME_SIZE
	.align		4
.L_57:
        /*0108*/ 	.byte	0x04, 0x11
        /*010a*/ 	.short	(.L_59 - .L_58)
	.align		4
.L_58:
        /*010c*/ 	.word	index@(_ZN7cutlass13device_kernelIN5flash19FlashAttnFwdCombineIN4cute5tupleIJNS3_1CILi16EEENS5_ILi64EEEEEELi4ELi256ELi1ELb0ELb0EffNS_4arch4Sm80EEEEEvNT_6ParamsE)
        /*0110*/ 	.word	0x00000000


	//----- nvinfo : EIATTR_REGCOUNT
	.align		4
.L_59:
        /*0114*/ 	.byte	0x04, 0x2f
        /*0116*/ 	.short	(.L_61 - .L_60)
	.align		4
.L_60:
        /*0118*/ 	.word	index@(_ZN7cutlass13device_kernelIN5flash19FlashAttnFwdCombineIN4cute5tupleIJNS3_1CILi16EEENS5_ILi64EEEEEELi5ELi256ELi1ELb0ELb0EffNS_4arch4Sm80EEEEEvNT_6ParamsE)
        /*011c*/ 	.word	0x00000030


	//----- nvinfo : EIATTR_FRAME_SIZE
	.align		4
.L_61:
        /*0120*/ 	.byte	0x04, 0x11
        /*0122*/ 	.short	(.L_63 - .L_62)
	.align		4
.L_62:
        /*0124*/ 	.word	index@($__internal_150_$__cuda_sm70_shflsync_bfly_p)
        /*0128*/ 	.word	0x00000000


	//----- nvinfo : EIATTR_FRAME_SIZE
	.align		4
.L_63:
        /*012c*/ 	.byte	0x04, 0x11
        /*012e*/ 	.short	(.L_65 - .L_64)
	.align		4
.L_64:
        /*0130*/ 	.word	index@(_ZN7cutlass13device_kernelIN5flash19FlashAttnFwdCombineIN4cute5tupleIJNS3_1CILi16EEENS5_ILi64EEEEEELi5ELi256ELi1ELb0ELb0EffNS_4arch4Sm80EEEEEvNT_6ParamsE)
        /*0134*/ 	.word	0x00000000


	//----- nvinfo : EIATTR_REGCOUNT
	.align		4
.L_65:
        /*0138*/ 	.byte	0x04, 0x2f
        /*013a*/ 	.short	(.L_67 - .L_66)
	.align		4
.L_66:
        /*013c*/ 	.word	index@(_ZN7cutlass13device_kernelIN5flash19FlashAttnFwdCombineIN4cute5tupleIJNS3_1CILi16EEENS5_ILi64EEEEEELi6ELi256ELi1ELb0ELb0EffNS_4arch4Sm80EEEEEvNT_6ParamsE)
        /*0140*/ 	.word	0x00000030


	//----- nvinfo : EIATTR_FRAME_SIZE
	.align		4
.L_67:
        /*0144*/ 	.byte	0x04, 0x11
        /*0146*/ 	.short	(.L_69 - .L_68)
	.align		4
.L_68:
        /*0148*/ 	.word	index@($__internal_149_$__cuda_sm70_shflsync_bfly_p)
        /*014c*/ 	.word	0x00000000


	//----- nvinfo : EIATTR_FRAME_SIZE
	.align		4
.L_69:
        /*0150*/ 	.byte	0x04, 0x11
        /*0152*/ 	.short	(.L_71 - .L_70)
	.align		4
.L_70:
        /*0154*/ 	.word	index@(_ZN7cutlass13device_kernelIN5flash19FlashAttnFwdCombineIN4cute5tupleIJNS3_1CILi16EEENS5_ILi64EEEEEELi6ELi256ELi1ELb0ELb0EffNS_4arch4Sm80EEEEEvNT_6ParamsE)
        /*0158*/ 	.word	0x00000000


	//----- nvinfo : EIATTR_REGCOUNT
	.align		4
.L_71:
        /*015c*/ 	.byte	0x04, 0x2f
        /*015e*/ 	.short	(.L_73 - .L_72)
	.align		4
.L_72:
        /*0160*/ 	.word	index@(_ZN7cutlass13device_kernelIN5flash19FlashAttnFwdCombineIN4cute5tupleIJNS3_1CILi16EEENS5_ILi64EEEEEELi7ELi256ELi1ELb0ELb0EffNS_4arch4Sm80EEEEEvNT_6ParamsE)
        /*0164*/ 	.word	0x00000030


	//----- nvinfo : EIATTR_FRAME_SIZE
	.align		4
.L_73:
        /*0168*/ 	.byte	0x04, 0x11
        /*016a*/ 	.short	(.L_75 - .L_74)
	.align		4
.L_74:
        /*016c*/ 	.word	index@($__internal_148_$__cuda_sm70_shflsync_bfly_p)
        /*0170*/ 	.word	0x00000000


	//----- nvinfo : EIATTR_FRAME_SIZE
	.align		4
.L_75:
        /*0174*/ 	.byte	0x04, 0x11
        /*0176*/ 	.short	(.L_77 - .L_76)
	.align		4
.L_76:
        /*0178*/ 	.word	index@(_ZN7cutlass13device_kernelIN5flash19FlashAttnFwdCombineIN4cute5tupleIJNS3_1CILi16EEENS5_ILi64EEEEEELi7ELi256ELi1ELb0ELb0EffNS_4arch4Sm80EEEEEvNT_6ParamsE)
        /*017c*/ 	.word	0x00000000


	//----- nvinfo : EIATTR_REGCOUNT
	.align		4
.L_77:
        /*0180*/ 	.byte	0x04, 0x2f
        /*0182*/ 	.short	(.L_79 - .L_78)
	.align		4
.L_78:
        /*0184*/ 	.word	index@(_ZN7cutlass13device_kernelIN5flash19FlashAttnFwdCombineIN4cute5tupleIJNS3_1CILi16EEENS5_ILi64EEEEEELi8ELi256ELi1ELb0ELb0EffNS_4arch4Sm80EEEEEvNT_6ParamsE)
        /*0188*/ 	.word	0x00000037


	//----- nvinfo : EIATTR_FRAME_SIZE
	.align		4
.L_79:
        /*018c*/ 	.byte	0x04, 0x11
        /*018e*/ 	.short	(.L_81 - .L_80)
	.align		4
.L_80:
        /*0190*/ 	.word	index@($__internal_147_$__cuda_sm70_shflsync_bfly_p)
        /*0194*/ 	.word	0x00000000


	//----- nvinfo : EIATTR_FRAME_SIZE
	.align		4
.L_81:
        /*0198*/ 	.byte	0x04, 0x11
        /*019a*/ 	.short	(.L_83 - .L_82)
	.align		4
.L_82:
        /*019c*/ 	.word	index@(_ZN7cutlass13device_kernelIN5flash19FlashAttnFwdCombineIN4cute5tupleIJNS3_1CILi16EEENS5_ILi64EEEEEELi8ELi256ELi1ELb0ELb0EffNS_4arch4Sm80EEEEEvNT_6ParamsE)
        /*01a0*/ 	.word	0x00000000


	//----- nvinfo : EIATTR_REGCOUNT
	.align		4
.L_83:
        /*01a4*/ 	.byte	0x04, 0x2f
        /*01a6*/ 	.short	(.L_85 - .L_84)
	.align		4
.L_84:
        /*01a8*/ 	.word	index@(_ZN7cutlass13device_kernelIN5flash19FlashAttnFwdCombineIN4cute5tupleIJNS3_1CILi16EEENS5_ILi64EEEEEELi4ELi256ELi1ELb0ELb1EffNS_4arch4Sm90EEEEEvNT_6ParamsE)
        /*01ac*/ 	.word	0x0000002a


	//----- nvinfo : EIATTR_FRAME_SIZE
	.align		4
.L_85:
        /*01b0*/ 	.byte	0x04, 0x11
        /*01b2*/ 	.short	(.L_87 - .L_86)
	.align		4
.L_86:
        /*01b4*/ 	.word	index@($__internal_146_$__cuda_sm70_shflsync_bfly_p)
        /*01b8*/ 	.word	0x00000000


	//----- nvinfo : EIATTR_FRAME_SIZE
	.align		4
.L_87:
        /*01bc*/ 	.byte	0x04, 0x11
        /*01be*/ 	.short	(.L_89 - .L_88)
	.align		4
.L_88:
        /*01c0*/ 	.word	index@($__internal_145_$__cuda_sm20_div_u64)
        /*01c4*/ 	.word	0x00000000


	//----- nvinfo : EIATTR_FRAME_SIZE
	.align		4
.L_89:
        /*01c8*/ 	.byte	0x04, 0x11
        /*01ca*/ 	.short	(.L_91 - .L_90)
	.align		4
.L_90:
        /*01cc*/ 	.word	index@(_ZN7cutlass13device_kernelIN5flash19FlashAttnFwdCombineIN4cute5tupleIJNS3_1CILi16EEENS5_ILi64EEEEEELi4ELi256ELi1ELb0ELb1EffNS_4arch4Sm90EEEEEvNT_6ParamsE)
        /*01d0*/ 	.word	0x00000000


	//----- nvinfo : EIATTR_REGCOUNT
	.align		4
.L_91:
        /*01d4*/ 	.byte	0x04, 0x2f
        /*01d6*/ 	.short	(.L_93 - .L_92)
	.align		4
.L_92:
        /*01d8*/ 	.word	index@(_ZN7cutlass13device_kernelIN5flash19FlashAttnFwdCombineIN4cute5tupleIJNS3_1CILi16EEENS5_ILi64EEEEEELi5ELi256ELi1ELb0ELb1EffNS_4arch4Sm90EEEEEvNT_6ParamsE)
        /*01dc*/ 	.word	0x0000002a


	//----- nvinfo : EIATTR_FRAME_SIZE
	.align		4
.L_93:
        /*01e0*/ 	.byte	0x04, 0x11
        /*01e2*/ 	.short	(.L_95 - .L_94)
	.align		4
.L_94:
        /*01e4*/ 	.word	index@($__internal_144_$__cuda_sm70_shflsync_bfly_p)
        /*01e8*/ 	.word	0x00000000


	//----- nvinfo : EIATTR_FRAME_SIZE
	.align		4
.L_95:
        /*01ec*/ 	.byte	0x04, 0x11
        /*01ee*/ 	.short	(.L_97 - .L_96)
	.align		4
.L_96:
        /*01f0*/ 	.word	index@($__internal_143_$__cuda_sm20_div_u64)
        /*01f4*/ 	.word	0x00000000


	//----- nvinfo : EIATTR_FRAME_SIZE
	.align		4
.L_97:
        /*01f8*/ 	.byte	0x04, 0x11
        /*01fa*/ 	.short	(.L_99 - .L_98)
	.align		4
.L_98:
        /*01fc*/ 	.word	index@(_ZN7cutlass13device_kernelIN5flash19FlashAttnFwdCombineIN4cute5tupleIJNS3_1CILi16EEENS5_ILi64EEEEEELi5ELi256ELi1ELb0ELb1EffNS_4arch4Sm90EEEEEvNT_6ParamsE)
        /*0200*/ 	.word	0x00000000


	//----- nvinfo : EIATTR_REGCOUNT
	.align		4
.L_99:
        /*0204*/ 	.byte	0x04, 0x2f
        /*0206*/ 	.short	(.L_101 - .L_100)
	.align		4
.L_100:
        /*0208*/ 	.word	index@(_ZN7cutlass13device_kernelIN5flash19FlashAttnFwdCombineIN4cute5tupleIJNS3_1CILi16EEENS5_ILi64EEEEEELi6ELi256ELi1ELb0ELb1EffNS_4arch4Sm90EEEEEvNT_6ParamsE)
        /*020c*/ 	.word	0x0000002a


	//----- nvinfo : EIATTR_FRAME_SIZE
	.align		4
.L_101:
        /*0210*/ 	.byte	0x04, 0x11
        /*0212*/ 	.short	(.L_103 - .L_102)
	.align		4
.L_102:
        /*0214*/ 	.word	index@($__internal_142_$__cuda_sm70_shflsync_bfly_p)
        /*0218*/ 	.word	0x00000000


	//----- nvinfo : EIATTR_FRAME_SIZE
	.align		4
.L_103:
        /*021c*/ 	.byte	0x04, 0x11
        /*021e*/ 	.short	(.L_105 - .L_104)
	.align		4
.L_104:
        /*0220*/ 	.word	index@($__internal_141_$__cuda_sm20_div_u64)
        /*0224*/ 	.word	0x00000000


	//----- nvinfo : EIATTR_FRAME_SIZE
	.align		4
.L_105:
        /*0228*/ 	.byte	0x04, 0x11
        /*022a*/ 	.short	(.L_107 - .L_106)
	.align		4
.L_106:
        /*022c*/ 	.word	index@(_ZN7cutlass13device_kernelIN5flash19FlashAttnFwdCombineIN4cute5tupleIJNS3_1CILi16EEENS5_ILi64EEEEEELi6ELi256ELi1ELb0ELb1EffNS_4arch4Sm90EEEEEvNT_6ParamsE)
        /*0230*/ 	.word	0x00000000


	//----- nvinfo : EIATTR_REGCOUNT
	.align		4
.L_107:
        /*0234*/ 	.byte	0x04, 0x2f
        /*0236*/ 	.short	(.L_109 - .L_108)
	.align		4
.L_108:
        /*0238*/ 	.word	index@(_ZN7cutlass13device_kernelIN5flash19FlashAttnFwdCombineIN4cute5tupleIJNS3_1CILi16EEENS5_ILi64EEEEEELi7ELi256ELi1ELb0ELb1EffNS_4arch4Sm90EEEEEvNT_6ParamsE)
        /*023c*/ 	.word	0x00000030


	//----- nvinfo : EIATTR_FRAME_SIZE
	.align		4
.L_109:
        /*0240*/ 	.byte	0x04, 0x11
        /*0242*/ 	.short	(.L_111 - .L_110)
	.align		4
.L_110:
        /*0244*/ 	.word	index@($__internal_140_$__cuda_sm70_shflsync_bfly_p)
        /*0248*/ 	.word	0x00000000


	//----- nvinfo : EIATTR_FRAME_SIZE
	.align		4
.L_111:
        /*024c*/ 	.byte	0x04, 0x11
        /*024e*/ 	.short	(.L_113 - .L_112)
	.align		4
.L_112:
        /*0250*/ 	.word	index@($__internal_139_$__cuda_sm20_div_u64)
        /*0254*/ 	.word	0x00000000


	//----- nvinfo : EIATTR_FRAME_SIZE
	.align		4
.L_113:
        /*0258*/ 	.byte	0x04, 0x11
        /*025a*/ 	.short	(.L_115 - .L_114)
	.align		4
.L_114:
        /*025c*/ 	.word	index@(_ZN7cutlass13device_kernelIN5flash19FlashAttnFwdCombineIN4cute5tupleIJNS3_1CILi16EEENS5_ILi64EEEEEELi7ELi256ELi1ELb0ELb1EffNS_4arch4Sm90EEEEEvNT_6ParamsE)
        /*0260*/ 	.word	0x00000000


	//----- nvinfo : EIATTR_REGCOUNT
	.align		4
.L_115:
        /*0264*/ 	.byte	0x04, 0x2f
        /*0266*/ 	.short	(.L_117 - .L_116)
	.align		4
.L_116:
        /*0268*/ 	.word	index@(_ZN7cutlass13device_kernelIN5flash19FlashAttnFwdCombineIN4cute5tupleIJNS3_1CILi16EEENS5_ILi64EEEEEELi8ELi256ELi1ELb0ELb1EffNS_4arch4Sm90EEEEEvNT_6ParamsE)
        /*026c*/ 	.word	0x00000037


	//----- nvinfo : EIATTR_FRAME_SIZE
	.align		4
.L_117:
        /*0270*/ 	.byte	0x04, 0x11
        /*0272*/ 	.short	(.L_119 - .L_118)
	.align		4
.L_118:
        /*0274*/ 	.word	index@($__internal_138_$__cuda_sm70_shflsync_bfly_p)
        /*0278*/ 	.word	0x00000000


	//----- nvinfo : EIATTR_FRAME_SIZE
	.align		4
.L_119:
        /*027c*/ 	.byte	0x04, 0x11
        /*027e*/ 	.short	(.L_121 - .L_120)
	.align		4
.L_120:
        /*0280*/ 	.word	index@($__internal_137_$__cuda_sm20_div_u64)
        /*0284*/ 	.word	0x00000000


	//----- nvinfo : EIATTR_FRAME_SIZE
	.align		4
.L_121:
        /*0288*/ 	.byte	0x04, 0x11
        /*028a*/ 	.short	(.L_123 - .L_122)
	.align		4
.L_122:
        /*028c*/ 	.word	index@(_ZN7cutlass13device_kernelIN5flash19FlashAttnFwdCombineIN4cute5tupleIJNS3_1CILi16EEENS5_ILi64EEEEEELi8ELi256ELi1ELb0ELb1EffNS_4arch4Sm90EEEEEvNT_6ParamsE)
        /*0290*/ 	.word	0x00000000


	//----- nvinfo : EIATTR_REGCOUNT
	.align		4
.L_123:
        /*0294*/ 	.byte	0x04, 0x2f
        /*0296*/ 	.short	(.L_125 - .L_124)
	.align		4
.L_124:
        /*0298*/ 	.word	index@(_ZN7cutlass13device_kernelIN5flash19FlashAttnFwdCombineIN4cute5tupleIJNS3_1CILi16EEENS5_ILi64EEEEEELi4ELi256ELi1ELb0ELb0EffNS_4arch4Sm90EEEEEvNT_6ParamsE)
        /*029c*/ 	.word	0x00000030


	//----- nvinfo : EIATTR_FRAME_SIZE
	.align		4
.L_125:
        /*02a0*/ 	.byte	0x04, 0x11
        /*02a2*/ 	.short	(.L_127 - .L_126)
	.align		4
.L_126:
        /*02a4*/ 	.word	index@($__internal_136_$__cuda_sm70_shflsync_bfly_p)
        /*02a8*/ 	.word	0x00000000


	//----- nvinfo : EIATTR_FRAME_SIZE
	.align		4
.L_127:
        /*02ac*/ 	.byte	0x04, 0x11
        /*02ae*/ 	.short	(.L_129 - .L_128)
	.align		4
.L_128:
        /*02b0*/ 	.word	index@(_ZN7cutlass13device_kernelIN5flash19FlashAttnFwdCombineIN4cute5tupleIJNS3_1CILi16EEENS5_ILi64EEEEEELi4ELi256ELi1ELb0ELb0EffNS_4arch4Sm90EEEEEvNT_6ParamsE)
        /*02b4*/ 	.word	0x00000000


	//----- nvinfo : EIATTR_REGCOUNT
	.align		4
.L_129:
        /*02b8*/ 	.byte	0x04, 0x2f
        /*02ba*/ 	.short	(.L_131 - .L_130)
	.align		4
.L_130:
        /*02bc*/ 	.word	index@(_ZN7cutlass13device_kernelIN5flash19FlashAttnFwdCombineIN4cute5tupleIJNS3_1CILi16EEENS5_ILi64EEEEEELi5ELi256ELi1ELb0ELb0EffNS_4arch4Sm90EEEEEvNT_6ParamsE)
        /*02c0*/ 	.word	0x00000030


	//----- nvinfo : EIATTR_FRAME_SIZE
	.align		4
.L_131:
        /*02c4*/ 	.byte	0x04, 0x11
        /*02c6*/ 	.short	(.L_133 - .L_132)
	.align		4
.L_132:
        /*02c8*/ 	.word	index@($__internal_135_$__cuda_sm70_shflsync_bfly_p)
        /*02cc*/ 	.word	0x00000000


	//----- nvinfo : EIATTR_FRAME_SIZE
	.align		4
.L_133:
        /*02d0*/ 	.byte	0x04, 0x11
        /*02d2*/ 	.short	(.L_135 - .L_134)
	.align		4
.L_134:
        /*02d4*/ 	.word	index@(_ZN7cutlass13device_kernelIN5flash19FlashAttnFwdCombineIN4cute5tupleIJNS3_1CILi16EEENS5_ILi64EEEEEELi5ELi256ELi1ELb0ELb0EffNS_4arch4Sm90EEEEEvNT_6ParamsE)
        /*02d8*/ 	.word	0x00000000


	//----- nvinfo : EIATTR_REGCOUNT
	.align		4
.L_135:
        /*02dc*/ 	.byte	0x04, 0x2f
        /*02de*/ 	.short	(.L_137 - .L_136)
	.align		4
.L_136:
        /*02e0*/ 	.word	index@(_ZN7cutlass13device_kernelIN5flash19FlashAttnFwdCombineIN4cute5tupleIJNS3_1CILi16EEENS5_ILi64EEEEEELi6ELi256ELi1ELb0ELb0EffNS_4arch4Sm90EEEEEvNT_6ParamsE)
        /*02e4*/ 	.word	0x00000030


	//----- nvinfo : EIATTR_FRAME_SIZE
	.align		4
.L_137:
        /*02e8*/ 	.byte	0x04, 0x11
        /*02ea*/ 	.short	(.L_139 - .L_138)
	.align		4
.L_138:
        /*02ec*/ 	.word	index@($__internal_134_$__cuda_sm70_shflsync_bfly_p)
        /*02f0*/ 	.word	0x00000000


	//----- nvinfo : EIATTR_FRAME_SIZE
	.align		4
.L_139:
        /*02f4*/ 	.byte	0x04, 0x11
        /*02f6*/ 	.short	(.L_141 - .L_140)
	.align		4
.L_140:
        /*02f8*/ 	.word	index@(_ZN7cutlass13device_kernelIN5flash19FlashAttnFwdCombineIN4cute5tupleIJNS3_1CILi16EEENS5_ILi64EEEEEELi6ELi256ELi1ELb0ELb0EffNS_4arch4Sm90EEEEEvNT_6ParamsE)
        /*02fc*/ 	.word	0x00000000


	//----- nvinfo : EIATTR_REGCOUNT
	.align		4
.L_141:
        /*0300*/ 	.byte	0x04, 0x2f
        /*0302*/ 	.short	(.L_143 - .L_142)
	.align		4
.L_142:
        /*0304*/ 	.word	index@(_ZN7cutlass13device_kernelIN5flash19FlashAttnFwdCombineIN4cute5tupleIJNS3_1CILi16EEENS5_ILi64EEEEEELi7ELi256ELi1ELb0ELb0EffNS_4arch4Sm90EEEEEvNT_6ParamsE)
        /*0308*/ 	.word	0x00000030


	//----- nvinfo : EIATTR_FRAME_SIZE
	.align		4
.L_143:
        /*030c*/ 	.byte	0x04, 0x11
        /*030e*/ 	.short	(.L_145 - .L_144)
	.align		4
.L_144:
        /*0310*/ 	.word	index@($__internal_133_$__cuda_sm70_shflsync_bfly_p)
        /*0314*/ 	.word	0x00000000


	//----- nvinfo : EIATTR_FRAME_SIZE
	.align		4
.L_145:
        /*0318*/ 	.byte	0x04, 0x11
        /*031a*/ 	.short	(.L_147 - .L_146)
	.align		4
.L_146:
        /*031c*/ 	.word	index@(_ZN7cutlass13device_kernelIN5flash19FlashAttnFwdCombineIN4cute5tupleIJNS3_1CILi16EEENS5_ILi64EEEEEELi7ELi256ELi1ELb0ELb0EffNS_4arch4Sm90EEEEEvNT_6ParamsE)
        /*0320*/ 	.word	0x00000000


	//----- nvinfo : EIATTR_REGCOUNT
	.align		4
.L_147:
        /*0324*/ 	.byte	0x04, 0x2f
        /*0326*/ 	.short	(.L_149 - .L_148)
	.align		4
.L_148:
        /*0328*/ 	.word	index@(_ZN7cutlass13device_kernelIN5flash19FlashAttnFwdCombineIN4cute5tupleIJNS3_1CILi16EEENS5_ILi64EEEEEELi8ELi256ELi1ELb0ELb0EffNS_4arch4Sm90EEEEEvNT_6ParamsE)
        /*032c*/ 	.word	0x00000037


	//----- nvinfo : EIATTR_FRAME_SIZE
	.align		4
.L_149:
        /*0330*/ 	.byte	0x04, 0x11
        /*0332*/ 	.short	(.L_151 - .L_150)
	.align		4
.L_150:
        /*0334*/ 	.word	index@($__internal_132_$__cuda_sm70_shflsync_bfly_p)
        /*0338*/ 	.word	0x00000000


	//----- nvinfo : EIATTR_FRAME_SIZE
	.align		4
.L_151:
        /*033c*/ 	.byte	0x04, 0x11
        /*033e*/ 	.short	(.L_153 - .L_152)
	.align		4
.L_152:
        /*0340*/ 	.word	index@(_ZN7cutlass13device_kernelIN5flash19FlashAttnFwdCombineIN4cute5tupleIJNS3_1CILi16EEENS5_ILi64EEEEEELi8ELi256ELi1ELb0ELb0EffNS_4arch4Sm90EEEEEvNT_6ParamsE)
        /*0344*/ 	.word	0x00000000


	//----- nvinfo : EIATTR_REGCOUNT
	.align		4
.L_153:
        /*0348*/ 	.byte	0x04, 0x2f
        /*034a*/ 	.short	(.L_155 - .L_154)
	.align		4
.L_154:
        /*034c*/ 	.word	index@(_ZN7cutlass13device_kernelIN5flash19FlashAttnFwdCombineIN4cute5tupleIJNS3_1CILi8EEENS5_ILi128EEEEEELi5ELi256ELi1ELb0ELb1EffNS_4arch4Sm80EEEEEvNT_6ParamsE)
        /*0350*/ 	.word	0x0000002a


	//----- nvinfo : EIATTR_FRAME_SIZE
	.align		4
.L_155:
        /*0354*/ 	.byte	0x04, 0x11
        /*0356*/ 	.short	(.L_157 - .L_156)
	.align		4
.L_156:
        /*0358*/ 	.word	index@($__internal_131_$__cuda_sm70_shflsync_bfly_p)
        /*035c*/ 	.word	0x00000000


	//----- nvinfo : EIATTR_FRAME_SIZE
	.align		4
.L_157:
        /*0360*/ 	.byte	0x04, 0x11
        /*0362*/ 	.short	(.L_159 - .L_158)
	.align		4
.L_158:
        /*0364*/ 	.word	index@($__internal_130_$__cuda_sm20_div_u64)
        /*0368*/ 	.word	0x00000000


	//----- nvinfo : EIATTR_FRAME_SIZE
	.align		4
.L_159:
        /*036c*/ 	.byte	0x04, 0x11
        /*036e*/ 	.short	(.L_161 - .L_160)
	.align		4
.L_160:
        /*0370*/ 	.word	index@(_ZN7cutlass13device_kernelIN5flash19FlashAttnFwdCombineIN4cute5tupleIJNS3_1CILi8EEENS5_ILi128EEEEEELi5ELi256ELi1ELb0ELb1EffNS_4arch4Sm80EEEEEvNT_6ParamsE)
        /*0374*/ 	.word	0x00000000


	//----- nvinfo : EIATTR_REGCOUNT
	.align		4
.L_161:
        /*0378*/ 	.byte	0x04, 0x2f
        /*037a*/ 	.short	(.L_163 - .L_162)
	.align		4
.L_162:
        /*037c*/ 	.word	index@(_ZN7cutlass13device_kernelIN5flash19FlashAttnFwdCombineIN4cute5tupleIJNS3_1CILi8EEENS5_ILi128EEEEEELi6ELi256ELi1ELb0ELb1EffNS_4arch4Sm80EEEEEvNT_6ParamsE)
        /*0380*/ 	.word	0x0000002a


	//----- nvinfo : EIATTR_FRAME_SIZE
	.align		4
.L_163:
        /*0384*/ 	.byte	0x04, 0x11
        /*0386*/ 	.short	(.L_165 - .L_164)
	.align		4
.L_164:
        /*0388*/ 	.word	index@($__internal_129_$__cuda_sm70_shflsync_bfly_p)
        /*038c*/ 	.word	0x00000000


	//----- nvinfo : EIATTR_FRAME_SIZE
	.align		4
.L_165:
        /*0390*/ 	.byte	0x04, 0x11
        /*0392*/ 	.short	(.L_167 - .L_166)
	.align		4
.L_166:
        /*0394*/ 	.word	index@($__internal_128_$__cuda_sm20_div_u64)
        /*0398*/ 	.word	0x00000000


	//----- nvinfo : EIATTR_FRAME_SIZE
	.align		4
.L_167:
        /*039c*/ 	.byte	0x04, 0x11
        /*039e*/ 	.short	(.L_169 - .L_168)
	.align		4
.L_168:
        /*03a0*/ 	.word	index@(_ZN7cutlass13device_kernelIN5flash19FlashAttnFwdCombineIN4cute5tupleIJNS3_1CILi8EEENS5_ILi128EEEEEELi6ELi256ELi1ELb0ELb1EffNS_4arch4Sm80EEEEEvNT_6ParamsE)
        /*03a4*/ 	.word	0x00000000


	//----- nvinfo : EIATTR_REGCOUNT
	.align		4
.L_169:
        /*03a8*/ 	.byte	0x04, 0x2f
        /*03aa*/ 	.short	(.L_171 - .L_170)
	.align		4
.L_170:
        /*03ac*/ 	.word	index@(_ZN7cutlass13device_kernelIN5flash19FlashAttnFwdCombineIN4cute5tupleIJNS3_1CILi8EEENS5_ILi128EEEEEELi7ELi256ELi1ELb0ELb1EffNS_4arch4Sm80EEEEEvNT_6ParamsE)
        /*03b0*/ 	.word	0x0000002a


	//----- nvinfo : EIATTR_FRAME_SIZE
	.align		4
.L_171:
        /*03b4*/ 	.byte	0x04, 0x11
        /*03b6*/ 	.short	(.L_173 - .L_172)
	.align		4
.L_172:
        /*03b8*/ 	.word	index@($__internal_127_$__cuda_sm70_shflsync_bfly_p)
        /*03bc*/ 	.word	0x00000000


	//----- nvinfo : EIATTR_FRAME_SIZE
	.align		4
.L_173:
        /*03c0*/ 	.byte	0x04, 0x11
        /*03c2*/ 	.short	(.L_175 - .L_174)
	.align		4
.L_174:
        /*03c4*/ 	.word	index@($__internal_126_$__cuda_sm20_div_u64)
        /*03c8*/ 	.word	0x00000000


	//----- nvinfo : EIATTR_FRAME_SIZE
	.align		4
.L_175:
        /*03cc*/ 	.byte	0x04, 0x11
        /*03ce*/ 	.short	(.L_177 - .L_176)
	.align		4
.L_176:
        /*03d0*/ 	.word	index@(_ZN7cutlass13device_kernelIN5flash19FlashAttnFwdCombineIN4cute5tupleIJNS3_1CILi8EEENS5_ILi128EEEEEELi7ELi256ELi1ELb0ELb1EffNS_4arch4Sm80EEEEEvNT_6ParamsE)
        /*03d4*/ 	.word	0x00000000


	//----- nvinfo : EIATTR_REGCOUNT
	.align		4
.L_177:
        /*03d8*/ 	.byte	0x04, 0x2f
        /*03da*/ 	.short	(.L_179 - .L_178)
	.align		4
.L_178:
        /*03dc*/ 	.word	index@(_ZN7cutlass13device_kernelIN5flash19FlashAttnFwdCombineIN4cute5tupleIJNS3_1CILi8EEENS5_ILi128EEEEEELi8ELi256ELi1ELb0ELb1EffNS_4arch4Sm80EEEEEvNT_6ParamsE)
        /*03e0*/ 	.word	0x00000030


	//----- nvinfo : EIATTR_FRAME_SIZE
	.align		4
.L_179:
        /*03e4*/ 	.byte	0x04, 0x11
        /*03e6*/ 	.short	(.L_181 - .L_180)
	.align		4
.L_180:
        /*03e8*/ 	.word	index@($__internal_125_$__cuda_sm70_shflsync_bfly_p)
        /*03ec*/ 	.word	0x00000000


	//----- nvinfo : EIATTR_FRAME_SIZE
	.align		4
.L_181:
        /*03f0*/ 	.byte	0x04, 0x11
        /*03f2*/ 	.short	(.L_183 - .L_182)
	.align		4
.L_182:
        /*03f4*/ 	.word	index@($__internal_124_$__cuda_sm20_div_u64)
        /*03f8*/ 	.word	0x00000000


	//----- nvinfo : EIATTR_FRAME_SIZE
	.align		4
.L_183:
        /*03fc*/ 	.byte	0x04, 0x11
        /*03fe*/ 	.short	(.L_185 - .L_184)
	.align		4
.L_184:
        /*0400*/ 	.word	index@(_ZN7cutlass13device_kernelIN5flash19FlashAttnFwdCombineIN4cute5tupleIJNS3_1CILi8EEENS5_ILi128EEEEEELi8ELi256ELi1ELb0ELb1EffNS_4arch4Sm80EEEEEvNT_6ParamsE)
        /*0404*/ 	.word	0x00000000


	//----- nvinfo : EIATTR_REGCOUNT
	.align		4
.L_185:
        /*0408*/ 	.byte	0x04, 0x2f
        /*040a*/ 	.short	(.L_187 - .L_186)
	.align		4
.L_186:
        /*040c*/ 	.word	index@(_ZN7cutlass13device_kernelIN5flash19FlashAttnFwdCombineIN4cute5tupleIJNS3_1CILi8EEENS5_ILi128EEEEEELi5ELi256ELi1ELb0ELb0EffNS_4arch4Sm80EEEEEvNT_6ParamsE)
        /*0410*/ 	.word	0x00000030


	//----- nvinfo : EIATTR_FRAME_SIZE
	.align		4
.L_187:
        /*0414*/ 	.byte	0x04, 0x11
        /*0416*/ 	.short	(.L_189 - .L_188)
	.align		4
.L_188:
        /*0418*/ 	.word	index@($__internal_123_$__cuda_sm70_shflsync_bfly_p)
        /*041c*/ 	.word	0x00000000


	//----- nvinfo : EIATTR_FRAME_SIZE
	.align		4
.L_189:
        /*0420*/ 	.byte	0x04, 0x11
        /*0422*/ 	.short	(.L_191 - .L_190)
	.align		4
.L_190:
        /*0424*/ 	.word	index@(_ZN7cutlass13device_kernelIN5flash19FlashAttnFwdCombineIN4cute5tupleIJNS3_1CILi8EEENS5_ILi128EEEEEELi5ELi256ELi1ELb0ELb0EffNS_4arch4Sm80EEEEEvNT_6ParamsE)
        /*0428*/ 	.word	0x00000000


	//----- nvinfo : EIATTR_REGCOUNT
	.align		4
.L_191:
        /*042c*/ 	.byte	0x04, 0x2f
        /*042e*/ 	.short	(.L_193 - .L_192)
	.align		4
.L_192:
        /*0430*/ 	.word	index@(_ZN7cutlass13device_kernelIN5flash19FlashAttnFwdCombineIN4cute5tupleIJNS3_1CILi8EEENS5_ILi128EEEEEELi6ELi256ELi1ELb0ELb0EffNS_4arch4Sm80EEEEEvNT_6ParamsE)
        /*0434*/ 	.word	0x00000030


	//----- nvinfo : EIATTR_FRAME_SIZE
	.align		4
.L_193:
        /*0438*/ 	.byte	0x04, 0x11
        /*043a*/ 	.short	(.L_195 - .L_194)
	.align		4
.L_194:
        /*043c*/ 	.word	index@($__internal_122_$__cuda_sm70_shflsync_bfly_p)
        /*0440*/ 	.word	0x00000000


	//----- nvinfo : EIATTR_FRAME_SIZE
	.align		4
.L_195:
        /*0444*/ 	.byte	0x04, 0x11
        /*0446*/ 	.short	(.L_197 - .L_196)
	.align		4
.L_196:
        /*0448*/ 	.word	index@(_ZN7cutlass13device_kernelIN5flash19FlashAttnFwdCombineIN4cute5tupleIJNS3_1CILi8EEENS5_ILi128EEEEEELi6ELi256ELi1ELb0ELb0EffNS_4arch4Sm80EEEEEvNT_6ParamsE)
        /*044c*/ 	.word	0x00000000


	//----- nvinfo : EIATTR_REGCOUNT
	.align		4
.L_197:
        /*0450*/ 	.byte	0x04, 0x2f
        /*0452*/ 	.short	(.L_199 - .L_198)
	.align		4
.L_198:
        /*0454*/ 	.word	index@(_ZN7cutlass13device_kernelIN5flash19FlashAttnFwdCombineIN4cute5tupleIJNS3_1CILi8EEENS5_ILi128EEEEEELi7ELi256ELi1ELb0ELb0EffNS_4arch4Sm80EEEEEvNT_6ParamsE)
        /*0458*/ 	.word	0x00000030


	//----- nvinfo : EIATTR_FRAME_SIZE
	.align		4
.L_199:
        /*045c*/ 	.byte	0x04, 0x11
        /*045e*/ 	.short	(.L_201 - .L_200)
	.align		4
.L_200:
        /*0460*/ 	.word	index@($__internal_121_$__cuda_sm70_shflsync_bfly_p)
        /*0464*/ 	.word	0x00000000


	//----- nvinfo : EIATTR_FRAME_SIZE
	.align		4
.L_201:
        /*0468*/ 	.byte	0x04, 0x11
        /*046a*/ 	.short	(.L_203 - .L_202)
	.align		4
.L_202:
        /*046c*/ 	.word	index@(_ZN7cutlass13device_kernelIN5flash19FlashAttnFwdCombineIN4cute5tupleIJNS3_1CILi8EEENS5_ILi128EEEEEELi7ELi256ELi1ELb0ELb0EffNS_4arch4Sm80EEEEEvNT_6ParamsE)
        /*0470*/ 	.word	0x00000000


	//----- nvinfo : EIATTR_REGCOUNT
	.align		4
.L_203:
        /*0474*/ 	.byte	0x04, 0x2f
        /*0476*/ 	.short	(.L_205 - .L_204)
	.align		4
.L_204:
        /*0478*/ 	.word	index@(_ZN7cutlass13device_kernelIN5flash19FlashAttnFwdCombineIN4cute5tupleIJNS3_1CILi8EEENS5_ILi128EEEEEELi8ELi256ELi1ELb0ELb0EffNS_4arch4Sm80EEEEEvNT_6ParamsE)
        /*047c*/ 	.word	0x00000030


	//----- nvinfo : EIATTR_FRAME_SIZE
	.align		4
.L_205:
        /*0480*/ 	.byte	0x04, 0x11
        /*0482*/ 	.short	(.L_207 - .L_206)
	.align		4
.L_206:
        /*0484*/ 	.word	index@($__internal_120_$__cuda_sm70_shflsync_bfly_p)
        /*0488*/ 	.word	0x00000000


	//----- nvinfo : EIATTR_FRAME_SIZE
	.align		4
.L_207:
        /*048c*/ 	.byte	0x04, 0x11
        /*048e*/ 	.short	(.L_209 - .L_208)
	.align		4
.L_208:
        /*0490*/ 	.word	index@(_ZN7cutlass13device_kernelIN5flash19FlashAttnFwdCombineIN4cute5tupleIJNS3_1CILi8EEENS5_ILi128EEEEEELi8ELi256ELi1ELb0ELb0EffNS_4arch4Sm80EEEEEvNT_6ParamsE)
        /*0494*/ 	.word	0x00000000


	//----- nvinfo : EIATTR_REGCOUNT
	.align		4
.L_209:
        /*0498*/ 	.byte	0x04, 0x2f
        /*049a*/ 	.short	(.L_211 - .L_210)
	.align		4
.L_210:
        /*049c*/ 	.word	index@(_ZN7cutlass13device_kernelIN5flash19FlashAttnFwdCombineIN4cute5tupleIJNS3_1CILi8EEENS5_ILi128EEEEEELi5ELi256ELi1ELb0ELb1EffNS_4arch4Sm90EEEEEvNT_6ParamsE)
        /*04a0*/ 	.word	0x0000002a


	//----- nvinfo : EIATTR_FRAME_SIZE
	.align		4
.L_211:
        /*04a4*/ 	.byte	0x04, 0x11
        /*04a6*/ 	.short	(.L_213 - .L_212)
	.align		4
.L_212:
        /*04a8*/ 	.word	index@($__internal_119_$__cuda_sm70_shflsync_bfly_p)
        /*04ac*/ 	.word	0x00000000


	//----- nvinfo : EIATTR_FRAME_SIZE
	.align		4
.L_213:
        /*04b0*/ 	.byte	0x04, 0x11
        /*04b2*/ 	.short	(.L_215 - .L_214)
	.align		4
.L_214:
        /*04b4*/ 	.word	index@($__internal_118_$__cuda_sm20_div_u64)
        /*04b8*/ 	.word	0x00000000


	//----- nvinfo : EIATTR_FRAME_SIZE
	.align		4
.L_215:
        /*04bc*/ 	.byte	0x04, 0x11
        /*04be*/ 	.short	(.L_217 - .L_216)
	.align		4
.L_216:
        /*04c0*/ 	.word	index@(_ZN7cutlass13device_kernelIN5flash19FlashAttnFwdCombineIN4cute5tupleIJNS3_1CILi8EEENS5_ILi128EEEEEELi5ELi256ELi1ELb0ELb1EffNS_4arch4Sm90EEEEEvNT_6ParamsE)
        /*04c4*/ 	.word	0x00000000


	//----- nvinfo : EIATTR_REGCOUNT
	.align		4
.L_217:
        /*04c8*/ 	.byte	0x04, 0x2f
        /*04ca*/ 	.short	(.L_219 - .L_218)
	.align		4
.L_218:
        /*04cc*/ 	.word	index@(_ZN7cutlass13device_kernelIN5flash19FlashAttnFwdCombineIN4cute5tupleIJNS3_1CILi8EEENS5_ILi128EEEEEELi6ELi256ELi1ELb0ELb1EffNS_4arch4Sm90EEEEEvNT_6ParamsE)
        /*04d0*/ 	.word	0x0000002a


	//----- nvinfo : EIATTR_FRAME_SIZE
	.align		4
.L_219:
        /*04d4*/ 	.byte	0x04, 0x11
        /*04d6*/ 	.short	(.L_221 - .L_220)
	.align		4
.L_220:
        /*04d8*/ 	.word	index@($__internal_117_$__cuda_sm70_shflsync_bfly_p)
        /*04dc*/ 	.word	0x00000000


	//----- nvinfo : EIATTR_FRAME_SIZE
	.align		4
.L_221:
        /*04e0*/ 	.byte	0x04, 0x11
        /*04e2*/ 	.short	(.L_223 - .L_222)
	.align		4
.L_222:
        /*04e4*/ 	.word	index@($__internal_116_$__cuda_sm20_div_u64)
        /*04e8*/ 	.word	0x00000000


	//----- nvinfo : EIATTR_FRAME_SIZE
	.align		4
.L_223:
        /*04ec*/ 	.byte	0x04, 0x11
        /*04ee*/ 	.short	(.L_225 - .L_224)
	.align		4
.L_224:
        /*04f0*/ 	.word	index@(_ZN7cutlass13device_kernelIN5flash19FlashAttnFwdCombineIN4cute5tupleIJNS3_1CILi8EEENS5_ILi128EEEEEELi6ELi256ELi1ELb0ELb1EffNS_4arch4Sm90EEEEEvNT_6ParamsE)
        /*04f4*/ 	.word	0x00000000


	//----- nvinfo : EIATTR_REGCOUNT
	.align		4
.L_225:
        /*04f8*/ 	.byte	0x04, 0x2f
        /*04fa*/ 	.short	(.L_227 - .L_226)
	.align		4
.L_226:
        /*04fc*/ 	.word	index@(_ZN7cutlass13device_kernelIN5flash19FlashAttnFwdCombineIN4cute5tupleIJNS3_1CILi8EEENS5_ILi128EEEEEELi7ELi256ELi1ELb0ELb1EffNS_4arch4Sm90EEEEEvNT_6ParamsE)
        /*0500*/ 	.word	0x0000002a


	//----- nvinfo : EIATTR_FRAME_SIZE
	.align		4
.L_227:
        /*0504*/ 	.byte	0x04, 0x11
        /*0506*/ 	.short	(.L_229 - .L_228)
	.align		4
.L_228:
        /*0508*/ 	.word	index@($__internal_115_$__cuda_sm70_shflsync_bfly_p)
        /*050c*/ 	.word	0x00000000


	//----- nvinfo : EIATTR_FRAME_SIZE
	.align		4
.L_229:
        /*0510*/ 	.byte	0x04, 0x11
        /*0512*/ 	.short	(.L_231 - .L_230)
	.align		4
.L_230:
        /*0514*/ 	.word	index@($__internal_114_$__cuda_sm20_div_u64)
        /*0518*/ 	.word	0x00000000


	//----- nvinfo : EIATTR_FRAME_SIZE
	.align		4
.L_231:
        /*051c*/ 	.byte	0x04, 0x11
        /*051e*/ 	.short	(.L_233 - .L_232)
	.align		4
.L_232:
        /*0520*/ 	.word	index@(_ZN7cutlass13device_kernelIN5flash19FlashAttnFwdCombineIN4cute5tupleIJNS3_1CILi8EEENS5_ILi128EEEEEELi7ELi256ELi1ELb0ELb1EffNS_4arch4Sm90EEEEEvNT_6ParamsE)
        /*0524*/ 	.word	0x00000000


	//----- nvinfo : EIATTR_REGCOUNT
	.align		4
.L_233:
        /*0528*/ 	.byte	0x04, 0x2f
        /*052a*/ 	.short	(.L_235 - .L_234)
	.align		4
.L_234:
        /*052c*/ 	.word	index@(_ZN7cutlass13device_kernelIN5flash19FlashAttnFwdCombineIN4cute5tupleIJNS3_1CILi8EEENS5_ILi128EEEEEELi8ELi256ELi1ELb0ELb1EffNS_4arch4Sm90EEEEEvNT_6ParamsE)
        /*0530*/ 	.word	0x00000030


	//----- nvinfo : EIATTR_FRAME_SIZE
	.align		4
.L_235:
        /*0534*/ 	.byte	0x04, 0x11
        /*0536*/ 	.short	(.L_237 - .L_236)
	.align		4
.L_236:
        /*0538*/ 	.word	index@($__internal_113_$__cuda_sm70_shflsync_bfly_p)
        /*053c*/ 	.word	0x00000000


	//----- nvinfo : EIATTR_FRAME_SIZE
	.align		4
.L_237:
        /*0540*/ 	.byte	0x04, 0x11
        /*0542*/ 	.short	(.L_239 - .L_238)
	.align		4
.L_238:
        /*0544*/ 	.word	index@($__internal_112_$__cuda_sm20_div_u64)
        /*0548*/ 	.word	0x00000000


	//----- nvinfo : EIATTR_FRAME_SIZE
	.align		4
.L_239:
        /*054c*/ 	.byte	0x04, 0x11
        /*054e*/ 	.short	(.L_241 - .L_240)
	.align		4
.L_240:
        /*0550*/ 	.word	index@(_ZN7cutlass13device_kernelIN5flash19FlashAttnFwdCombineIN4cute5tupleIJNS3_1CILi8EEENS5_ILi128EEEEEELi8ELi256ELi1ELb0ELb1EffNS_4arch4Sm90EEEEEvNT_6ParamsE)
        /*0554*/ 	.word	0x00000000


	//----- nvinfo : EIATTR_REGCOUNT
	.align		4
.L_241:
        /*0558*/ 	.byte	0x04, 0x2f
        /*055a*/ 	.short	(.L_243 - .L_242)
	.align		4
.L_242:
        /*055c*/ 	.word	index@(_ZN7cutlass13device_kernelIN5flash19FlashAttnFwdCombineIN4cute5tupleIJNS3_1CILi8EEENS5_ILi128EEEEEELi5ELi256ELi1ELb0ELb0EffNS_4arch4Sm90EEEEEvNT_6ParamsE)
        /*0560*/ 	.word	0x00000030


	//----- nvinfo : EIATTR_FRAME_SIZE
	.align		4
.L_243:
        /*0564*/ 	.byte	0x04, 0x11
        /*0566*/ 	.short	(.L_245 - .L_244)
	.align		4
.L_244:
        /*0568*/ 	.word	index@($__internal_111_$__cuda_sm70_shflsync_bfly_p)
        /*056c*/ 	.word	0x00000000


	//----- nvinfo : EIATTR_FRAME_SIZE
	.align		4
.L_245:
        /*0570*/ 	.byte	0x04, 0x11
        /*0572*/ 	.short	(.L_247 - .L_246)
	.align		4
.L_246:
        /*0574*/ 	.word	index@(_ZN7cutlass13device_kernelIN5flash19FlashAttnFwdCombineIN4cute5tupleIJNS3_1CILi8EEENS5_ILi128EEEEEELi5ELi256ELi1ELb0ELb0EffNS_4arch4Sm90EEEEEvNT_6ParamsE)
        /*0578*/ 	.word	0x00000000


	//----- nvinfo : EIATTR_REGCOUNT
	.align		4
.L_247:
        /*057c*/ 	.byte	0x04, 0x2f
        /*057e*/ 	.short	(.L_249 - .L_248)
	.align		4
.L_248:
        /*0580*/ 	.word	index@(_ZN7cutlass13device_kernelIN5flash19FlashAttnFwdCombineIN4cute5tupleIJNS3_1CILi8EEENS5_ILi128EEEEEELi6ELi256ELi1ELb0ELb0EffNS_4arch4Sm90EEEEEvNT_6ParamsE)
        /*0584*/ 	.word	0x00000030


	//----- nvinfo : EIATTR_FRAME_SIZE
	.align		4
.L_249:
        /*0588*/ 	.byte	0x04, 0x11
        /*058a*/ 	.short	(.L_251 - .L_250)
	.align		4
.L_250:
        /*058c*/ 	.word	index@($__internal_110_$__cuda_sm70_shflsync_bfly_p)
        /*0590*/ 	.word	0x00000000


	//----- nvinfo : EIATTR_FRAME_SIZE
	.align		4
.L_251:
        /*0594*/ 	.byte	0x04, 0x11
        /*0596*/ 	.short	(.L_253 - .L_252)
	.align		4
.L_252:
        /*0598*/ 	.word	index@(_ZN7cutlass13device_kernelIN5flash19FlashAttnFwdCombineIN4cute5tupleIJNS3_1CILi8EEENS5_ILi128EEEEEELi6ELi256ELi1ELb0ELb0EffNS_4arch4Sm90EEEEEvNT_6ParamsE)
        /*059c*/ 	.word	0x00000000


	//----- nvinfo : EIATTR_REGCOUNT
	.align		4
.L_253:
        /*05a0*/ 	.byte	0x04, 0x2f
        /*05a2*/ 	.short	(.L_255 - .L_254)
	.align		4
.L_254:
        /*05a4*/ 	.word	index@(_ZN7cutlass13device_kernelIN5flash19FlashAttnFwdCombineIN4cute5tupleIJNS3_1CILi8EEENS5_ILi128EEEEEELi7ELi256ELi1ELb0ELb0EffNS_4arch4Sm90EEEEEvNT_6ParamsE)
        /*05a8*/ 	.word	0x00000030


	//----- nvinfo : EIATTR_FRAME_SIZE
	.align		4
.L_255:
        /*05ac*/ 	.byte	0x04, 0x11
        /*05ae*/ 	.short	(.L_257 - .L_256)
	.align		4
.L_256:
        /*05b0*/ 	.word	index@($__internal_109_$__cuda_sm70_shflsync_bfly_p)
        /*05b4*/ 	.word	0x00000000


	//----- nvinfo : EIATTR_FRAME_SIZE
	.align		4
.L_257:
        /*05b8*/ 	.byte	0x04, 0x11
        /*05ba*/ 	.short	(.L_259 - .L_258)
	.align		4
.L_258:
        /*05bc*/ 	.word	index@(_ZN7cutlass13device_kernelIN5flash19FlashAttnFwdCombineIN4cute5tupleIJNS3_1CILi8EEENS5_ILi128EEEEEELi7ELi256ELi1ELb0ELb0EffNS_4arch4Sm90EEEEEvNT_6ParamsE)
        /*05c0*/ 	.word	0x00000000


	//----- nvinfo : EIATTR_REGCOUNT
	.align		4
.L_259:
        /*05c4*/ 	.byte	0x04, 0x2f
        /*05c6*/ 	.short	(.L_261 - .L_260)
	.align		4
.L_260:
        /*05c8*/ 	.word	index@(_ZN7cutlass13device_kernelIN5flash19FlashAttnFwdCombineIN4cute5tupleIJNS3_1CILi8EEENS5_ILi128EEEEEELi8ELi256ELi1ELb0ELb0EffNS_4arch4Sm90EEEEEvNT_6ParamsE)
        /*05cc*/ 	.word	0x00000030


	//----- nvinfo : EIATTR_FRAME_SIZE
	.align		4
.L_261:
        /*05d0*/ 	.byte	0x04, 0x11
        /*05d2*/ 	.short	(.L_263 - .L_262)
	.align		4
.L_262:
        /*05d4*/ 	.word	index@($__internal_108_$__cuda_sm70_shflsync_bfly_p)
        /*05d8*/ 	.word	0x00000000


	//----- nvinfo : EIATTR_FRAME_SIZE
	.align		4
.L_263:
        /*05dc*/ 	.byte	0x04, 0x11
        /*05de*/ 	.short	(.L_265 - .L_264)
	.align		4
.L_264:
        /*05e0*/ 	.word	index@(_ZN7cutlass13device_kernelIN5flash19FlashAttnFwdCombineIN4cute5tupleIJNS3_1CILi8EEENS5_ILi128EEEEEELi8ELi256ELi1ELb0ELb0EffNS_4arch4Sm90EEEEEvNT_6ParamsE)
        /*05e4*/ 	.word	0x00000000


	//----- nvinfo : EIATTR_REGCOUNT
	.align		4
.L_265:
        /*05e8*/ 	.byte	0x04, 0x2f
        /*05ea*/ 	.short	(.L_267 - .L_266)
	.align		4
.L_266:
        /*05ec*/ 	.word	index@(_ZN7cutlass13device_kernelIN5flash19FlashAttnFwdCombineIN4cute5tupleIJNS3_1CILi16EEENS5_ILi64EEEEEELi4ELi256ELi1ELb0ELb1ENS_6half_tEfNS_4arch4Sm80EEEEEvNT_6ParamsE)
        /*05f0*/ 	.word	0x0000002a


	//----- nvinfo : EIATTR_FRAME_SIZE
	.align		4
.L_267:
        /*05f4*/ 	.byte	0x04, 0x11
        /*05f6*/ 	.short	(.L_269 - .L_268)
	.align		4
.L_268:
        /*05f8*/ 	.word	index@($__internal_107_$__cuda_sm70_shflsync_bfly_p)
        /*05fc*/ 	.word	0x00000000


	//----- nvinfo : EIATTR_FRAME_SIZE
	.align		4
.L_269:
        /*0600*/ 	.byte	0x04, 0x11
        /*0602*/ 	.short	(.L_271 - .L_270)
	.align		4
.L_270:
        /*0604*/ 	.word	index@($__internal_106_$__cuda_sm20_div_u64)
        /*0608*/ 	.word	0x00000000


	//----- nvinfo : EIATTR_FRAME_SIZE
	.align		4
.L_271:
        /*060c*/ 	.byte	0x04, 0x11
        /*060e*/ 	.short	(.L_273 - .L_272)
	.align		4
.L_272:
        /*0610*/ 	.word	index@(_ZN7cutlass13device_kernelIN5flash19FlashAttnFwdCombineIN4cute5tupleIJNS3_1CILi16EEENS5_ILi64EEEEEELi4ELi256ELi1ELb0ELb1ENS_6half_tEfNS_4arch4Sm80EEEEEvNT_6ParamsE)
        /*0614*/ 	.word	0x00000000


	//----- nvinfo : EIATTR_REGCOUNT
	.align		4
.L_273:
        /*0618*/ 	.byte	0x04, 0x2f
        /*061a*/ 	.short	(.L_275 - .L_274)
	.align		4
.L_274:
        /*061c*/ 	.word	index@(_ZN7cutlass13device_kernelIN5flash19FlashAttnFwdCombineIN4cute5tupleIJNS3_1CILi16EEENS5_ILi64EEEEEELi5ELi256ELi1ELb0ELb1ENS_6half_tEfNS_4arch4Sm80EEEEEvNT_6ParamsE)
        /*0620*/ 	.word	0x0000002a


	//----- nvinfo : EIATTR_FRAME_SIZE
	.align		4
.L_275:
        /*0624*/ 	.byte	0x04, 0x11
        /*0626*/ 	.short	(.L_277 - .L_276)
	.align		4
.L_276:
        /*0628*/ 	.word	index@($__internal_105_$__cuda_sm70_shflsync_bfly_p)
        /*062c*/ 	.word	0x00000000


	//----- nvinfo : EIATTR_FRAME_SIZE
	.align		4
.L_277:
        /*0630*/ 	.byte	0x04, 0x11
        /*0632*/ 	.short	(.L_279 - .L_278)
	.align		4
.L_278:
        /*0634*/ 	.word	index@($__internal_104_$__cuda_sm20_div_u64)
        /*0638*/ 	.word	0x00000000


	//----- nvinfo : EIATTR_FRAME_SIZE
	.align		4
.L_279:
        /*063c*/ 	.byte	0x04, 0x11
        /*063e*/ 	.short	(.L_281 - .L_280)
	.align		4
.L_280:
        /*0640*/ 	.word	index@(_ZN7cutlass13device_kernelIN5flash19FlashAttnFwdCombineIN4cute5tupleIJNS3_1CILi16EEENS5_ILi64EEEEEELi5ELi256ELi1ELb0ELb1ENS_6half_tEfNS_4arch4Sm80EEEEEvNT_6ParamsE)
        /*0644*/ 	.word	0x00000000


	//----- nvinfo : EIATTR_REGCOUNT
	.align		4
.L_281:
        /*0648*/ 	.byte	0x04, 0x2f
        /*064a*/ 	.short	(.L_283 - .L_282)
	.align		4
.L_282:
        /*064c*/ 	.word	index@(_ZN7cutlass13device_kernelIN5flash19FlashAttnFwdCombineIN4cute5tupleIJNS3_1CILi16EEENS5_ILi64EEEEEELi6ELi256ELi1ELb0ELb1ENS_6half_tEfNS_4arch4Sm80EEEEEvNT_6ParamsE)
        /*0650*/ 	.word	0x0000002a


	//----- nvinfo : EIATTR_FRAME_SIZE
	.align		4
.L_283:
        /*0654*/ 	.byte	0x04, 0x11
        /*0656*/ 	.short	(.L_285 - .L_284)
	.align		4
.L_284:
        /*0658*/ 	.word	index@($__internal_103_$__cuda_sm70_shflsync_bfly_p)
        /*065c*/ 	.word	0x00000000


	//----- nvinfo : EIATTR_FRAME_SIZE
	.align		4
.L_285:
        /*0660*/ 	.byte	0x04, 0x11
        /*0662*/ 	.short	(.L_287 - .L_286)
	.align		4
.L_286:
        /*0664*/ 	.word	index@($__internal_102_$__cuda_sm20_div_u64)
        /*0668*/ 	.word	0x00000000


	//----- nvinfo : EIATTR_FRAME_SIZE
	.align		4
.L_287:
        /*066c*/ 	.byte	0x04, 0x11
        /*066e*/ 	.short	(.L_289 - .L_288)
	.align		4
.L_288:
        /*0670*/ 	.word	index@(_ZN7cutlass13device_kernelIN5flash19FlashAttnFwdCombineIN4cute5tupleIJNS3_1CILi16EEENS5_ILi64EEEEEELi6ELi256ELi1ELb0ELb1ENS_6half_tEfNS_4arch4Sm80EEEEEvNT_6ParamsE)
        /*0674*/ 	.word	0x00000000


	//----- nvinfo : EIATTR_REGCOUNT
	.align		4
.L_289:
        /*0678*/ 	.byte	0x04, 0x2f
        /*067a*/ 	.short	(.L_291 - .L_290)
	.align		4
.L_290:
        /*067c*/ 	.word	index@(_ZN7cutlass13device_kernelIN5flash19FlashAttnFwdCombineIN4cute5tupleIJNS3_1CILi16EEENS5_ILi64EEEEEELi7ELi256ELi1ELb0ELb1ENS_6half_tEfNS_4arch4Sm80EEEEEvNT_6ParamsE)
        /*0680*/ 	.word	0x00000030


	//----- nvinfo : EIATTR_FRAME_SIZE
	.align		4
.L_291:
        /*0684*/ 	.byte	0x04, 0x11
        /*0686*/ 	.short	(.L_293 - .L_292)
	.align		4
.L_292:
        /*0688*/ 	.word	index@($__internal_101_$__cuda_sm70_shflsync_bfly_p)
        /*068c*/ 	.word	0x00000000


	//----- nvinfo : EIATTR_FRAME_SIZE
	.align		4
.L_293:
        /*0690*/ 	.byte	0x04, 0x11
        /*0692*/ 	.short	(.L_295 - .L_294)
	.align		4
.L_294:
        /*0694*/ 	.word	index@($__internal_100_$__cuda_sm20_div_u64)
        /*0698*/ 	.word	0x00000000


	//----- nvinfo : EIATTR_FRAME_SIZE
	.align		4
.L_295:
        /*069c*/ 	.byte	0x04, 0x11
        /*069e*/ 	.short	(.L_297 - .L_296)
	.align		4
.L_296:
        /*06a0*/ 	.word	index@(_ZN7cutlass13device_kernelIN5flash19FlashAttnFwdCombineIN4cute5tupleIJNS3_1CILi16EEENS5_ILi64EEEEEELi7ELi256ELi1ELb0ELb1ENS_6half_tEfNS_4arch4Sm80EEEEEvNT_6ParamsE)
        /*06a4*/ 	.word	0x00000000


	//----- nvinfo : EIATTR_REGCOUNT
	.align		4
.L_297:
        /*06a8*/ 	.byte	0x04, 0x2f
        /*06aa*/ 	.short	(.L_299 - .L_298)
	.align		4
.L_298:
        /*06ac*/ 	.word	index@(_ZN7cutlass13device_kernelIN5flash19FlashAttnFwdCombineIN4cute5tupleIJNS3_1CILi16EEENS5_ILi64EEEEEELi8ELi256ELi1ELb0ELb1ENS_6half_tEfNS_4arch4Sm80EEEEEvNT_6ParamsE)
        /*06b0*/ 	.word	0x00000037


	//----- nvinfo : EIATTR_FRAME_SIZE
	.align		4
.L_299:
        /*06b4*/ 	.byte	0x04, 0x11
        /*06b6*/ 	.short	(.L_301 - .L_300)
	.align		4
.L_300:
        /*06b8*/ 	.word	index@($__internal_99_$__cuda_sm70_shflsync_bfly_p)
        /*06bc*/ 	.word	0x00000000


	//----- nvinfo : EIATTR_FRAME_SIZE
	.align		4
.L_301:
        /*06c0*/ 	.byte	0x04, 0x11
        /*06c2*/ 	.short	(.L_303 - .L_302)
	.align		4
.L_302:
        /*06c4*/ 	.word	index@($__internal_98_$__cuda_sm20_div_u64)
        /*06c8*/ 	.word	0x00000000


	//----- nvinfo : EIATTR_FRAME_SIZE
	.align		4
.L_303:
        /*06cc*/ 	.byte	0x04, 0x11
        /*06ce*/ 	.short	(.L_305 - .L_304)
	.align		4
.L_304:
        /*06d0*/ 	.word	index@(_ZN7cutlass13device_kernelIN5flash19FlashAttnFwdCombineIN4cute5tupleIJNS3_1CILi16EEENS5_ILi64EEEEEELi8ELi256ELi1ELb0ELb1ENS_6half_tEfNS_4arch4Sm80EEEEEvNT_6ParamsE)
        /*06d4*/ 	.word	0x00000000


	//----- nvinfo : EIATTR_REGCOUNT
	.align		4
.L_305:
        /*06d8*/ 	.byte	0x04, 0x2f
        /*06da*/ 	.short	(.L_307 - .L_306)
	.align		4
.L_306:
        /*06dc*/ 	.word	index@(_ZN7cutlass13device_kernelIN5flash19FlashAttnFwdCombineIN4cute5tupleIJNS3_1CILi16EEENS5_ILi64EEEEEELi4ELi256ELi1ELb0ELb0ENS_6half_tEfNS_4arch4Sm80EEEEEvNT_6ParamsE)
        /*06e0*/ 	.word	0x00000030


	//----- nvinfo : EIATTR_FRAME_SIZE
	.align		4
.L_307:
        /*06e4*/ 	.byte	0x04, 0x11
        /*06e6*/ 	.short	(.L_309 - .L_308)
	.align		4
.L_308:
        /*06e8*/ 	.word	index@($__internal_97_$__cuda_sm70_shflsync_bfly_p)
        /*06ec*/ 	.word	0x00000000


	//----- nvinfo : EIATTR_FRAME_SIZE
	.align		4
.L_309:
        /*06f0*/ 	.byte	0x04, 0x11
        /*06f2*/ 	.short	(.L_311 - .L_310)
	.align		4
.L_310:
        /*06f4*/ 	.word	index@(_ZN7cutlass13device_kernelIN5flash19FlashAttnFwdCombineIN4cute5tupleIJNS3_1CILi16EEENS5_ILi64EEEEEELi4ELi256ELi1ELb0ELb0ENS_6half_tEfNS_4arch4Sm80EEEEEvNT_6ParamsE)
        /*06f8*/ 	.word	0x00000000


	//----- nvinfo : EIATTR_REGCOUNT
	.align		4
.L_311:
        /*06fc*/ 	.byte	0x04, 0x2f
        /*06fe*/ 	.short	(.L_313 - .L_312)
	.align		4
.L_312:
        /*0700*/ 	.word	index@(_ZN7cutlass13device_kernelIN5flash19FlashAttnFwdCombineIN4cute5tupleIJNS3_1CILi16EEENS5_ILi64EEEEEELi5ELi256ELi1ELb0ELb0ENS_6half_tEfNS_4arch4Sm80EEEEEvNT_6ParamsE)
        /*0704*/ 	.word	0x00000030


	//----- nvinfo : EIATTR_FRAME_SIZE
	.align		4
.L_313:
        /*0708*/ 	.byte	0x04, 0x11
        /*070a*/ 	.short	(.L_315 - .L_314)
	.align		4
.L_314:
        /*070c*/ 	.word	index@($__internal_96_$__cuda_sm70_shflsync_bfly_p)
        /*0710*/ 	.word	0x00000000


	//----- nvinfo : EIATTR_FRAME_SIZE
	.align		4
.L_315:
        /*0714*/ 	.byte	0x04, 0x11
        /*0716*/ 	.short	(.L_317 - .L_316)
	.align		4
.L_316:
        /*0718*/ 	.word	index@(_ZN7cutlass13device_kernelIN5flash19FlashAttnFwdCombineIN4cute5tupleIJNS3_1CILi16EEENS5_ILi64EEEEEELi5ELi256ELi1ELb0ELb0ENS_6half_tEfNS_4arch4Sm80EEEEEvNT_6ParamsE)
        /*071c*/ 	.word	0x00000000


	//----- nvinfo : EIATTR_REGCOUNT
	.align		4
.L_317:
        /*0720*/ 	.byte	0x04, 0x2f
        /*0722*/ 	.short	(.L_319 - .L_318)
	.align		4
.L_318:
        /*0724*/ 	.word	index@(_ZN7cutlass13device_kernelIN5flash19FlashAttnFwdCombineIN4cute5tupleIJNS3_1CILi16EEENS5_ILi64EEEEEELi6ELi256ELi1ELb0ELb0ENS_6half_tEfNS_4arch4Sm80EEEEEvNT_6ParamsE)
        /*0728*/ 	.word	0x00000030


	//----- nvinfo : EIATTR_FRAME_SIZE
	.align		4
.L_319:
        /*072c*/ 	.byte	0x04, 0x11
        /*072e*/ 	.short	(.L_321 - .L_320)
	.align		4
.L_320:
        /*0730*/ 	.word	index@($__internal_95_$__cuda_sm70_shflsync_bfly_p)
        /*0734*/ 	.word	0x00000000


	//----- nvinfo : EIATTR_FRAME_SIZE
	.align		4
.L_321:
        /*0738*/ 	.byte	0x04, 0x11
        /*073a*/ 	.short	(.L_323 - .L_322)
	.align		4
.L_322:
        /*073c*/ 	.word	index@(_ZN7cutlass13device_kernelIN5flash19FlashAttnFwdCombineIN4cute5tupleIJNS3_1CILi16EEENS5_ILi64EEEEEELi6ELi256ELi1ELb0ELb0ENS_6half_tEfNS_4arch4Sm80EEEEEvNT_6ParamsE)
        /*0740*/ 	.word	0x00000000


	//----- nvinfo : EIATTR_REGCOUNT
	.align		4
.L_323:
        /*0744*/ 	.byte	0x04, 0x2f
        /*0746*/ 	.short	(.L_325 - .L_324)
	.align		4
.L_324:
        /*0748*/ 	.word	index@(_ZN7cutlass13device_kernelIN5flash19FlashAttnFwdCombineIN4cute5tupleIJNS3_1CILi16EEENS5_ILi64EEEEEELi7ELi256ELi1ELb0ELb0ENS_6half_tEfNS_4arch4Sm80EEEEEvNT_6ParamsE)
        /*074c*/ 	.word	0x00000030


	//----- nvinfo : EIATTR_FRAME_SIZE
	.align		4
.L_325:
        /*0750*/ 	.byte	0x04, 0x11
        /*0752*/ 	.short	(.L_327 - .L_326)
	.align		4
.L_326:
        /*0754*/ 	.word	index@($__internal_94_$__cuda_sm70_shflsync_bfly_p)
        /*0758*/ 	.word	0x00000000


	//----- nvinfo : EIATTR_FRAME_SIZE
	.align		4
.L_327:
        /*075c*/ 	.byte	0x04, 0x11
        /*075e*/ 	.short	(.L_329 - .L_328)
	.align		4
.L_328:
        /*0760*/ 	.word	index@(_ZN7cutlass13device_kernelIN5flash19FlashAttnFwdCombineIN4cute5tupleIJNS3_1CILi16EEENS5_ILi64EEEEEELi7ELi256ELi1ELb0ELb0ENS_6half_tEfNS_4arch4Sm80EEEEEvNT_6ParamsE)
        /*0764*/ 	.word	0x00000000


	//----- nvinfo : EIATTR_REGCOUNT
	.align		4
.L_329:
        /*0768*/ 	.byte	0x04, 0x2f
        /*076a*/ 	.short	(.L_331 - .L_330)
	.align		4
.L_330:
        /*076c*/ 	.word	index@(_ZN7cutlass13device_kernelIN5flash19FlashAttnFwdCombineIN4cute5tupleIJNS3_1CILi16EEENS5_ILi64EEEEEELi8ELi256ELi1ELb0ELb0ENS_6half_tEfNS_4arch4Sm80EEEEEvNT_6ParamsE)
        /*0770*/ 	.word	0x00000037


	//----- nvinfo : EIATTR_FRAME_SIZE
	.align		4
.L_331:
        /*0774*/ 	.byte	0x04, 0x11
        /*0776*/ 	.short	(.L_333 - .L_332)
	.align		4
.L_332:
        /*0778*/ 	.word	index@($__internal_93_$__cuda_sm70_shflsync_bfly_p)
        /*077c*/ 	.word	0x00000000


	//----- nvinfo : EIATTR_FRAME_SIZE
	.align		4
.L_333:
        /*0780*/ 	.byte	0x04, 0x11
        /*0782*/ 	.short	(.L_335 - .L_334)
	.align		4
.L_334:
        /*0784*/ 	.word	index@(_ZN7cutlass13device_kernelIN5flash19FlashAttnFwdCombineIN4cute5tupleIJNS3_1CILi16EEENS5_ILi64EEEEEELi8ELi256ELi1ELb0ELb0ENS_6half_tEfNS_4arch4Sm80EEEEEvNT_6ParamsE)
        /*0788*/ 	.word	0x00000000


	//----- nvinfo : EIATTR_REGCOUNT
	.align		4
.L_335:
        /*078c*/ 	.byte	0x04, 0x2f
        /*078e*/ 	.short	(.L_337 - .L_336)
	.align		4
.L_336:
        /*0790*/ 	.word	index@(_ZN7cutlass13device_kernelIN5flash19FlashAttnFwdCombineIN4cute5tupleIJNS3_1CILi16EEENS5_ILi64EEEEEELi4ELi256ELi1ELb0ELb1ENS_6half_tEfNS_4arch4Sm90EEEEEvNT_6ParamsE)
        /*0794*/ 	.word	0x0000002a


	//----- nvinfo : EIATTR_FRAME_SIZE
	.align		4
.L_337:
        /*0798*/ 	.byte	0x04, 0x11
        /*079a*/ 	.short	(.L_339 - .L_338)
	.align		4
.L_338:
        /*079c*/ 	.word	index@($__internal_92_$__cuda_sm70_shflsync_bfly_p)
        /*07a0*/ 	.word	0x00000000


	//----- nvinfo : EIATTR_FRAME_SIZE
	.align		4
.L_339:
        /*07a4*/ 	.byte	0x04, 0x11
        /*07a6*/ 	.short	(.L_341 - .L_340)
	.align		4
.L_340:
        /*07a8*/ 	.word	index@($__internal_91_$__cuda_sm20_div_u64)
        /*07ac*/ 	.word	0x00000000


	//----- nvinfo : EIATTR_FRAME_SIZE
	.align		4
.L_341:
        /*07b0*/ 	.byte	0x04, 0x11
        /*07b2*/ 	.short	(.L_343 - .L_342)
	.align		4
.L_342:
        /*07b4*/ 	.word	index@(_ZN7cutlass13device_kernelIN5flash19FlashAttnFwdCombineIN4cute5tupleIJNS3_1CILi16EEENS5_ILi64EEEEEELi4ELi256ELi1ELb0ELb1ENS_6half_tEfNS_4arch4Sm90EEEEEvNT_6ParamsE)
        /*07b8*/ 	.word	0x00000000


	//----- nvinfo : EIATTR_REGCOUNT
	.align		4
.L_343:
        /*07bc*/ 	.byte	0x04, 0x2f
        /*07be*/ 	.short	(.L_345 - .L_344)
	.align		4
.L_344:
        /*07c0*/ 	.word	index@(_ZN7cutlass13device_kernelIN5flash19FlashAttnFwdCombineIN4cute5tupleIJNS3_1CILi16EEENS5_ILi64EEEEEELi5ELi256ELi1ELb0ELb1ENS_6half_tEfNS_4arch4Sm90EEEEEvNT_6ParamsE)
        /*07c4*/ 	.word	0x0000002a


	//----- nvinfo : EIATTR_FRAME_SIZE
	.align		4
.L_345:
        /*07c8*/ 	.byte	0x04, 0x11
        /*07ca*/ 	.short	(.L_347 - .L_346)
	.align		4
.L_346:
        /*07cc*/ 	.word	index@($__internal_90_$__cuda_sm70_shflsync_bfly_p)
        /*07d0*/ 	.word	0x00000000


	//----- nvinfo : EIATTR_FRAME_SIZE
	.align		4
.L_347:
        /*07d4*/ 	.byte	0x04, 0x11
        /*07d6*/ 	.short	(.L_349 - .L_348)
	.align		4
.L_348:
        /*07d8*/ 	.word	index@($__internal_89_$__cuda_sm20_div_u64)
        /*07dc*/ 	.word	0x00000000


	//----- nvinfo : EIATTR_FRAME_SIZE
	.align		4
.L_349:
        /*07e0*/ 	.byte	0x04, 0x11
        /*07e2*/ 	.short	(.L_351 - .L_350)
	.align		4
.L_350:
        /*07e4*/ 	.word	index@(_ZN7cutlass13device_kernelIN5flash19FlashAttnFwdCombineIN4cute5tupleIJNS3_1CILi16EEENS5_ILi64EEEEEELi5ELi256ELi1ELb0ELb1ENS_6half_tEfNS_4arch4Sm90EEEEEvNT_6ParamsE)
        /*07e8*/ 	.word	0x00000000


	//----- nvinfo : EIATTR_REGCOUNT
	.align		4
.L_351:
        /*07ec*/ 	.byte	0x04, 0x2f
        /*07ee*/ 	.short	(.L_353 - .L_352)
	.align		4
.L_352:
        /*07f0*/ 	.word	index@(_ZN7cutlass13device_kernelIN5flash19FlashAttnFwdCombineIN4cute5tupleIJNS3_1CILi16EEENS5_ILi64EEEEEELi6ELi256ELi1ELb0ELb1ENS_6half_tEfNS_4arch4Sm90EEEEEvNT_6ParamsE)
        /*07f4*/ 	.word	0x0000002a


	//----- nvinfo : EIATTR_FRAME_SIZE
	.align		4
.L_353:
        /*07f8*/ 	.byte	0x04, 0x11
        /*07fa*/ 	.short	(.L_355 - .L_354)
	.align		4
.L_354:
        /*07fc*/ 	.word	index@($__internal_88_$__cuda_sm70_shflsync_bfly_p)
        /*0800*/ 	.word	0x00000000


	//----- nvinfo : EIATTR_FRAME_SIZE
	.align		4
.L_355:
        /*0804*/ 	.byte	0x04, 0x11
        /*0806*/ 	.short	(.L_357 - .L_356)
	.align		4
.L_356:
        /*0808*/ 	.word	index@($__internal_87_$__cuda_sm20_div_u64)
        /*080c*/ 	.word	0x00000000


	//----- nvinfo : EIATTR_FRAME_SIZE
	.align		4
.L_357:
        /*0810*/ 	.byte	0x04, 0x11
        /*0812*/ 	.short	(.L_359 - .L_358)
	.align		4
.L_358:
        /*0814*/ 	.word	index@(_ZN7cutlass13device_kernelIN5flash19FlashAttnFwdCombineIN4cute5tupleIJNS3_1CILi16EEENS5_ILi64EEEEEELi6ELi256ELi1ELb0ELb1ENS_6half_tEfNS_4arch4Sm90EEEEEvNT_6ParamsE)
        /*0818*/ 	.word	0x00000000


	//----- nvinfo : EIATTR_REGCOUNT
	.align		4
.L_359:
        /*081c*/ 	.byte	0x04, 0x2f
        /*081e*/ 	.short	(.L_361 - .L_360)
	.align		4
.L_360:
        /*0820*/ 	.word	index@(_ZN7cutlass13device_kernelIN5flash19FlashAttnFwdCombineIN4cute5tupleIJNS3_1CILi16EEENS5_ILi64EEEEEELi7ELi256ELi1ELb0ELb1ENS_6half_tEfNS_4arch4Sm90EEEEEvNT_6ParamsE)
        /*0824*/ 	.word	0x00000030


	//----- nvinfo : EIATTR_FRAME_SIZE
	.align		4
.L_361:
        /*0828*/ 	.byte	0x04, 0x11
        /*082a*/ 	.short	(.L_363 - .L_362)
	.align		4
.L_362:
        /*082c*/ 	.word	index@($__internal_86_$__cuda_sm70_shflsync_bfly_p)
        /*0830*/ 	.word	0x00000000


	//----- nvinfo : EIATTR_FRAME_SIZE
	.align		4
.L_363:
        /*0834*/ 	.byte	0x04, 0x11
        /*0836*/ 	.short	(.L_365 - .L_364)
	.align		4
.L_364:
        /*0838*/ 	.word	index@($__internal_85_$__cuda_sm20_div_u64)
        /*083c*/ 	.word	0x00000000


	//----- nvinfo : EIATTR_FRAME_SIZE
	.align		4
.L_365:
        /*0840*/ 	.byte	0x04, 0x11
        /*0842*/ 	.short	(.L_367 - .L_366)
	.align		4
.L_366:
        /*0844*/ 	.word	index@(_ZN7cutlass13device_kernelIN5flash19FlashAttnFwdCombineIN4cute5tupleIJNS3_1CILi16EEENS5_ILi64EEEEEELi7ELi256ELi1ELb0ELb1ENS_6half_tEfNS_4arch4Sm90EEEEEvNT_6ParamsE)
        /*0848*/ 	.word	0x00000000


	//----- nvinfo : EIATTR_REGCOUNT
	.align		4
.L_367:
        /*084c*/ 	.byte	0x04, 0x2f
        /*084e*/ 	.short	(.L_369 - .L_368)
	.align		4
.L_368:
        /*0850*/ 	.word	index@(_ZN7cutlass13device_kernelIN5flash19FlashAttnFwdCombineIN4cute5tupleIJNS3_1CILi16EEENS5_ILi64EEEEEELi8ELi256ELi1ELb0ELb1ENS_6half_tEfNS_4arch4Sm90EEEEEvNT_6ParamsE)
        /*0854*/ 	.word	0x00000037


	//----- nvinfo : EIATTR_FRAME_SIZE
	.align		4
.L_369:
        /*0858*/ 	.byte	0x04, 0x11
        /*085a*/ 	.short	(.L_371 - .L_370)
	.align		4
.L_370:
        /*085c*/ 	.word	index@($__internal_84_$__cuda_sm70_shflsync_bfly_p)
        /*0860*/ 	.word	0x00000000


	//----- nvinfo : EIATTR_FRAME_SIZE
	.align		4
.L_371:
        /*0864*/ 	.byte	0x04, 0x11
        /*0866*/ 	.short	(.L_373 - .L_372)
	.align		4
.L_372:
        /*0868*/ 	.word	index@($__internal_83_$__cuda_sm20_div_u64)
        /*086c*/ 	.word	0x00000000


	//----- nvinfo : EIATTR_FRAME_SIZE
	.align		4
.L_373:
        /*0870*/ 	.byte	0x04, 0x11
        /*0872*/ 	.short	(.L_375 - .L_374)
	.align		4
.L_374:
        /*0874*/ 	.word	index@(_ZN7cutlass13device_kernelIN5flash19FlashAttnFwdCombineIN4cute5tupleIJNS3_1CILi16EEENS5_ILi64EEEEEELi8ELi256ELi1ELb0ELb1ENS_6half_tEfNS_4arch4Sm90EEEEEvNT_6ParamsE)
        /*0878*/ 	.word	0x00000000


	//----- nvinfo : EIATTR_REGCOUNT
	.align		4
.L_375:
        /*087c*/ 	.byte	0x04, 0x2f
        /*087e*/ 	.short	(.L_377 - .L_376)
	.align		4
.L_376:
        /*0880*/ 	.word	index@(_ZN7cutlass13device_kernelIN5flash19FlashAttnFwdCombineIN4cute5tupleIJNS3_1CILi16EEENS5_ILi64EEEEEELi4ELi256ELi1ELb0ELb0ENS_6half_tEfNS_4arch4Sm90EEEEEvNT_6ParamsE)
        /*0884*/ 	.word	0x00000030


	//----- nvinfo : EIATTR_FRAME_SIZE
	.align		4
.L_377:
        /*0888*/ 	.byte	0x04, 0x11
        /*088a*/ 	.short	(.L_379 - .L_378)
	.align		4
.L_378:
        /*088c*/ 	.word	index@($__internal_82_$__cuda_sm70_shflsync_bfly_p)
        /*0890*/ 	.word	0x00000000


	//----- nvinfo : EIATTR_FRAME_SIZE
	.align		4
.L_379:
        /*0894*/ 	.byte	0x04, 0x11
        /*0896*/ 	.short	(.L_381 - .L_380)
	.align		4
.L_380:
        /*0898*/ 	.word	index@(_ZN7cutlass13device_kernelIN5flash19FlashAttnFwdCombineIN4cute5tupleIJNS3_1CILi16EEENS5_ILi64EEEEEELi4ELi256ELi1ELb0ELb0ENS_6half_tEfNS_4arch4Sm90EEEEEvNT_6ParamsE)
        /*089c*/ 	.word	0x00000000


	//----- nvinfo : EIATTR_REGCOUNT
	.align		4
.L_381:
        /*08a0*/ 	.byte	0x04, 0x2f
        /*08a2*/ 	.short	(.L_383 - .L_382)
	.align		4
.L_382:
        /*08a4*/ 	.word	index@(_ZN7cutlass13device_kernelIN5flash19FlashAttnFwdCombineIN4cute5tupleIJNS3_1CILi16EEENS5_ILi64EEEEEELi5ELi256ELi1ELb0ELb0ENS_6half_tEfNS_4arch4Sm90EEEEEvNT_6ParamsE)
        /*08a8*/ 	.word	0x00000030


	//----- nvinfo : EIATTR_FRAME_SIZE
	.align		4
.L_383:
        /*08ac*/ 	.byte	0x04, 0x11
        /*08ae*/ 	.short	(.L_385 - .L_384)
	.align		4
.L_384:
        /*08b0*/ 	.word	index@($__internal_81_$__cuda_sm70_shflsync_bfly_p)
        /*08b4*/ 	.word	0x00000000


	//----- nvinfo : EIATTR_FRAME_SIZE
	.align		4
.L_385:
        /*08b8*/ 	.byte	0x04, 0x11
        /*08ba*/ 	.short	(.L_387 - .L_386)
	.align		4
.L_386:
        /*08bc*/ 	.word	index@(_ZN7cutlass13device_kernelIN5flash19FlashAttnFwdCombineIN4cute5tupleIJNS3_1CILi16EEENS5_ILi64EEEEEELi5ELi256ELi1ELb0ELb0ENS_6half_tEfNS_4arch4Sm90EEEEEvNT_6ParamsE)
        /*08c0*/ 	.word	0x00000000


	//----- nvinfo : EIATTR_REGCOUNT
	.align		4
.L_387:
        /*08c4*/ 	.byte	0x04, 0x2f
        /*08c6*/ 	.short	(.L_389 - .L_388)
	.align		4
.L_388:
        /*08c8*/ 	.word	index@(_ZN7cutlass13device_kernelIN5flash19FlashAttnFwdCombineIN4cute5tupleIJNS3_1CILi16EEENS5_ILi64EEEEEELi6ELi256ELi1ELb0ELb0ENS_6half_tEfNS_4arch4Sm90EEEEEvNT_6ParamsE)
        /*08cc*/ 	.word	0x00000030


	//----- nvinfo : EIATTR_FRAME_SIZE
	.align		4
.L_389:
        /*08d0*/ 	.byte	0x04, 0x11
        /*08d2*/ 	.short	(.L_391 - .L_390)
	.align		4
.L_390:
        /*08d4*/ 	.word	index@($__internal_80_$__cuda_sm70_shflsync_bfly_p)
        /*08d8*/ 	.word	0x00000000


	//----- nvinfo : EIATTR_FRAME_SIZE
	.align		4
.L_391:
        /*08dc*/ 	.byte	0x04, 0x11
        /*08de*/ 	.short	(.L_393 - .L_392)
	.align		4
.L_392:
        /*08e0*/ 	.word	index@(_ZN7cutlass13device_kernelIN5flash19FlashAttnFwdCombineIN4cute5tupleIJNS3_1CILi16EEENS5_ILi64EEEEEELi6ELi256ELi1ELb0ELb0ENS_6half_tEfNS_4arch4Sm90EEEEEvNT_6ParamsE)
        /*08e4*/ 	.word	0x00000000


	//----- nvinfo : EIATTR_REGCOUNT
	.align		4
.L_393:
        /*08e8*/ 	.byte	0x04, 0x2f
        /*08ea*/ 	.short	(.L_395 - .L_394)
	.align		4
.L_394:
        /*08ec*/ 	.word	index@(_ZN7cutlass13device_kernelIN5flash19FlashAttnFwdCombineIN4cute5tupleIJNS3_1CILi16EEENS5_ILi64EEEEEELi7ELi256ELi1ELb0ELb0ENS_6half_tEfNS_4arch4Sm90EEEEEvNT_6ParamsE)
        /*08f0*/ 	.word	0x00000030


	//----- nvinfo : EIATTR_FRAME_SIZE
	.align		4
.L_395:
        /*08f4*/ 	.byte	0x04, 0x11
        /*08f6*/ 	.short	(.L_397 - .L_396)
	.align		4
.L_396:
        /*08f8*/ 	.word	index@($__internal_79_$__cuda_sm70_shflsync_bfly_p)
        /*08fc*/ 	.word	0x00000000


	//----- nvinfo : EIATTR_FRAME_SIZE
	.align		4
.L_397:
        /*0900*/ 	.byte	0x04, 0x11
        /*0902*/ 	.short	(.L_399 - .L_398)
	.align		4
.L_398:
        /*0904*/ 	.word	index@(_ZN7cutlass13device_kernelIN5flash19FlashAttnFwdCombineIN4cute5tupleIJNS3_1CILi16EEENS5_ILi64EEEEEELi7ELi256ELi1ELb0ELb0ENS_6half_tEfNS_4arch4Sm90EEEEEvNT_6ParamsE)
        /*0908*/ 	.word	0x00000000


	//----- nvinfo : EIATTR_REGCOUNT
	.align		4
.L_399:
        /*090c*/ 	.byte	0x04, 0x2f
        /*090e*/ 	.short	(.L_401 - .L_400)
	.align		4
.L_400:
        /*0910*/ 	.word	index@(_ZN7cutlass13device_kernelIN5flash19FlashAttnFwdCombineIN4cute5tupleIJNS3_1CILi16EEENS5_ILi64EEEEEELi8ELi256ELi1ELb0ELb0ENS_6half_tEfNS_4arch4Sm90EEEEEvNT_6ParamsE)
        /*0914*/ 	.word	0x00000037


	//----- nvinfo : EIATTR_FRAME_SIZE
	.align		4
.L_401:
        /*0918*/ 	.byte	0x04, 0x11
        /*091a*/ 	.short	(.L_403 - .L_402)
	.align		4
.L_402:
        /*091c*/ 	.word	index@($__internal_78_$__cuda_sm70_shflsync_bfly_p)
        /*0920*/ 	.word	0x00000000


	//----- nvinfo : EIATTR_FRAME_SIZE
	.align		4
.L_403:
        /*0924*/ 	.byte	0x04, 0x11
        /*0926*/ 	.short	(.L_405 - .L_404)
	.align		4
.L_404:
        /*0928*/ 	.word	index@(_ZN7cutlass13device_kernelIN5flash19FlashAttnFwdCombineIN4cute5tupleIJNS3_1CILi16EEENS5_ILi64EEEEEELi8ELi256ELi1ELb0ELb0ENS_6half_tEfNS_4arch4Sm90EEEEEvNT_6ParamsE)
        /*092c*/ 	.word	0x00000000


	//----- nvinfo : EIATTR_REGCOUNT
	.align		4
.L_405:
        /*0930*/ 	.byte	0x04, 0x2f
        /*0932*/ 	.short	(.L_407 - .L_406)
	.align		4
.L_406:
        /*0934*/ 	.word	index@(_ZN7cutlass13device_kernelIN5flash19FlashAttnFwdCombineIN4cute5tupleIJNS3_1CILi8EEENS5_ILi128EEEEEELi5ELi256ELi1ELb0ELb1ENS_6half_tEfNS_4arch4Sm80EEEEEvNT_6ParamsE)
        /*0938*/ 	.word	0x0000002a


	//----- nvinfo : EIATTR_FRAME_SIZE
	.align		4
.L_407:
        /*093c*/ 	.byte	0x04, 0x11
        /*093e*/ 	.short	(.L_409 - .L_408)
	.align		4
.L_408:
        /*0940*/ 	.word	index@($__internal_77_$__cuda_sm70_shflsync_bfly_p)
        /*0944*/ 	.word	0x00000000


	//----- nvinfo : EIATTR_FRAME_SIZE
	.align		4
.L_409:
        /*0948*/ 	.byte	0x04, 0x11
        /*094a*/ 	.short	(.L_411 - .L_410)
	.align		4
.L_410:
        /*094c*/ 	.word	index@($__internal_76_$__cuda_sm20_div_u64)
        /*0950*/ 	.word	0x00000000


	//----- nvinfo : EIATTR_FRAME_SIZE
	.align		4
.L_411:
        /*0954*/ 	.byte	0x04, 0x11
        /*0956*/ 	.short	(.L_413 - .L_412)
	.align		4
.L_412:
        /*0958*/ 	.word	index@(_ZN7cutlass13device_kernelIN5flash19FlashAttnFwdCombineIN4cute5tupleIJNS3_1CILi8EEENS5_ILi128EEEEEELi5ELi256ELi1ELb0ELb1ENS_6half_tEfNS_4arch4Sm80EEEEEvNT_6ParamsE)
        /*095c*/ 	.word	0x00000000


	//----- nvinfo : EIATTR_REGCOUNT
	.align		4
.L_413:
        /*0960*/ 	.byte	0x04, 0x2f
        /*0962*/ 	.short	(.L_415 - .L_414)
	.align		4
.L_414:
        /*0964*/ 	.word	index@(_ZN7cutlass13device_kernelIN5flash19FlashAttnFwdCombineIN4cute5tupleIJNS3_1CILi8EEENS5_ILi128EEEEEELi6ELi256ELi1ELb0ELb1ENS_6half_tEfNS_4arch4Sm80EEEEEvNT_6ParamsE)
        /*0968*/ 	.word	0x0000002a


	//----- nvinfo : EIATTR_FRAME_SIZE
	.align		4
.L_415:
        /*096c*/ 	.byte	0x04, 0x11
        /*096e*/ 	.short	(.L_417 - .L_416)
	.align		4
.L_416:
        /*0970*/ 	.word	index@($__internal_75_$__cuda_sm70_shflsync_bfly_p)
        /*0974*/ 	.word	0x00000000


	//----- nvinfo : EIATTR_FRAME_SIZE
	.align		4
.L_417:
        /*0978*/ 	.byte	0x04, 0x11
        /*097a*/ 	.short	(.L_419 - .L_418)
	.align		4
.L_418:
        /*097c*/ 	.word	index@($__internal_74_$__cuda_sm20_div_u64)
        /*0980*/ 	.word	0x00000000


	//----- nvinfo : EIATTR_FRAME_SIZE
	.align		4
.L_419:
        /*0984*/ 	.byte	0x04, 0x11
        /*0986*/ 	.short	(.L_421 - .L_420)
	.align		4
.L_420:
        /*0988*/ 	.word	index@(_ZN7cutlass13device_kernelIN5flash19FlashAttnFwdCombineIN4cute5tupleIJNS3_1CILi8EEENS5_ILi128EEEEEELi6ELi256ELi1ELb0ELb1ENS_6half_tEfNS_4arch4Sm80EEEEEvNT_6ParamsE)
        /*098c*/ 	.word	0x00000000


	//----- nvinfo : EIATTR_REGCOUNT
	.align		4
.L_421:
        /*0990*/ 	.byte	0x04, 0x2f
        /*0992*/ 	.short	(.L_423 - .L_422)
	.align		4
.L_422:
        /*0994*/ 	.word	index@(_ZN7cutlass13device_kernelIN5flash19FlashAttnFwdCombineIN4cute5tupleIJNS3_1CILi8EEENS5_ILi128EEEEEELi7ELi256ELi1ELb0ELb1ENS_6half_tEfNS_4arch4Sm80EEEEEvNT_6ParamsE)
        /*0998*/ 	.word	0x0000002a


	//----- nvinfo : EIATTR_FRAME_SIZE
	.align		4
.L_423:
        /*099c*/ 	.byte	0x04, 0x11
        /*099e*/ 	.short	(.L_425 - .L_424)
	.align		4
.L_424:
        /*09a0*/ 	.word	index@($__internal_73_$__cuda_sm70_shflsync_bfly_p)
        /*09a4*/ 	.word	0x00000000


	//----- nvinfo : EIATTR_FRAME_SIZE
	.align		4
.L_425:
        /*09a8*/ 	.byte	0x04, 0x11
        /*09aa*/ 	.short	(.L_427 - .L_426)
	.align		4
.L_426:
        /*09ac*/ 	.word	index@($__internal_72_$__cuda_sm20_div_u64)
        /*09b0*/ 	.word	0x00000000


	//----- nvinfo : EIATTR_FRAME_SIZE
	.align		4
.L_427:
        /*09b4*/ 	.byte	0x04, 0x11
        /*09b6*/ 	.short	(.L_429 - .L_428)
	.align		4
.L_428:
        /*09b8*/ 	.word	index@(_ZN7cutlass13device_kernelIN5flash19FlashAttnFwdCombineIN4cute5tupleIJNS3_1CILi8EEENS5_ILi128EEEEEELi7ELi256ELi1ELb0ELb1ENS_6half_tEfNS_4arch4Sm80EEEEEvNT_6ParamsE)
        /*09bc*/ 	.word	0x00000000


	//----- nvinfo : EIATTR_REGCOUNT
	.align		4
.L_429:
        /*09c0*/ 	.byte	0x04, 0x2f
        /*09c2*/ 	.short	(.L_431 - .L_430)
	.align		4
.L_430:
        /*09c4*/ 	.word	index@(_ZN7cutlass13device_kernelIN5flash19FlashAttnFwdCombineIN4cute5tupleIJNS3_1CILi8EEENS5_ILi128EEEEEELi8ELi256ELi1ELb0ELb1ENS_6half_tEfNS_4arch4Sm80EEEEEvNT_6ParamsE)
        /*09c8*/ 	.word	0x00000030


	//----- nvinfo : EIATTR_FRAME_SIZE
	.align		4
.L_431:
        /*09cc*/ 	.byte	0x04, 0x11
        /*09ce*/ 	.short	(.L_433 - .L_432)
	.align		4
.L_432:
        /*09d0*/ 	.word	index@($__internal_71_$__cuda_sm70_shflsync_bfly_p)
        /*09d4*/ 	.word	0x00000000


	//----- nvinfo : EIATTR_FRAME_SIZE
	.align		4
.L_433:
        /*09d8*/ 	.byte	0x04, 0x11
        /*09da*/ 	.short	(.L_435 - .L_434)
	.align		4
.L_434:
        /*09dc*/ 	.word	index@($__internal_70_$__cuda_sm20_div_u64)
        /*09e0*/ 	.word	0x00000000


	//----- nvinfo : EIATTR_FRAME_SIZE
	.align		4
.L_435:
        /*09e4*/ 	.byte	0x04, 0x11
        /*09e6*/ 	.short	(.L_437 - .L_436)
	.align		4
.L_436:
        /*09e8*/ 	.word	index@(_ZN7cutlass13device_kernelIN5flash19FlashAttnFwdCombineIN4cute5tupleIJNS3_1CILi8EEENS5_ILi128EEEEEELi8ELi256ELi1ELb0ELb1ENS_6half_tEfNS_4arch4Sm80EEEEEvNT_6ParamsE)
        /*09ec*/ 	.word	0x00000000


	//----- nvinfo : EIATTR_REGCOUNT
	.align		4
.L_437:
        /*09f0*/ 	.byte	0x04, 0x2f
        /*09f2*/ 	.short	(.L_439 - .L_438)
	.align		4
.L_438:
        /*09f4*/ 	.word	index@(_ZN7cutlass13device_kernelIN5flash19FlashAttnFwdCombineIN4cute5tupleIJNS3_1CILi8EEENS5_ILi128EEEEEELi5ELi256ELi1ELb0ELb0ENS_6half_tEfNS_4arch4Sm80EEEEEvNT_6ParamsE)
        /*09f8*/ 	.word	0x00000030


	//----- nvinfo : EIATTR_FRAME_SIZE
	.align		4
.L_439:
        /*09fc*/ 	.byte	0x04, 0x11
        /*09fe*/ 	.short	(.L_441 - .L_440)
	.align		4
.L_440:
        /*0a00*/ 	.word	index@($__internal_69_$__cuda_sm70_shflsync_bfly_p)
        /*0a04*/ 	.word	0x00000000


	//----- nvinfo : EIATTR_FRAME_SIZE
	.align		4
.L_441:
        /*0a08*/ 	.byte	0x04, 0x11
        /*0a0a*/ 	.short	(.L_443 - .L_442)
	.align		4
.L_442:
        /*0a0c*/ 	.word	index@(_ZN7cutlass13device_kernelIN5flash19FlashAttnFwdCombineIN4cute5tupleIJNS3_1CILi8EEENS5_ILi128EEEEEELi5ELi256ELi1ELb0ELb0ENS_6half_tEfNS_4arch4Sm80EEEEEvNT_6ParamsE)
        /*0a10*/ 	.word	0x00000000


	//----- nvinfo : EIATTR_REGCOUNT
	.align		4
.L_443:
        /*0a14*/ 	.byte	0x04, 0x2f
        /*0a16*/ 	.short	(.L_445 - .L_444)
	.align		4
.L_444:
        /*0a18*/ 	.word	index@(_ZN7cutlass13device_kernelIN5flash19FlashAttnFwdCombineIN4cute5tupleIJNS3_1CILi8EEENS5_ILi128EEEEEELi6ELi256ELi1ELb0ELb0ENS_6half_tEfNS_4arch4Sm80EEEEEvNT_6ParamsE)
        /*0a1c*/ 	.word	0x00000030


	//----- nvinfo : EIATTR_FRAME_SIZE
	.align		4
.L_445:
        /*0a20*/ 	.byte	0x04, 0x11
        /*0a22*/ 	.short	(.L_447 - .L_446)
	.align		4
.L_446:
        /*0a24*/ 	.word	index@($__internal_68_$__cuda_sm70_shflsync_bfly_p)
        /*0a28*/ 	.word	0x00000000


	//----- nvinfo : EIATTR_FRAME_SIZE
	.align		4
.L_447:
        /*0a2c*/ 	.byte	0x04, 0x11
        /*0a2e*/ 	.short	(.L_449 - .L_448)
	.align		4
.L_448:
        /*0a30*/ 	.word	index@(_ZN7cutlass13device_kernelIN5flash19FlashAttnFwdCombineIN4cute5tupleIJNS3_1CILi8EEENS5_ILi128EEEEEELi6ELi256ELi1ELb0ELb0ENS_6half_tEfNS_4arch4Sm80EEEEEvNT_6ParamsE)
        /*0a34*/ 	.word	0x00000000


	//----- nvinfo : EIATTR_REGCOUNT
	.align		4
.L_449:
        /*0a38*/ 	.byte	0x04, 0x2f
        /*0a3a*/ 	.short	(.L_451 - .L_450)
	.align		4
.L_450:
        /*0a3c*/ 	.word	index@(_ZN7cutlass13device_kernelIN5flash19FlashAttnFwdCombineIN4cute5tupleIJNS3_1CILi8EEENS5_ILi128EEEEEELi7ELi256ELi1ELb0ELb0ENS_6half_tEfNS_4arch4Sm80EEEEEvNT_6ParamsE)
        /*0a40*/ 	.word	0x00000030


	//----- nvinfo : EIATTR_FRAME_SIZE
	.align		4
.L_451:
        /*0a44*/ 	.byte	0x04, 0x11
        /*0a46*/ 	.short	(.L_453 - .L_452)
	.align		4
.L_452:
        /*0a48*/ 	.word	index@($__internal_67_$__cuda_sm70_shflsync_bfly_p)
        /*0a4c*/ 	.word	0x00000000


	//----- nvinfo : EIATTR_FRAME_SIZE
	.align		4
.L_453:
        /*0a50*/ 	.byte	0x04, 0x11
        /*0a52*/ 	.short	(.L_455 - .L_454)
	.align		4
.L_454:
        /*0a54*/ 	.word	index@(_ZN7cutlass13device_kernelIN5flash19FlashAttnFwdCombineIN4cute5tupleIJNS3_1CILi8EEENS5_ILi128EEEEEELi7ELi256ELi1ELb0ELb0ENS_6half_tEfNS_4arch4Sm80EEEEEvNT_6ParamsE)
        /*0a58*/ 	.word	0x00000000


	//----- nvinfo : EIATTR_REGCOUNT
	.align		4
.L_455:
        /*0a5c*/ 	.byte	0x04, 0x2f
        /*0a5e*/ 	.short	(.L_457 - .L_456)
	.align		4
.L_456:
        /*0a60*/ 	.word	index@(_ZN7cutlass13device_kernelIN5flash19FlashAttnFwdCombineIN4cute5tupleIJNS3_1CILi8EEENS5_ILi128EEEEEELi8ELi256ELi1ELb0ELb0ENS_6half_tEfNS_4arch4Sm80EEEEEvNT_6ParamsE)
        /*0a64*/ 	.word	0x00000030


	//----- nvinfo : EIATTR_FRAME_SIZE
	.align		4
.L_457:
        /*0a68*/ 	.byte	0x04, 0x11
        /*0a6a*/ 	.short	(.L_459 - .L_458)
	.align		4
.L_458:
        /*0a6c*/ 	.word	index@($__internal_66_$__cuda_sm70_shflsync_bfly_p)
        /*0a70*/ 	.word	0x00000000


	//----- nvinfo : EIATTR_FRAME_SIZE
	.align		4
.L_459:
        /*0a74*/ 	.byte	0x04, 0x11
        /*0a76*/ 	.short	(.L_461 - .L_460)
	.align		4
.L_460:
        /*0a78*/ 	.word	index@(_ZN7cutlass13device_kernelIN5flash19FlashAttnFwdCombineIN4cute5tupleIJNS3_1CILi8EEENS5_ILi128EEEEEELi8ELi256ELi1ELb0ELb0ENS_6half_tEfNS_4arch4Sm80EEEEEvNT_6ParamsE)
        /*0a7c*/ 	.word	0x00000000


	//----- nvinfo : EIATTR_REGCOUNT
	.align		4
.L_461:
        /*0a80*/ 	.byte	0x04, 0x2f
        /*0a82*/ 	.short	(.L_463 - .L_462)
	.align		4
.L_462:
        /*0a84*/ 	.word	index@(_ZN7cutlass13device_kernelIN5flash19FlashAttnFwdCombineIN4cute5tupleIJNS3_1CILi8EEENS5_ILi128EEEEEELi5ELi256ELi1ELb0ELb1ENS_6half_tEfNS_4arch4Sm90EEEEEvNT_6ParamsE)
        /*0a88*/ 	.word	0x0000002a


	//----- nvinfo : EIATTR_FRAME_SIZE
	.align		4
.L_463:
        /*0a8c*/ 	.byte	0x04, 0x11
        /*0a8e*/ 	.short	(.L_465 - .L_464)
	.align		4
.L_464:
        /*0a90*/ 	.word	index@($__internal_65_$__cuda_sm70_shflsync_bfly_p)
        /*0a94*/ 	.word	0x00000000


	//----- nvinfo : EIATTR_FRAME_SIZE
	.align		4
.L_465:
        /*0a98*/ 	.byte	0x04, 0x11
        /*0a9a*/ 	.short	(.L_467 - .L_466)
	.align		4
.L_466:
        /*0a9c*/ 	.word	index@($__internal_64_$__cuda_sm20_div_u64)
        /*0aa0*/ 	.word	0x00000000


	//----- nvinfo : EIATTR_FRAME_SIZE
	.align		4
.L_467:
        /*0aa4*/ 	.byte	0x04, 0x11
        /*0aa6*/ 	.short	(.L_469 - .L_468)
	.align		4
.L_468:
        /*0aa8*/ 	.word	index@(_ZN7cutlass13device_kernelIN5flash19FlashAttnFwdCombineIN4cute5tupleIJNS3_1CILi8EEENS5_ILi128EEEEEELi5ELi256ELi1ELb0ELb1ENS_6half_tEfNS_4arch4Sm90EEEEEvNT_6ParamsE)
        /*0aac*/ 	.word	0x00000000


	//----- nvinfo : EIATTR_REGCOUNT
	.align		4
.L_469:
        /*0ab0*/ 	.byte	0x04, 0x2f
        /*0ab2*/ 	.short	(.L_471 - .L_470)
	.align		4
.L_470:
        /*0ab4*/ 	.word	index@(_ZN7cutlass13device_kernelIN5flash19FlashAttnFwdCombineIN4cute5tupleIJNS3_1CILi8EEENS5_ILi128EEEEEELi6ELi256ELi1ELb0ELb1ENS_6half_tEfNS_4arch4Sm90EEEEEvNT_6ParamsE)
        /*0ab8*/ 	.word	0x0000002a


	//----- nvinfo : EIATTR_FRAME_SIZE
	.align		4
.L_471:
        /*0abc*/ 	.byte	0x04, 0x11
        /*0abe*/ 	.short	(.L_473 - .L_472)
	.align		4
.L_472:
        /*0ac0*/ 	.word	index@($__internal_63_$__cuda_sm70_shflsync_bfly_p)
        /*0ac4*/ 	.word	0x00000000


	//----- nvinfo : EIATTR_FRAME_SIZE
	.align		4
.L_473:
        /*0ac8*/ 	.byte	0x04, 0x11
        /*0aca*/ 	.short	(.L_475 - .L_474)
	.align		4
.L_474:
        /*0acc*/ 	.word	index@($__internal_62_$__cuda_sm20_div_u64)
        /*0ad0*/ 	.word	0x00000000


	//----- nvinfo : EIATTR_FRAME_SIZE
	.align		4
.L_475:
        /*0ad4*/ 	.byte	0x04, 0x11
        /*0ad6*/ 	.short	(.L_477 - .L_476)
	.align		4
.L_476:
        /*0ad8*/ 	.word	index@(_ZN7cutlass13device_kernelIN5flash19FlashAttnFwdCombineIN4cute5tupleIJNS3_1CILi8EEENS5_ILi128EEEEEELi6ELi256ELi1ELb0ELb1ENS_6half_tEfNS_4arch4Sm90EEEEEvNT_6ParamsE)
        /*0adc*/ 	.word	0x00000000


	//----- nvinfo : EIATTR_REGCOUNT
	.align		4
.L_477:
        /*0ae0*/ 	.byte	0x04, 0x2f
        /*0ae2*/ 	.short	(.L_479 - .L_478)
	.align		4
.L_478:
        /*0ae4*/ 	.word	index@(_ZN7cutlass13device_kernelIN5flash19FlashAttnFwdCombineIN4cute5tupleIJNS3_1CILi8EEENS5_ILi128EEEEEELi7ELi256ELi1ELb0ELb1ENS_6half_tEfNS_4arch4Sm90EEEEEvNT_6ParamsE)
        /*0ae8*/ 	.word	0x0000002a


	//----- nvinfo : EIATTR_FRAME_SIZE
	.align		4
.L_479:
        /*0aec*/ 	.byte	0x04, 0x11
        /*0aee*/ 	.short	(.L_481 - .L_480)
	.align		4
.L_480:
        /*0af0*/ 	.word	index@($__internal_61_$__cuda_sm70_shflsync_bfly_p)
        /*0af4*/ 	.word	0x00000000


	//----- nvinfo : EIATTR_FRAME_SIZE
	.align		4
.L_481:
        /*0af8*/ 	.byte	0x04, 0x11
        /*0afa*/ 	.short	(.L_483 - .L_482)
	.align		4
.L_482:
        /*0afc*/ 	.word	index@($__internal_60_$__cuda_sm20_div_u64)
        /*0b00*/ 	.word	0x00000000


	//----- nvinfo : EIATTR_FRAME_SIZE
	.align		4
.L_483:
        /*0b04*/ 	.byte	0x04, 0x11
        /*0b06*/ 	.short	(.L_485 - .L_484)
	.align		4
.L_484:
        /*0b08*/ 	.word	index@(_ZN7cutlass13device_kernelIN5flash19FlashAttnFwdCombineIN4cute5tupleIJNS3_1CILi8EEENS5_ILi128EEEEEELi7ELi256ELi1ELb0ELb1ENS_6half_tEfNS_4arch4Sm90EEEEEvNT_6ParamsE)
        /*0b0c*/ 	.word	0x00000000


	//----- nvinfo : EIATTR_REGCOUNT
	.align		4
.L_485:
        /*0b10*/ 	.byte	0x04, 0x2f
        /*0b12*/ 	.short	(.L_487 - .L_486)
	.align		4
.L_486:
        /*0b14*/ 	.word	index@(_ZN7cutlass13device_kernelIN5flash19FlashAttnFwdCombineIN4cute5tupleIJNS3_1CILi8EEENS5_ILi128EEEEEELi8ELi256ELi1ELb0ELb1ENS_6half_tEfNS_4arch4Sm90EEEEEvNT_6ParamsE)
        /*0b18*/ 	.word	0x00000030


	//----- nvinfo : EIATTR_FRAME_SIZE
	.align		4
.L_487:
        /*0b1c*/ 	.byte	0x04, 0x11
        /*0b1e*/ 	.short	(.L_489 - .L_488)
	.align		4
.L_488:
        /*0b20*/ 	.word	index@($__internal_59_$__cuda_sm70_shflsync_bfly_p)
        /*0b24*/ 	.word	0x00000000


	//----- nvinfo : EIATTR_FRAME_SIZE
	.align		4
.L_489:
        /*0b28*/ 	.byte	0x04, 0x11
        /*0b2a*/ 	.short	(.L_491 - .L_490)
	.align		4
.L_490:
        /*0b2c*/ 	.word	index@($__internal_58_$__cuda_sm20_div_u64)
        /*0b30*/ 	.word	0x00000000


	//----- nvinfo : EIATTR_FRAME_SIZE
	.align		4
.L_491:
        /*0b34*/ 	.byte	0x04, 0x11
        /*0b36*/ 	.short	(.L_493 - .L_492)
	.align		4
.L_492:
        /*0b38*/ 	.word	index@(_ZN7cutlass13device_kernelIN5flash19FlashAttnFwdCombineIN4cute5tupleIJNS3_1CILi8EEENS5_ILi128EEEEEELi8ELi256ELi1ELb0ELb1ENS_6half_tEfNS_4arch4Sm90EEEEEvNT_6ParamsE)
        /*0b3c*/ 	.word	0x00000000


	//----- nvinfo : EIATTR_REGCOUNT
	.align		4
.L_493:
        /*0b40*/ 	.byte	0x04, 0x2f
        /*0b42*/ 	.short	(.L_495 - .L_494)
	.align		4
.L_494:
        /*0b44*/ 	.word	index@(_ZN7cutlass13device_kernelIN5flash19FlashAttnFwdCombineIN4cute5tupleIJNS3_1CILi8EEENS5_ILi128EEEEEELi5ELi256ELi1ELb0ELb0ENS_6half_tEfNS_4arch4Sm90EEEEEvNT_6ParamsE)
        /*0b48*/ 	.word	0x00000030


	//----- nvinfo : EIATTR_FRAME_SIZE
	.align		4
.L_495:
        /*0b4c*/ 	.byte	0x04, 0x11
        /*0b4e*/ 	.short	(.L_497 - .L_496)
	.align		4
.L_496:
        /*0b50*/ 	.word	index@($__internal_57_$__cuda_sm70_shflsync_bfly_p)
        /*0b54*/ 	.word	0x00000000


	//----- nvinfo : EIATTR_FRAME_SIZE
	.align		4
.L_497:
        /*0b58*/ 	.byte	0x04, 0x11
        /*0b5a*/ 	.short	(.L_499 - .L_498)
	.align		4
.L_498:
        /*0b5c*/ 	.word	index@(_ZN7cutlass13device_kernelIN5flash19FlashAttnFwdCombineIN4cute5tupleIJNS3_1CILi8EEENS5_ILi128EEEEEELi5ELi256ELi1ELb0ELb0ENS_6half_tEfNS_4arch4Sm90EEEEEvNT_6ParamsE)
        /*0b60*/ 	.word	0x00000000


	//----- nvinfo : EIATTR_REGCOUNT
	.align		4
.L_499:
        /*0b64*/ 	.byte	0x04, 0x2f
        /*0b66*/ 	.short	(.L_501 - .L_500)
	.align		4
.L_500:
        /*0b68*/ 	.word	index@(_ZN7cutlass13device_kernelIN5flash19FlashAttnFwdCombineIN4cute5tupleIJNS3_1CILi8EEENS5_ILi128EEEEEELi6ELi256ELi1ELb0ELb0ENS_6half_tEfNS_4arch4Sm90EEEEEvNT_6ParamsE)
        /*0b6c*/ 	.word	0x00000030


	//----- nvinfo : EIATTR_FRAME_SIZE
	.align		4
.L_501:
        /*0b70*/ 	.byte	0x04, 0x11
        /*0b72*/ 	.short	(.L_503 - .L_502)
	.align		4
.L_502:
        /*0b74*/ 	.word	index@($__internal_56_$__cuda_sm70_shflsync_bfly_p)
        /*0b78*/ 	.word	0x00000000


	//----- nvinfo : EIATTR_FRAME_SIZE
	.align		4
.L_503:
        /*0b7c*/ 	.byte	0x04, 0x11
        /*0b7e*/ 	.short	(.L_505 - .L_504)
	.align		4
.L_504:
        /*0b80*/ 	.word	index@(_ZN7cutlass13device_kernelIN5flash19FlashAttnFwdCombineIN4cute5tupleIJNS3_1CILi8EEENS5_ILi128EEEEEELi6ELi256ELi1ELb0ELb0ENS_6half_tEfNS_4arch4Sm90EEEEEvNT_6ParamsE)
        /*0b84*/ 	.word	0x00000000


	//----- nvinfo : EIATTR_REGCOUNT
	.align		4
.L_505:
        /*0b88*/ 	.byte	0x04, 0x2f
        /*0b8a*/ 	.short	(.L_507 - .L_506)
	.align		4
.L_506:
        /*0b8c*/ 	.word	index@(_ZN7cutlass13device_kernelIN5flash19FlashAttnFwdCombineIN4cute5tupleIJNS3_1CILi8EEENS5_ILi128EEEEEELi7ELi256ELi1ELb0ELb0ENS_6half_tEfNS_4arch4Sm90EEEEEvNT_6ParamsE)
        /*0b90*/ 	.word	0x00000030


	//----- nvinfo : EIATTR_FRAME_SIZE
	.align		4
.L_507:
        /*0b94*/ 	.byte	0x04, 0x11
        /*0b96*/ 	.short	(.L_509 - .L_508)
	.align		4
.L_508:
        /*0b98*/ 	.word	index@($__internal_55_$__cuda_sm70_shflsync_bfly_p)
        /*0b9c*/ 	.word	0x00000000


	//----- nvinfo : EIATTR_FRAME_SIZE
	.align		4
.L_509:
        /*0ba0*/ 	.byte	0x04, 0x11
        /*0ba2*/ 	.short	(.L_511 - .L_510)
	.align		4
.L_510:
        /*0ba4*/ 	.word	index@(_ZN7cutlass13device_kernelIN5flash19FlashAttnFwdCombineIN4cute5tupleIJNS3_1CILi8EEENS5_ILi128EEEEEELi7ELi256ELi1ELb0ELb0ENS_6half_tEfNS_4arch4Sm90EEEEEvNT_6ParamsE)
        /*0ba8*/ 	.word	0x00000000


	//----- nvinfo : EIATTR_REGCOUNT
	.align		4
.L_511:
        /*0bac*/ 	.byte	0x04, 0x2f
        /*0bae*/ 	.short	(.L_513 - .L_512)
	.align		4
.L_512:
        /*0bb0*/ 	.word	index@(_ZN7cutlass13device_kernelIN5flash19FlashAttnFwdCombineIN4cute5tupleIJNS3_1CILi8EEENS5_ILi128EEEEEELi8ELi256ELi1ELb0ELb0ENS_6half_tEfNS_4arch4Sm90EEEEEvNT_6ParamsE)
        /*0bb4*/ 	.word	0x00000030


	//----- nvinfo : EIATTR_FRAME_SIZE
	.align		4
.L_513:
        /*0bb8*/ 	.byte	0x04, 0x11
        /*0bba*/ 	.short	(.L_515 - .L_514)
	.align		4
.L_514:
        /*0bbc*/ 	.word	index@($__internal_54_$__cuda_sm70_shflsync_bfly_p)
        /*0bc0*/ 	.word	0x00000000


	//----- nvinfo : EIATTR_FRAME_SIZE
	.align		4
.L_515:
        /*0bc4*/ 	.byte	0x04, 0x11
        /*0bc6*/ 	.short	(.L_517 - .L_516)
	.align		4
.L_516:
        /*0bc8*/ 	.word	index@(_ZN7cutlass13device_kernelIN5flash19FlashAttnFwdCombineIN4cute5tupleIJNS3_1CILi8EEENS5_ILi128EEEEEELi8ELi256ELi1ELb0ELb0ENS_6half_tEfNS_4arch4Sm90EEEEEvNT_6ParamsE)
        /*0bcc*/ 	.word	0x00000000


	//----- nvinfo : EIATTR_REGCOUNT
	.align		4
.L_517:
        /*0bd0*/ 	.byte	0x04, 0x2f
        /*0bd2*/ 	.short	(.L_519 - .L_518)
	.align		4
.L_518:
        /*0bd4*/ 	.word	index@(_ZN7cutlass13device_kernelIN5flash19FlashAttnFwdCombineIN4cute5tupleIJNS3_1CILi16EEENS5_ILi64EEEEEELi4ELi256ELi1ELb0ELb1ENS_10bfloat16_tEfNS_4arch4Sm80EEEEEvNT_6ParamsE)
        /*0bd8*/ 	.word	0x0000002a


	//----- nvinfo : EIATTR_FRAME_SIZE
	.align		4
.L_519:
        /*0bdc*/ 	.byte	0x04, 0x11
        /*0bde*/ 	.short	(.L_521 - .L_520)
	.align		4
.L_520:
        /*0be0*/ 	.word	index@($__internal_53_$__cuda_sm70_shflsync_bfly_p)
        /*0be4*/ 	.word	0x00000000


	//----- nvinfo : EIATTR_FRAME_SIZE
	.align		4
.L_521:
        /*0be8*/ 	.byte	0x04, 0x11
        /*0bea*/ 	.short	(.L_523 - .L_522)
	.align		4
.L_522:
        /*0bec*/ 	.word	index@($__internal_52_$__cuda_sm20_div_u64)
        /*0bf0*/ 	.word	0x00000000


	//----- nvinfo : EIATTR_FRAME_SIZE
	.align		4
.L_523:
        /*0bf4*/ 	.byte	0x04, 0x11
        /*0bf6*/ 	.short	(.L_525 - .L_524)
	.align		4
.L_524:
        /*0bf8*/ 	.word	index@(_ZN7cutlass13device_kernelIN5flash19FlashAttnFwdCombineIN4cute5tupleIJNS3_1CILi16EEENS5_ILi64EEEEEELi4ELi256ELi1ELb0ELb1ENS_10bfloat16_tEfNS_4arch4Sm80EEEEEvNT_6ParamsE)
        /*0bfc*/ 	.word	0x00000000


	//----- nvinfo : EIATTR_REGCOUNT
	.align		4
.L_525:
        /*0c00*/ 	.byte	0x04, 0x2f
        /*0c02*/ 	.short	(.L_527 - .L_526)
	.align		4
.L_526:
        /*0c04*/ 	.word	index@(_ZN7cutlass13device_kernelIN5flash19FlashAttnFwdCombineIN4cute5tupleIJNS3_1CILi16EEENS5_ILi64EEEEEELi5ELi256ELi1ELb0ELb1ENS_10bfloat16_tEfNS_4arch4Sm80EEEEEvNT_6ParamsE)
        /*0c08*/ 	.word	0x0000002a


	//----- nvinfo : EIATTR_FRAME_SIZE
	.align		4
.L_527:
        /*0c0c*/ 	.byte	0x04, 0x11
        /*0c0e*/ 	.short	(.L_529 - .L_528)
	.align		4
.L_528:
        /*0c10*/ 	.word	index@($__internal_51_$__cuda_sm70_shflsync_bfly_p)
        /*0c14*/ 	.word	0x00000000


	//----- nvinfo : EIATTR_FRAME_SIZE
	.align		4
.L_529:
        /*0c18*/ 	.byte	0x04, 0x11
        /*0c1a*/ 	.short	(.L_531 - .L_530)
	.align		4
.L_530:
        /*0c1c*/ 	.word	index@($__internal_50_$__cuda_sm20_div_u64)
        /*0c20*/ 	.word	0x00000000


	//----- nvinfo : EIATTR_FRAME_SIZE
	.align		4
.L_531:
        /*0c24*/ 	.byte	0x04, 0x11
        /*0c26*/ 	.short	(.L_533 - .L_532)
	.align		4
.L_532:
        /*0c28*/ 	.word	index@(_ZN7cutlass13device_kernelIN5flash19FlashAttnFwdCombineIN4cute5tupleIJNS3_1CILi16EEENS5_ILi64EEEEEELi5ELi256ELi1ELb0ELb1ENS_10bfloat16_tEfNS_4arch4Sm80EEEEEvNT_6ParamsE)
        /*0c2c*/ 	.word	0x00000000


	//----- nvinfo : EIATTR_REGCOUNT
	.align		4
.L_533:
        /*0c30*/ 	.byte	0x04, 0x2f
        /*0c32*/ 	.short	(.L_535 - .L_534)
	.align		4
.L_534:
        /*0c34*/ 	.word	index@(_ZN7cutlass13device_kernelIN5flash19FlashAttnFwdCombineIN4cute5tupleIJNS3_1CILi16EEENS5_ILi64EEEEEELi6ELi256ELi1ELb0ELb1ENS_10bfloat16_tEfNS_4arch4Sm80EEEEEvNT_6ParamsE)
        /*0c38*/ 	.word	0x0000002a


	//----- nvinfo : EIATTR_FRAME_SIZE
	.align		4
.L_535:
        /*0c3c*/ 	.byte	0x04, 0x11
        /*0c3e*/ 	.short	(.L_537 - .L_536)
	.align		4
.L_536:
        /*0c40*/ 	.word	index@($__internal_49_$__cuda_sm70_shflsync_bfly_p)
        /*0c44*/ 	.word	0x00000000


	//----- nvinfo : EIATTR_FRAME_SIZE
	.align		4
.L_537:
        /*0c48*/ 	.byte	0x04, 0x11
        /*0c4a*/ 	.short	(.L_539 - .L_538)
	.align		4
.L_538:
        /*0c4c*/ 	.word	index@($__internal_48_$__cuda_sm20_div_u64)
        /*0c50*/ 	.word	0x00000000


	//----- nvinfo : EIATTR_FRAME_SIZE
	.align		4
.L_539:
        /*0c54*/ 	.byte	0x04, 0x11
        /*0c56*/ 	.short	(.L_541 - .L_540)
	.align		4
.L_540:
        /*0c58*/ 	.word	index@(_ZN7cutlass13device_kernelIN5flash19FlashAttnFwdCombineIN4cute5tupleIJNS3_1CILi16EEENS5_ILi64EEEEEELi6ELi256ELi1ELb0ELb1ENS_10bfloat16_tEfNS_4arch4Sm80EEEEEvNT_6ParamsE)
        /*0c5c*/ 	.word	0x00000000


	//----- nvinfo : EIATTR_REGCOUNT
	.align		4
.L_541:
        /*0c60*/ 	.byte	0x04, 0x2f
        /*0c62*/ 	.short	(.L_543 - .L_542)
	.align		4
.L_542:
        /*0c64*/ 	.word	index@(_ZN7cutlass13device_kernelIN5flash19FlashAttnFwdCombineIN4cute5tupleIJNS3_1CILi16EEENS5_ILi64EEEEEELi7ELi256ELi1ELb0ELb1ENS_10bfloat16_tEfNS_4arch4Sm80EEEEEvNT_6ParamsE)
        /*0c68*/ 	.word	0x00000030


	//----- nvinfo : EIATTR_FRAME_SIZE
	.align		4
.L_543:
        /*0c6c*/ 	.byte	0x04, 0x11
        /*0c6e*/ 	.short	(.L_545 - .L_544)
	.align		4
.L_544:
        /*0c70*/ 	.word	index@($__internal_47_$__cuda_sm70_shflsync_bfly_p)
        /*0c74*/ 	.word	0x00000000


	//----- nvinfo : EIATTR_FRAME_SIZE
	.align		4
.L_545:
        /*0c78*/ 	.byte	0x04, 0x11
        /*0c7a*/ 	.short	(.L_547 - .L_546)
	.align		4
.L_546:
        /*0c7c*/ 	.word	index@($__internal_46_$__cuda_sm20_div_u64)
        /*0c80*/ 	.word	0x00000000


	//----- nvinfo : EIATTR_FRAME_SIZE
	.align		4
.L_547:
        /*0c84*/ 	.byte	0x04, 0x11
        /*0c86*/ 	.short	(.L_549 - .L_548)
	.align		4
.L_548:
        /*0c88*/ 	.word	index@(_ZN7cutlass13device_kernelIN5flash19FlashAttnFwdCombineIN4cute5tupleIJNS3_1CILi16EEENS5_ILi64EEEEEELi7ELi256ELi1ELb0ELb1ENS_10bfloat16_tEfNS_4arch4Sm80EEEEEvNT_6ParamsE)
        /*0c8c*/ 	.word	0x00000000


	//----- nvinfo : EIATTR_REGCOUNT
	.align		4
.L_549:
        /*0c90*/ 	.byte	0x04, 0x2f
        /*0c92*/ 	.short	(.L_551 - .L_550)
	.align		4
.L_550:
        /*0c94*/ 	.word	index@(_ZN7cutlass13device_kernelIN5flash19FlashAttnFwdCombineIN4cute5tupleIJNS3_1CILi16EEENS5_ILi64EEEEEELi8ELi256ELi1ELb0ELb1ENS_10bfloat16_tEfNS_4arch4Sm80EEEEEvNT_6ParamsE)
        /*0c98*/ 	.word	0x00000037


	//----- nvinfo : EIATTR_FRAME_SIZE
	.align		4
.L_551:
        /*0c9c*/ 	.byte	0x04, 0x11
        /*0c9e*/ 	.short	(.L_553 - .L_552)
	.align		4
.L_552:
        /*0ca0*/ 	.word	index@($__internal_45_$__cuda_sm70_shflsync_bfly_p)
        /*0ca4*/ 	.word	0x00000000


	//----- nvinfo : EIATTR_FRAME_SIZE
	.align		4
.L_553:
        /*0ca8*/ 	.byte	0x04, 0x11
        /*0caa*/ 	.short	(.L_555 - .L_554)
	.align		4
.L_554:
        /*0cac*/ 	.word	index@($__internal_44_$__cuda_sm20_div_u64)
        /*0cb0*/ 	.word	0x00000000


	//----- nvinfo : EIATTR_FRAME_SIZE
	.align		4
.L_555:
        /*0cb4*/ 	.byte	0x04, 0x11
        /*0cb6*/ 	.short	(.L_557 - .L_556)
	.align		4
.L_556:
        /*0cb8*/ 	.word	index@(_ZN7cutlass13device_kernelIN5flash19FlashAttnFwdCombineIN4cute5tupleIJNS3_1CILi16EEENS5_ILi64EEEEEELi8ELi256ELi1ELb0ELb1ENS_10bfloat16_tEfNS_4arch4Sm80EEEEEvNT_6ParamsE)
        /*0cbc*/ 	.word	0x00000000


	//----- nvinfo : EIATTR_REGCOUNT
	.align		4
.L_557:
        /*0cc0*/ 	.byte	0x04, 0x2f
        /*0cc2*/ 	.short	(.L_559 - .L_558)
	.align		4
.L_558:
        /*0cc4*/ 	.word	index@(_ZN7cutlass13device_kernelIN5flash19FlashAttnFwdCombineIN4cute5tupleIJNS3_1CILi16EEENS5_ILi64EEEEEELi4ELi256ELi1ELb0ELb0ENS_10bfloat16_tEfNS_4arch4Sm80EEEEEvNT_6ParamsE)
        /*0cc8*/ 	.word	0x00000030


	//----- nvinfo : EIATTR_FRAME_SIZE
	.align		4
.L_559:
        /*0ccc*/ 	.byte	0x04, 0x11
        /*0cce*/ 	.short	(.L_561 - .L_560)
	.align		4
.L_560:
        /*0cd0*/ 	.word	index@($__internal_43_$__cuda_sm70_shflsync_bfly_p)
        /*0cd4*/ 	.word	0x00000000


	//----- nvinfo : EIATTR_FRAME_SIZE
	.align		4
.L_561:
        /*0cd8*/ 	.byte	0x04, 0x11
        /*0cda*/ 	.short	(.L_563 - .L_562)
	.align		4
.L_562:
        /*0cdc*/ 	.word	index@(_ZN7cutlass13device_kernelIN5flash19FlashAttnFwdCombineIN4cute5tupleIJNS3_1CILi16EEENS5_ILi64EEEEEELi4ELi256ELi1ELb0ELb0ENS_10bfloat16_tEfNS_4arch4Sm80EEEEEvNT_6ParamsE)
        /*0ce0*/ 	.word	0x00000000


	//----- nvinfo : EIATTR_REGCOUNT
	.align		4
.L_563:
        /*0ce4*/ 	.byte	0x04, 0x2f
        /*0ce6*/ 	.short	(.L_565 - .L_564)
	.align		4
.L_564:
        /*0ce8*/ 	.word	index@(_ZN7cutlass13device_kernelIN5flash19FlashAttnFwdCombineIN4cute5tupleIJNS3_1CILi16EEENS5_ILi64EEEEEELi5ELi256ELi1ELb0ELb0ENS_10bfloat16_tEfNS_4arch4Sm80EEEEEvNT_6ParamsE)
        /*0cec*/ 	.word	0x00000030


	//----- nvinfo : EIATTR_FRAME_SIZE
	.align		4
.L_565:
        /*0cf0*/ 	.byte	0x04, 0x11
        /*0cf2*/ 	.short	(.L_567 - .L_566)
	.align		4
.L_566:
        /*0cf4*/ 	.word	index@($__internal_42_$__cuda_sm70_shflsync_bfly_p)
        /*0cf8*/ 	.word	0x00000000


	//----- nvinfo : EIATTR_FRAME_SIZE
	.align		4
.L_567:
        /*0cfc*/ 	.byte	0x04, 0x11
        /*0cfe*/ 	.short	(.L_569 - .L_568)
	.align		4
.L_568:
        /*0d00*/ 	.word	index@(_ZN7cutlass13device_kernelIN5flash19FlashAttnFwdCombineIN4cute5tupleIJNS3_1CILi16EEENS5_ILi64EEEEEELi5ELi256ELi1ELb0ELb0ENS_10bfloat16_tEfNS_4arch4Sm80EEEEEvNT_6ParamsE)
        /*0d04*/ 	.word	0x00000000


	//----- nvinfo : EIATTR_REGCOUNT
	.align		4
.L_569:
        /*0d08*/ 	.byte	0x04, 0x2f
        /*0d0a*/ 	.short	(.L_571 - .L_570)
	.align		4
.L_570:
        /*0d0c*/ 	.word	index@(_ZN7cutlass13device_kernelIN5flash19FlashAttnFwdCombineIN4cute5tupleIJNS3_1CILi16EEENS5_ILi64EEEEEELi6ELi256ELi1ELb0ELb0ENS_10bfloat16_tEfNS_4arch4Sm80EEEEEvNT_6ParamsE)
        /*0d10*/ 	.word	0x00000030


	//----- nvinfo : EIATTR_FRAME_SIZE
	.align		4
.L_571:
        /*0d14*/ 	.byte	0x04, 0x11
        /*0d16*/ 	.short	(.L_573 - .L_572)
	.align		4
.L_572:
        /*0d18*/ 	.word	index@($__internal_41_$__cuda_sm70_shflsync_bfly_p)
        /*0d1c*/ 	.word	0x00000000


	//----- nvinfo : EIATTR_FRAME_SIZE
	.align		4
.L_573:
        /*0d20*/ 	.byte	0x04, 0x11
        /*0d22*/ 	.short	(.L_575 - .L_574)
	.align		4
.L_574:
        /*0d24*/ 	.word	index@(_ZN7cutlass13device_kernelIN5flash19FlashAttnFwdCombineIN4cute5tupleIJNS3_1CILi16EEENS5_ILi64EEEEEELi6ELi256ELi1ELb0ELb0ENS_10bfloat16_tEfNS_4arch4Sm80EEEEEvNT_6ParamsE)
        /*0d28*/ 	.word	0x00000000


	//----- nvinfo : EIATTR_REGCOUNT
	.align		4
.L_575:
        /*0d2c*/ 	.byte	0x04, 0x2f
        /*0d2e*/ 	.short	(.L_577 - .L_576)
	.align		4
.L_576:
        /*0d30*/ 	.word	index@(_ZN7cutlass13device_kernelIN5flash19FlashAttnFwdCombineIN4cute5tupleIJNS3_1CILi16EEENS5_ILi64EEEEEELi7ELi256ELi1ELb0ELb0ENS_10bfloat16_tEfNS_4arch4Sm80EEEEEvNT_6ParamsE)
        /*0d34*/ 	.word	0x00000030


	//----- nvinfo : EIATTR_FRAME_SIZE
	.align		4
.L_577:
        /*0d38*/ 	.byte	0x04, 0x11
        /*0d3a*/ 	.short	(.L_579 - .L_578)
	.align		4
.L_578:
        /*0d3c*/ 	.word	index@($__internal_40_$__cuda_sm70_shflsync_bfly_p)
        /*0d40*/ 	.word	0x00000000


	//----- nvinfo : EIATTR_FRAME_SIZE
	.align		4
.L_579:
        /*0d44*/ 	.byte	0x04, 0x11
        /*0d46*/ 	.short	(.L_581 - .L_580)
	.align		4
.L_580:
        /*0d48*/ 	.word	index@(_ZN7cutlass13device_kernelIN5flash19FlashAttnFwdCombineIN4cute5tupleIJNS3_1CILi16EEENS5_ILi64EEEEEELi7ELi256ELi1ELb0ELb0ENS_10bfloat16_tEfNS_4arch4Sm80EEEEEvNT_6ParamsE)
        /*0d4c*/ 	.word	0x00000000


	//----- nvinfo : EIATTR_REGCOUNT
	.align		4
.L_581:
        /*0d50*/ 	.byte	0x04, 0x2f
        /*0d52*/ 	.short	(.L_583 - .L_582)
	.align		4
.L_582:
        /*0d54*/ 	.word	index@(_ZN7cutlass13device_kernelIN5flash19FlashAttnFwdCombineIN4cute5tupleIJNS3_1CILi16EEENS5_ILi64EEEEEELi8ELi256ELi1ELb0ELb0ENS_10bfloat16_tEfNS_4arch4Sm80EEEEEvNT_6ParamsE)
        /*0d58*/ 	.word	0x00000037


	//----- nvinfo : EIATTR_FRAME_SIZE
	.align		4
.L_583:
        /*0d5c*/ 	.byte	0x04, 0x11
        /*0d5e*/ 	.short	(.L_585 - .L_584)
	.align		4
.L_584:
        /*0d60*/ 	.word	index@($__internal_39_$__cuda_sm70_shflsync_bfly_p)
        /*0d64*/ 	.word	0x00000000


	//----- nvinfo : EIATTR_FRAME_SIZE
	.align		4
.L_585:
        /*0d68*/ 	.byte	0x04, 0x11
        /*0d6a*/ 	.short	(.L_587 - .L_586)
	.align		4
.L_586:
        /*0d6c*/ 	.word	index@(_ZN7cutlass13device_kernelIN5flash19FlashAttnFwdCombineIN4cute5tupleIJNS3_1CILi16EEENS5_ILi64EEEEEELi8ELi256ELi1ELb0ELb0ENS_10bfloat16_tEfNS_4arch4Sm80EEEEEvNT_6ParamsE)
        /*0d70*/ 	.word	0x00000000


	//----- nvinfo : EIATTR_REGCOUNT
	.align		4
.L_587:
        /*0d74*/ 	.byte	0x04, 0x2f
        /*0d76*/ 	.short	(.L_589 - .L_588)
	.align		4
.L_588:
        /*0d78*/ 	.word	index@(_ZN7cutlass13device_kernelIN5flash19FlashAttnFwdCombineIN4cute5tupleIJNS3_1CILi16EEENS5_ILi64EEEEEELi4ELi256ELi1ELb0ELb1ENS_10bfloat16_tEfNS_4arch4Sm90EEEEEvNT_6ParamsE)
        /*0d7c*/ 	.word	0x0000002a


	//----- nvinfo : EIATTR_FRAME_SIZE
	.align		4
.L_589:
        /*0d80*/ 	.byte	0x04, 0x11
        /*0d82*/ 	.short	(.L_591 - .L_590)
	.align		4
.L_590:
        /*0d84*/ 	.word	index@($__internal_38_$__cuda_sm70_shflsync_bfly_p)
        /*0d88*/ 	.word	0x00000000


	//----- nvinfo : EIATTR_FRAME_SIZE
	.align		4
.L_591:
        /*0d8c*/ 	.byte	0x04, 0x11
        /*0d8e*/ 	.short	(.L_593 - .L_592)
	.align		4
.L_592:
        /*0d90*/ 	.word	index@($__internal_37_$__cuda_sm20_div_u64)
        /*0d94*/ 	.word	0x00000000


	//----- nvinfo : EIATTR_FRAME_SIZE
	.align		4
.L_593:
        /*0d98*/ 	.byte	0x04, 0x11
        /*0d9a*/ 	.short	(.L_595 - .L_594)
	.align		4
.L_594:
        /*0d9c*/ 	.word	index@(_ZN7cutlass13device_kernelIN5flash19FlashAttnFwdCombineIN4cute5tupleIJNS3_1CILi16EEENS5_ILi64EEEEEELi4ELi256ELi1ELb0ELb1ENS_10bfloat16_tEfNS_4arch4Sm90EEEEEvNT_6ParamsE)
        /*0da0*/ 	.word	0x00000000


	//----- nvinfo : EIATTR_REGCOUNT
	.align		4
.L_595:
        /*0da4*/ 	.byte	0x04, 0x2f
        /*0da6*/ 	.short	(.L_597 - .L_596)
	.align		4
.L_596:
        /*0da8*/ 	.word	index@(_ZN7cutlass13device_kernelIN5flash19FlashAttnFwdCombineIN4cute5tupleIJNS3_1CILi16EEENS5_ILi64EEEEEELi5ELi256ELi1ELb0ELb1ENS_10bfloat16_tEfNS_4arch4Sm90EEEEEvNT_6ParamsE)
        /*0dac*/ 	.word	0x0000002a


	//----- nvinfo : EIATTR_FRAME_SIZE
	.align		4
.L_597:
        /*0db0*/ 	.byte	0x04, 0x11
        /*0db2*/ 	.short	(.L_599 - .L_598)
	.align		4
.L_598:
        /*0db4*/ 	.word	index@($__internal_36_$__cuda_sm70_shflsync_bfly_p)
        /*0db8*/ 	.word	0x00000000


	//----- nvinfo : EIATTR_FRAME_SIZE
	.align		4
.L_599:
        /*0dbc*/ 	.byte	0x04, 0x11
        /*0dbe*/ 	.short	(.L_601 - .L_600)
	.align		4
.L_600:
        /*0dc0*/ 	.word	index@($__internal_35_$__cuda_sm20_div_u64)
        /*0dc4*/ 	.word	0x00000000


	//----- nvinfo : EIATTR_FRAME_SIZE
	.align		4
.L_601:
        /*0dc8*/ 	.byte	0x04, 0x11
        /*0dca*/ 	.short	(.L_603 - .L_602)
	.align		4
.L_602:
        /*0dcc*/ 	.word	index@(_ZN7cutlass13device_kernelIN5flash19FlashAttnFwdCombineIN4cute5tupleIJNS3_1CILi16EEENS5_ILi64EEEEEELi5ELi256ELi1ELb0ELb1ENS_10bfloat16_tEfNS_4arch4Sm90EEEEEvNT_6ParamsE)
        /*0dd0*/ 	.word	0x00000000


	//----- nvinfo : EIATTR_REGCOUNT
	.align		4
.L_603:
        /*0dd4*/ 	.byte	0x04, 0x2f
        /*0dd6*/ 	.short	(.L_605 - .L_604)
	.align		4
.L_604:
        /*0dd8*/ 	.word	index@(_ZN7cutlass13device_kernelIN5flash19FlashAttnFwdCombineIN4cute5tupleIJNS3_1CILi16EEENS5_ILi64EEEEEELi6ELi256ELi1ELb0ELb1ENS_10bfloat16_tEfNS_4arch4Sm90EEEEEvNT_6ParamsE)
        /*0ddc*/ 	.word	0x0000002a


	//----- nvinfo : EIATTR_FRAME_SIZE
	.align		4
.L_605:
        /*0de0*/ 	.byte	0x04, 0x11
        /*0de2*/ 	.short	(.L_607 - .L_606)
	.align		4
.L_606:
        /*0de4*/ 	.word	index@($__internal_34_$__cuda_sm70_shflsync_bfly_p)
        /*0de8*/ 	.word	0x00000000


	//----- nvinfo : EIATTR_FRAME_SIZE
	.align		4
.L_607:
        /*0dec*/ 	.byte	0x04, 0x11
        /*0dee*/ 	.short	(.L_609 - .L_608)
	.align		4
.L_608:
        /*0df0*/ 	.word	index@($__internal_33_$__cuda_sm20_div_u64)
        /*0df4*/ 	.word	0x00000000


	//----- nvinfo : EIATTR_FRAME_SIZE
	.align		4
.L_609:
        /*0df8*/ 	.byte	0x04, 0x11
        /*0dfa*/ 	.short	(.L_611 - .L_610)
	.align		4
.L_610:
        /*0dfc*/ 	.word	index@(_ZN7cutlass13device_kernelIN5flash19FlashAttnFwdCombineIN4cute5tupleIJNS3_1CILi16EEENS5_ILi64EEEEEELi6ELi256ELi1ELb0ELb1ENS_10bfloat16_tEfNS_4arch4Sm90EEEEEvNT_6ParamsE)
        /*0e00*/ 	.word	0x00000000


	//----- nvinfo : EIATTR_REGCOUNT
	.align		4
.L_611:
        /*0e04*/ 	.byte	0x04, 0x2f
        /*0e06*/ 	.short	(.L_613 - .L_612)
	.align		4
.L_612:
        /*0e08*/ 	.word	index@(_ZN7cutlass13device_kernelIN5flash19FlashAttnFwdCombineIN4cute5tupleIJNS3_1CILi16EEENS5_ILi64EEEEEELi7ELi256ELi1ELb0ELb1ENS_10bfloat16_tEfNS_4arch4Sm90EEEEEvNT_6ParamsE)
        /*0e0c*/ 	.word	0x00000030


	//----- nvinfo : EIATTR_FRAME_SIZE
	.align		4
.L_613:
        /*0e10*/ 	.byte	0x04, 0x11
        /*0e12*/ 	.short	(.L_615 - .L_614)
	.align		4
.L_614:
        /*0e14*/ 	.word	index@($__internal_32_$__cuda_sm70_shflsync_bfly_p)
        /*0e18*/ 	.word	0x00000000


	//----- nvinfo : EIATTR_FRAME_SIZE
	.align		4
.L_615:
        /*0e1c*/ 	.byte	0x04, 0x11
        /*0e1e*/ 	.short	(.L_617 - .L_616)
	.align		4
.L_616:
        /*0e20*/ 	.word	index@($__internal_31_$__cuda_sm20_div_u64)
        /*0e24*/ 	.word	0x00000000


	//----- nvinfo : EIATTR_FRAME_SIZE
	.align		4
.L_617:
        /*0e28*/ 	.byte	0x04, 0x11
        /*0e2a*/ 	.short	(.L_619 - .L_618)
	.align		4
.L_618:
        /*0e2c*/ 	.word	index@(_ZN7cutlass13device_kernelIN5flash19FlashAttnFwdCombineIN4cute5tupleIJNS3_1CILi16EEENS5_ILi64EEEEEELi7ELi256ELi1ELb0ELb1ENS_10bfloat16_tEfNS_4arch4Sm90EEEEEvNT_6ParamsE)
        /*0e30*/ 	.word	0x00000000


	//----- nvinfo : EIATTR_REGCOUNT
	.align		4
.L_619:
        /*0e34*/ 	.byte	0x04, 0x2f
        /*0e36*/ 	.short	(.L_621 - .L_620)
	.align		4
.L_620:
        /*0e38*/ 	.word	index@(_ZN7cutlass13device_kernelIN5flash19FlashAttnFwdCombineIN4cute5tupleIJNS3_1CILi16EEENS5_ILi64EEEEEELi8ELi256ELi1ELb0ELb1ENS_10bfloat16_tEfNS_4arch4Sm90EEEEEvNT_6ParamsE)
        /*0e3c*/ 	.word	0x00000037


	//----- nvinfo : EIATTR_FRAME_SIZE
	.align		4
.L_621:
        /*0e40*/ 	.byte	0x04, 0x11
        /*0e42*/ 	.short	(.L_623 - .L_622)
	.align		4
.L_622:
        /*0e44*/ 	.word	index@($__internal_30_$__cuda_sm70_shflsync_bfly_p)
        /*0e48*/ 	.word	0x00000000


	//----- nvinfo : EIATTR_FRAME_SIZE
	.align		4
.L_623:
        /*0e4c*/ 	.byte	0x04, 0x11
        /*0e4e*/ 	.short	(.L_625 - .L_624)
	.align		4
.L_624:
        /*0e50*/ 	.word	index@($__internal_29_$__cuda_sm20_div_u64)
        /*0e54*/ 	.word	0x00000000


	//----- nvinfo : EIATTR_FRAME_SIZE
	.align		4
.L_625:
        /*0e58*/ 	.byte	0x04, 0x11
        /*0e5a*/ 	.short	(.L_627 - .L_626)
	.align		4
.L_626:
        /*0e5c*/ 	.word	index@(_ZN7cutlass13device_kernelIN5flash19FlashAttnFwdCombineIN4cute5tupleIJNS3_1CILi16EEENS5_ILi64EEEEEELi8ELi256ELi1ELb0ELb1ENS_10bfloat16_tEfNS_4arch4Sm90EEEEEvNT_6ParamsE)
        /*0e60*/ 	.word	0x00000000


	//----- nvinfo : EIATTR_REGCOUNT
	.align		4
.L_627:
        /*0e64*/ 	.byte	0x04, 0x2f
        /*0e66*/ 	.short	(.L_629 - .L_628)
	.align		4
.L_628:
        /*0e68*/ 	.word	index@(_ZN7cutlass13device_kernelIN5flash19FlashAttnFwdCombineIN4cute5tupleIJNS3_1CILi16EEENS5_ILi64EEEEEELi4ELi256ELi1ELb0ELb0ENS_10bfloat16_tEfNS_4arch4Sm90EEEEEvNT_6ParamsE)
        /*0e6c*/ 	.word	0x00000030


	//----- nvinfo : EIATTR_FRAME_SIZE
	.align		4
.L_629:
        /*0e70*/ 	.byte	0x04, 0x11
        /*0e72*/ 	.short	(.L_631 - .L_630)
	.align		4
.L_630:
        /*0e74*/ 	.word	index@($__internal_28_$__cuda_sm70_shflsync_bfly_p)
        /*0e78*/ 	.word	0x00000000


	//----- nvinfo : EIATTR_FRAME_SIZE
	.align		4
.L_631:
        /*0e7c*/ 	.byte	0x04, 0x11
        /*0e7e*/ 	.short	(.L_633 - .L_632)
	.align		4
.L_632:
        /*0e80*/ 	.word	index@(_ZN7cutlass13device_kernelIN5flash19FlashAttnFwdCombineIN4cute5tupleIJNS3_1CILi16EEENS5_ILi64EEEEEELi4ELi256ELi1ELb0ELb0ENS_10bfloat16_tEfNS_4arch4Sm90EEEEEvNT_6ParamsE)
        /*0e84*/ 	.word	0x00000000


	//----- nvinfo : EIATTR_REGCOUNT
	.align		4
.L_633:
        /*0e88*/ 	.byte	0x04, 0x2f
        /*0e8a*/ 	.short	(.L_635 - .L_634)
	.align		4
.L_634:
        /*0e8c*/ 	.word	index@(_ZN7cutlass13device_kernelIN5flash19FlashAttnFwdCombineIN4cute5tupleIJNS3_1CILi16EEENS5_ILi64EEEEEELi5ELi256ELi1ELb0ELb0ENS_10bfloat16_tEfNS_4arch4Sm90EEEEEvNT_6ParamsE)
        /*0e90*/ 	.word	0x00000030


	//----- nvinfo : EIATTR_FRAME_SIZE
	.align		4
.L_635:
        /*0e94*/ 	.byte	0x04, 0x11
        /*0e96*/ 	.short	(.L_637 - .L_636)
	.align		4
.L_636:
        /*0e98*/ 	.word	index@($__internal_27_$__cuda_sm70_shflsync_bfly_p)
        /*0e9c*/ 	.word	0x00000000


	//----- nvinfo : EIATTR_FRAME_SIZE
	.align		4
.L_637:
        /*0ea0*/ 	.byte	0x04, 0x11
        /*0ea2*/ 	.short	(.L_639 - .L_638)
	.align		4
.L_638:
        /*0ea4*/ 	.word	index@(_ZN7cutlass13device_kernelIN5flash19FlashAttnFwdCombineIN4cute5tupleIJNS3_1CILi16EEENS5_ILi64EEEEEELi5ELi256ELi1ELb0ELb0ENS_10bfloat16_tEfNS_4arch4Sm90EEEEEvNT_6ParamsE)
        /*0ea8*/ 	.word	0x00000000


	//----- nvinfo : EIATTR_REGCOUNT
	.align		4
.L_639:
        /*0eac*/ 	.byte	0x04, 0x2f
        /*0eae*/ 	.short	(.L_641 - .L_640)
	.align		4
.L_640:
        /*0eb0*/ 	.word	index@(_ZN7cutlass13device_kernelIN5flash19FlashAttnFwdCombineIN4cute5tupleIJNS3_1CILi16EEENS5_ILi64EEEEEELi6ELi256ELi1ELb0ELb0ENS_10bfloat16_tEfNS_4arch4Sm90EEEEEvNT_6ParamsE)
        /*0eb4*/ 	.word	0x00000030


	//----- nvinfo : EIATTR_FRAME_SIZE
	.align		4
.L_641:
        /*0eb8*/ 	.byte	0x04, 0x11
        /*0eba*/ 	.short	(.L_643 - .L_642)
	.align		4
.L_642:
        /*0ebc*/ 	.word	index@($__internal_26_$__cuda_sm70_shflsync_bfly_p)
        /*0ec0*/ 	.word	0x00000000


	//----- nvinfo : EIATTR_FRAME_SIZE
	.align		4
.L_643:
        /*0ec4*/ 	.byte	0x04, 0x11
        /*0ec6*/ 	.short	(.L_645 - .L_644)
	.align		4
.L_644:
        /*0ec8*/ 	.word	index@(_ZN7cutlass13device_kernelIN5flash19FlashAttnFwdCombineIN4cute5tupleIJNS3_1CILi16EEENS5_ILi64EEEEEELi6ELi256ELi1ELb0ELb0ENS_10bfloat16_tEfNS_4arch4Sm90EEEEEvNT_6ParamsE)
        /*0ecc*/ 	.word	0x00000000


	//----- nvinfo : EIATTR_REGCOUNT
	.align		4
.L_645:
        /*0ed0*/ 	.byte	0x04, 0x2f
        /*0ed2*/ 	.short	(.L_647 - .L_646)
	.align		4
.L_646:
        /*0ed4*/ 	.word	index@(_ZN7cutlass13device_kernelIN5flash19FlashAttnFwdCombineIN4cute5tupleIJNS3_1CILi16EEENS5_ILi64EEEEEELi7ELi256ELi1ELb0ELb0ENS_10bfloat16_tEfNS_4arch4Sm90EEEEEvNT_6ParamsE)
        /*0ed8*/ 	.word	0x00000030


	//----- nvinfo : EIATTR_FRAME_SIZE
	.align		4
.L_647:
        /*0edc*/ 	.byte	0x04, 0x11
        /*0ede*/ 	.short	(.L_649 - .L_648)
	.align		4
.L_648:
        /*0ee0*/ 	.word	index@($__internal_25_$__cuda_sm70_shflsync_bfly_p)
        /*0ee4*/ 	.word	0x00000000


	//----- nvinfo : EIATTR_FRAME_SIZE
	.align		4
.L_649:
        /*0ee8*/ 	.byte	0x04, 0x11
        /*0eea*/ 	.short	(.L_651 - .L_650)
	.align		4
.L_650:
        /*0eec*/ 	.word	index@(_ZN7cutlass13device_kernelIN5flash19FlashAttnFwdCombineIN4cute5tupleIJNS3_1CILi16EEENS5_ILi64EEEEEELi7ELi256ELi1ELb0ELb0ENS_10bfloat16_tEfNS_4arch4Sm90EEEEEvNT_6ParamsE)
        /*0ef0*/ 	.word	0x00000000


	//----- nvinfo : EIATTR_REGCOUNT
	.align		4
.L_651:
        /*0ef4*/ 	.byte	0x04, 0x2f
        /*0ef6*/ 	.short	(.L_653 - .L_652)
	.align		4
.L_652:
        /*0ef8*/ 	.word	index@(_ZN7cutlass13device_kernelIN5flash19FlashAttnFwdCombineIN4cute5tupleIJNS3_1CILi16EEENS5_ILi64EEEEEELi8ELi256ELi1ELb0ELb0ENS_10bfloat16_tEfNS_4arch4Sm90EEEEEvNT_6ParamsE)
        /*0efc*/ 	.word	0x00000037


	//----- nvinfo : EIATTR_FRAME_SIZE
	.align		4
.L_653:
        /*0f00*/ 	.byte	0x04, 0x11
        /*0f02*/ 	.short	(.L_655 - .L_654)
	.align		4
.L_654:
        /*0f04*/ 	.word	index@($__internal_24_$__cuda_sm70_shflsync_bfly_p)
        /*0f08*/ 	.word	0x00000000


	//----- nvinfo : EIATTR_FRAME_SIZE
	.align		4
.L_655:
        /*0f0c*/ 	.byte	0x04, 0x11
        /*0f0e*/ 	.short	(.L_657 - .L_656)
	.align		4
.L_656:
        /*0f10*/ 	.word	index@(_ZN7cutlass13device_kernelIN5flash19FlashAttnFwdCombineIN4cute5tupleIJNS3_1CILi16EEENS5_ILi64EEEEEELi8ELi256ELi1ELb0ELb0ENS_10bfloat16_tEfNS_4arch4Sm90EEEEEvNT_6ParamsE)
        /*0f14*/ 	.word	0x00000000


	//----- nvinfo : EIATTR_REGCOUNT
	.align		4
.L_657:
        /*0f18*/ 	.byte	0x04, 0x2f
        /*0f1a*/ 	.short	(.L_659 - .L_658)
	.align		4
.L_658:
        /*0f1c*/ 	.word	index@(_ZN7cutlass13device_kernelIN5flash19FlashAttnFwdCombineIN4cute5tupleIJNS3_1CILi8EEENS5_ILi128EEEEEELi5ELi256ELi1ELb0ELb1ENS_10bfloat16_tEfNS_4arch4Sm80EEEEEvNT_6ParamsE)
        /*0f20*/ 	.word	0x0000002a


	//----- nvinfo : EIATTR_FRAME_SIZE
	.align		4
.L_659:
        /*0f24*/ 	.byte	0x04, 0x11
        /*0f26*/ 	.short	(.L_661 - .L_660)
	.align		4
.L_660:
        /*0f28*/ 	.word	index@($__internal_23_$__cuda_sm70_shflsync_bfly_p)
        /*0f2c*/ 	.word	0x00000000


	//----- nvinfo : EIATTR_FRAME_SIZE
	.align		4
.L_661:
        /*0f30*/ 	.byte	0x04, 0x11
        /*0f32*/ 	.short	(.L_663 - .L_662)
	.align		4
.L_662:
        /*0f34*/ 	.word	index@($__internal_22_$__cuda_sm20_div_u64)
        /*0f38*/ 	.word	0x00000000


	//----- nvinfo : EIATTR_FRAME_SIZE
	.align		4
.L_663:
        /*0f3c*/ 	.byte	0x04, 0x11
        /*0f3e*/ 	.short	(.L_665 - .L_664)
	.align		4
.L_664:
        /*0f40*/ 	.word	index@(_ZN7cutlass13device_kernelIN5flash19FlashAttnFwdCombineIN4cute5tupleIJNS3_1CILi8EEENS5_ILi128EEEEEELi5ELi256ELi1ELb0ELb1ENS_10bfloat16_tEfNS_4arch4Sm80EEEEEvNT_6ParamsE)
        /*0f44*/ 	.word	0x00000000


	//----- nvinfo : EIATTR_REGCOUNT
	.align		4
.L_665:
        /*0f48*/ 	.byte	0x04, 0x2f
        /*0f4a*/ 	.short	(.L_667 - .L_666)
	.align		4
.L_666:
        /*0f4c*/ 	.word	index@(_ZN7cutlass13device_kernelIN5flash19FlashAttnFwdCombineIN4cute5tupleIJNS3_1CILi8EEENS5_ILi128EEEEEELi6ELi256ELi1ELb0ELb1ENS_10bfloat16_tEfNS_4arch4Sm80EEEEEvNT_6ParamsE)
        /*0f50*/ 	.word	0x0000002a


	//----- nvinfo : EIATTR_FRAME_SIZE
	.align		4
.L_667:
        /*0f54*/ 	.byte	0x04, 0x11
        /*0f56*/ 	.short	(.L_669 - .L_668)
	.align		4
.L_668:
        /*0f58*/ 	.word	index@($__internal_21_$__cuda_sm70_shflsync_bfly_p)
        /*0f5c*/ 	.word	0x00000000


	//----- nvinfo : EIATTR_FRAME_SIZE
	.align		4
.L_669:
        /*0f60*/ 	.byte	0x04, 0x11
        /*0f62*/ 	.short	(.L_671 - .L_670)
	.align		4
.L_670:
        /*0f64*/ 	.word	index@($__internal_20_$__cuda_sm20_div_u64)
        /*0f68*/ 	.word	0x00000000


	//----- nvinfo : EIATTR_FRAME_SIZE
	.align		4
.L_671:
        /*0f6c*/ 	.byte	0x04, 0x11
        /*0f6e*/ 	.short	(.L_673 - .L_672)
	.align		4
.L_672:
        /*0f70*/ 	.word	index@(_ZN7cutlass13device_kernelIN5flash19FlashAttnFwdCombineIN4cute5tupleIJNS3_1CILi8EEENS5_ILi128EEEEEELi6ELi256ELi1ELb0ELb1ENS_10bfloat16_tEfNS_4arch4Sm80EEEEEvNT_6ParamsE)
        /*0f74*/ 	.word	0x00000000


	//----- nvinfo : EIATTR_REGCOUNT
	.align		4
.L_673:
        /*0f78*/ 	.byte	0x04, 0x2f
        /*0f7a*/ 	.short	(.L_675 - .L_674)
	.align		4
.L_674:
        /*0f7c*/ 	.word	index@(_ZN7cutlass13device_kernelIN5flash19FlashAttnFwdCombineIN4cute5tupleIJNS3_1CILi8EEENS5_ILi128EEEEEELi7ELi256ELi1ELb0ELb1ENS_10bfloat16_tEfNS_4arch4Sm80EEEEEvNT_6ParamsE)
        /*0f80*/ 	.word	0x0000002a


	//----- nvinfo : EIATTR_FRAME_SIZE
	.align		4
.L_675:
        /*0f84*/ 	.byte	0x04, 0x11
        /*0f86*/ 	.short	(.L_677 - .L_676)
	.align		4
.L_676:
        /*0f88*/ 	.word	index@($__internal_19_$__cuda_sm70_shflsync_bfly_p)
        /*0f8c*/ 	.word	0x00000000


	//----- nvinfo : EIATTR_FRAME_SIZE
	.align		4
.L_677:
        /*0f90*/ 	.byte	0x04, 0x11
        /*0f92*/ 	.short	(.L_679 - .L_678)
	.align		4
.L_678:
        /*0f94*/ 	.word	index@($__internal_18_$__cuda_sm20_div_u64)
        /*0f98*/ 	.word	0x00000000


	//----- nvinfo : EIATTR_FRAME_SIZE
	.align		4
.L_679:
        /*0f9c*/ 	.byte	0x04, 0x11
        /*0f9e*/ 	.short	(.L_681 - .L_680)
	.align		4
.L_680:
        /*0fa0*/ 	.word	index@(_ZN7cutlass13device_kernelIN5flash19FlashAttnFwdCombineIN4cute5tupleIJNS3_1CILi8EEENS5_ILi128EEEEEELi7ELi256ELi1ELb0ELb1ENS_10bfloat16_tEfNS_4arch4Sm80EEEEEvNT_6ParamsE)
        /*0fa4*/ 	.word	0x00000000


	//----- nvinfo : EIATTR_REGCOUNT
	.align		4
.L_681:
        /*0fa8*/ 	.byte	0x04, 0x2f
        /*0faa*/ 	.short	(.L_683 - .L_682)
	.align		4
.L_682:
        /*0fac*/ 	.word	index@(_ZN7cutlass13device_kernelIN5flash19FlashAttnFwdCombineIN4cute5tupleIJNS3_1CILi8EEENS5_ILi128EEEEEELi8ELi256ELi1ELb0ELb1ENS_10bfloat16_tEfNS_4arch4Sm80EEEEEvNT_6ParamsE)
        /*0fb0*/ 	.word	0x00000030


	//----- nvinfo : EIATTR_FRAME_SIZE
	.align		4
.L_683:
        /*0fb4*/ 	.byte	0x04, 0x11
        /*0fb6*/ 	.short	(.L_685 - .L_684)
	.align		4
.L_684:
        /*0fb8*/ 	.word	index@($__internal_17_$__cuda_sm70_shflsync_bfly_p)
        /*0fbc*/ 	.word	0x00000000


	//----- nvinfo : EIATTR_FRAME_SIZE
	.align		4
.L_685:
        /*0fc0*/ 	.byte	0x04, 0x11
        /*0fc2*/ 	.short	(.L_687 - .L_686)
	.align		4
.L_686:
        /*0fc4*/ 	.word	index@($__internal_16_$__cuda_sm20_div_u64)
        /*0fc8*/ 	.word	0x00000000


	//----- nvinfo : EIATTR_FRAME_SIZE
	.align		4
.L_687:
        /*0fcc*/ 	.byte	0x04, 0x11
        /*0fce*/ 	.short	(.L_689 - .L_688)
	.align		4
.L_688:
        /*0fd0*/ 	.word	index@(_ZN7cutlass13device_kernelIN5flash19FlashAttnFwdCombineIN4cute5tupleIJNS3_1CILi8EEENS5_ILi128EEEEEELi8ELi256ELi1ELb0ELb1ENS_10bfloat16_tEfNS_4arch4Sm80EEEEEvNT_6ParamsE)
        /*0fd4*/ 	.word	0x00000000


	//----- nvinfo : EIATTR_REGCOUNT
	.align		4
.L_689:
        /*0fd8*/ 	.byte	0x04, 0x2f
        /*0fda*/ 	.short	(.L_691 - .L_690)
	.align		4
.L_690:
        /*0fdc*/ 	.word	index@(_ZN7cutlass13device_kernelIN5flash19FlashAttnFwdCombineIN4cute5tupleIJNS3_1CILi8EEENS5_ILi128EEEEEELi5ELi256ELi1ELb0ELb0ENS_10bfloat16_tEfNS_4arch4Sm80EEEEEvNT_6ParamsE)
        /*0fe0*/ 	.word	0x00000030


	//----- nvinfo : EIATTR_FRAME_SIZE
	.align		4
.L_691:
        /*0fe4*/ 	.byte	0x04, 0x11
        /*0fe6*/ 	.short	(.L_693 - .L_692)
	.align		4
.L_692:
        /*0fe8*/ 	.word	index@($__internal_15_$__cuda_sm70_shflsync_bfly_p)
        /*0fec*/ 	.word	0x00000000


	//----- nvinfo : EIATTR_FRAME_SIZE
	.align		4
.L_693:
        /*0ff0*/ 	.byte	0x04, 0x11
        /*0ff2*/ 	.short	(.L_695 - .L_694)
	.align		4
.L_694:
        /*0ff4*/ 	.word	index@(_ZN7cutlass13device_kernelIN5flash19FlashAttnFwdCombineIN4cute5tupleIJNS3_1CILi8EEENS5_ILi128EEEEEELi5ELi256ELi1ELb0ELb0ENS_10bfloat16_tEfNS_4arch4Sm80EEEEEvNT_6ParamsE)
        /*0ff8*/ 	.word	0x00000000


	//----- nvinfo : EIATTR_REGCOUNT
	.align		4
.L_695:
        /*0ffc*/ 	.byte	0x04, 0x2f
        /*0ffe*/ 	.short	(.L_697 - .L_696)
	.align		4
.L_696:
        /*1000*/ 	.word	index@(_ZN7cutlass13device_kernelIN5flash19FlashAttnFwdCombineIN4cute5tupleIJNS3_1CILi8EEENS5_ILi128EEEEEELi6ELi256ELi1ELb0ELb0ENS_10bfloat16_tEfNS_4arch4Sm80EEEEEvNT_6ParamsE)
        /*1004*/ 	.word	0x00000030


	//----- nvinfo : EIATTR_FRAME_SIZE
	.align		4
.L_697:
        /*1008*/ 	.byte	0x04, 0x11
        /*100a*/ 	.short	(.L_699 - .L_698)
	.align		4
.L_698:
        /*100c*/ 	.word	index@($__internal_14_$__cuda_sm70_shflsync_bfly_p)
        /*1010*/ 	.word	0x00000000


	//----- nvinfo : EIATTR_FRAME_SIZE
	.align		4
.L_699:
        /*1014*/ 	.byte	0x04, 0x11
        /*1016*/ 	.short	(.L_701 - .L_700)
	.align		4
.L_700:
        /*1018*/ 	.word	index@(_ZN7cutlass13device_kernelIN5flash19FlashAttnFwdCombineIN4cute5tupleIJNS3_1CILi8EEENS5_ILi128EEEEEELi6ELi256ELi1ELb0ELb0ENS_10bfloat16_tEfNS_4arch4Sm80EEEEEvNT_6ParamsE)
        /*101c*/ 	.word	0x00000000


	//----- nvinfo : EIATTR_REGCOUNT
	.align		4
.L_701:
        /*1020*/ 	.byte	0x04, 0x2f
        /*1022*/ 	.short	(.L_703 - .L_702)
	.align		4
.L_702:
        /*1024*/ 	.word	index@(_ZN7cutlass13device_kernelIN5flash19FlashAttnFwdCombineIN4cute5tupleIJNS3_1CILi8EEENS5_ILi128EEEEEELi7ELi256ELi1ELb0ELb0ENS_10bfloat16_tEfNS_4arch4Sm80EEEEEvNT_6ParamsE)
        /*1028*/ 	.word	0x00000030


	//----- nvinfo : EIATTR_FRAME_SIZE
	.align		4
.L_703:
        /*102c*/ 	.byte	0x04, 0x11
        /*102e*/ 	.short	(.L_705 - .L_704)
	.align		4
.L_704:
        /*1030*/ 	.word	index@($__internal_13_$__cuda_sm70_shflsync_bfly_p)
        /*1034*/ 	.word	0x00000000


	//----- nvinfo : EIATTR_FRAME_SIZE
	.align		4
.L_705:
        /*1038*/ 	.byte	0x04, 0x11
        /*103a*/ 	.short	(.L_707 - .L_706)
	.align		4
.L_706:
        /*103c*/ 	.word	index@(_ZN7cutlass13device_kernelIN5flash19FlashAttnFwdCombineIN4cute5tupleIJNS3_1CILi8EEENS5_ILi128EEEEEELi7ELi256ELi1ELb0ELb0ENS_10bfloat16_tEfNS_4arch4Sm80EEEEEvNT_6ParamsE)
        /*1040*/ 	.word	0x00000000


	//----- nvinfo : EIATTR_REGCOUNT
	.align		4
.L_707:
        /*1044*/ 	.byte	0x04, 0x2f
        /*1046*/ 	.short	(.L_709 - .L_708)
	.align		4
.L_708:
        /*1048*/ 	.word	index@(_ZN7cutlass13device_kernelIN5flash19FlashAttnFwdCombineIN4cute5tupleIJNS3_1CILi8EEENS5_ILi128EEEEEELi8ELi256ELi1ELb0ELb0ENS_10bfloat16_tEfNS_4arch4Sm80EEEEEvNT_6ParamsE)
        /*104c*/ 	.word	0x00000030


	//----- nvinfo : EIATTR_FRAME_SIZE
	.align		4
.L_709:
        /*1050*/ 	.byte	0x04, 0x11
        /*1052*/ 	.short	(.L_711 - .L_710)
	.align		4
.L_710:
        /*1054*/ 	.word	index@($__internal_12_$__cuda_sm70_shflsync_bfly_p)
        /*1058*/ 	.word	0x00000000


	//----- nvinfo : EIATTR_FRAME_SIZE
	.align		4
.L_711:
        /*105c*/ 	.byte	0x04, 0x11
        /*105e*/ 	.short	(.L_713 - .L_712)
	.align		4
.L_712:
        /*1060*/ 	.word	index@(_ZN7cutlass13device_kernelIN5flash19FlashAttnFwdCombineIN4cute5tupleIJNS3_1CILi8EEENS5_ILi128EEEEEELi8ELi256ELi1ELb0ELb0ENS_10bfloat16_tEfNS_4arch4Sm80EEEEEvNT_6ParamsE)
        /*1064*/ 	.word	0x00000000


	//----- nvinfo : EIATTR_REGCOUNT
	.align		4
.L_713:
        /*1068*/ 	.byte	0x04, 0x2f
        /*106a*/ 	.short	(.L_715 - .L_714)
	.align		4
.L_714:
        /*106c*/ 	.word	index@(_ZN7cutlass13device_kernelIN5flash19FlashAttnFwdCombineIN4cute5tupleIJNS3_1CILi8EEENS5_ILi128EEEEEELi5ELi256ELi1ELb0ELb1ENS_10bfloat16_tEfNS_4arch4Sm90EEEEEvNT_6ParamsE)
        /*1070*/ 	.word	0x0000002a


	//----- nvinfo : EIATTR_FRAME_SIZE
	.align		4
.L_715:
        /*1074*/ 	.byte	0x04, 0x11
        /*1076*/ 	.short	(.L_717 - .L_716)
	.align		4
.L_716:
        /*1078*/ 	.word	index@($__internal_11_$__cuda_sm70_shflsync_bfly_p)
        /*107c*/ 	.word	0x00000000


	//----- nvinfo : EIATTR_FRAME_SIZE
	.align		4
.L_717:
        /*1080*/ 	.byte	0x04, 0x11
        /*1082*/ 	.short	(.L_719 - .L_718)
	.align		4
.L_718:
        /*1084*/ 	.word	index@($__internal_10_$__cuda_sm20_div_u64)
        /*1088*/ 	.word	0x00000000


	//----- nvinfo : EIATTR_FRAME_SIZE
	.align		4
.L_719:
        /*108c*/ 	.byte	0x04, 0x11
        /*108e*/ 	.short	(.L_721 - .L_720)
	.align		4
.L_720:
        /*1090*/ 	.word	index@(_ZN7cutlass13device_kernelIN5flash19FlashAttnFwdCombineIN4cute5tupleIJNS3_1CILi8EEENS5_ILi128EEEEEELi5ELi256ELi1ELb0ELb1ENS_10bfloat16_tEfNS_4arch4Sm90EEEEEvNT_6ParamsE)
        /*1094*/ 	.word	0x00000000


	//----- nvinfo : EIATTR_REGCOUNT
	.align		4
.L_721:
        /*1098*/ 	.byte	0x04, 0x2f
        /*109a*/ 	.short	(.L_723 - .L_722)
	.align		4
.L_722:
        /*109c*/ 	.word	index@(_ZN7cutlass13device_kernelIN5flash19FlashAttnFwdCombineIN4cute5tupleIJNS3_1CILi8EEENS5_ILi128EEEEEELi6ELi256ELi1ELb0ELb1ENS_10bfloat16_tEfNS_4arch4Sm90EEEEEvNT_6ParamsE)
        /*10a0*/ 	.word	0x0000002a


	//----- nvinfo : EIATTR_FRAME_SIZE
	.align		4
.L_723:
        /*10a4*/ 	.byte	0x04, 0x11
        /*10a6*/ 	.short	(.L_725 - .L_724)
	.align		4
.L_724:
        /*10a8*/ 	.word	index@($__internal_9_$__cuda_sm70_shflsync_bfly_p)
        /*10ac*/ 	.word	0x00000000


	//----- nvinfo : EIATTR_FRAME_SIZE
	.align		4
.L_725:
        /*10b0*/ 	.byte	0x04, 0x11
        /*10b2*/ 	.short	(.L_727 - .L_726)
	.align		4
.L_726:
        /*10b4*/ 	.word	index@($__internal_8_$__cuda_sm20_div_u64)
        /*10b8*/ 	.word	0x00000000


	//----- nvinfo : EIATTR_FRAME_SIZE
	.align		4
.L_727:
        /*10bc*/ 	.byte	0x04, 0x11
        /*10be*/ 	.short	(.L_729 - .L_728)
	.align		4
.L_728:
        /*10c0*/ 	.word	index@(_ZN7cutlass13device_kernelIN5flash19FlashAttnFwdCombineIN4cute5tupleIJNS3_1CILi8EEENS5_ILi128EEEEEELi6ELi256ELi1ELb0ELb1ENS_10bfloat16_tEfNS_4arch4Sm90EEEEEvNT_6ParamsE)
        /*10c4*/ 	.word	0x00000000


	//----- nvinfo : EIATTR_REGCOUNT
	.align		4
.L_729:
        /*10c8*/ 	.byte	0x04, 0x2f
        /*10ca*/ 	.short	(.L_731 - .L_730)
	.align		4
.L_730:
        /*10cc*/ 	.word	index@(_ZN7cutlass13device_kernelIN5flash19FlashAttnFwdCombineIN4cute5tupleIJNS3_1CILi8EEENS5_ILi128EEEEEELi7ELi256ELi1ELb0ELb1ENS_10bfloat16_tEfNS_4arch4Sm90EEEEEvNT_6ParamsE)
        /*10d0*/ 	.word	0x0000002a


	//----- nvinfo : EIATTR_FRAME_SIZE
	.align		4
.L_731:
        /*10d4*/ 	.byte	0x04, 0x11
        /*10d6*/ 	.short	(.L_733 - .L_732)
	.align		4
.L_732:
        /*10d8*/ 	.word	index@($__internal_7_$__cuda_sm70_shflsync_bfly_p)
        /*10dc*/ 	.word	0x00000000


	//----- nvinfo : EIATTR_FRAME_SIZE
	.align		4
.L_733:
        /*10e0*/ 	.byte	0x04, 0x11
        /*10e2*/ 	.short	(.L_735 - .L_734)
	.align		4
.L_734:
        /*10e4*/ 	.word	index@($__internal_6_$__cuda_sm20_div_u64)
        /*10e8*/ 	.word	0x00000000


	//----- nvinfo : EIATTR_FRAME_SIZE
	.align		4
.L_735:
        /*10ec*/ 	.byte	0x04, 0x11
        /*10ee*/ 	.short	(.L_737 - .L_736)
	.align		4
.L_736:
        /*10f0*/ 	.word	index@(_ZN7cutlass13device_kernelIN5flash19FlashAttnFwdCombineIN4cute5tupleIJNS3_1CILi8EEENS5_ILi128EEEEEELi7ELi256ELi1ELb0ELb1ENS_10bfloat16_tEfNS_4arch4Sm90EEEEEvNT_6ParamsE)
        /*10f4*/ 	.word	0x00000000


	//----- nvinfo : EIATTR_REGCOUNT
	.align		4
.L_737:
        /*10f8*/ 	.byte	0x04, 0x2f
        /*10fa*/ 	.short	(.L_739 - .L_738)
	.align		4
.L_738:
        /*10fc*/ 	.word	index@(_ZN7cutlass13device_kernelIN5flash19FlashAttnFwdCombineIN4cute5tupleIJNS3_1CILi8EEENS5_ILi128EEEEEELi8ELi256ELi1ELb0ELb1ENS_10bfloat16_tEfNS_4arch4Sm90EEEEEvNT_6ParamsE)
        /*1100*/ 	.word	0x00000030


	//----- nvinfo : EIATTR_FRAME_SIZE
	.align		4
.L_739:
        /*1104*/ 	.byte	0x04, 0x11
        /*1106*/ 	.short	(.L_741 - .L_740)
	.align		4
.L_740:
        /*1108*/ 	.word	index@($__internal_5_$__cuda_sm70_shflsync_bfly_p)
        /*110c*/ 	.word	0x00000000


	//----- nvinfo : EIATTR_FRAME_SIZE
	.align		4
.L_741:
        /*1110*/ 	.byte	0x04, 0x11
        /*1112*/ 	.short	(.L_743 - .L_742)
	.align		4
.L_742:
        /*1114*/ 	.word	index@($__internal_4_$__cuda_sm20_div_u64)
        /*1118*/ 	.word	0x00000000


	//----- nvinfo : EIATTR_FRAME_SIZE
	.align		4
.L_743:
        /*111c*/ 	.byte	0x04, 0x11
        /*111e*/ 	.short	(.L_745 - .L_744)
	.align		4
.L_744:
        /*1120*/ 	.word	index@(_ZN7cutlass13device_kernelIN5flash19FlashAttnFwdCombineIN4cute5tupleIJNS3_1CILi8EEENS5_ILi128EEEEEELi8ELi256ELi1ELb0ELb1ENS_10bfloat16_tEfNS_4arch4Sm90EEEEEvNT_6ParamsE)
        /*1124*/ 	.word	0x00000000


	//----- nvinfo : EIATTR_REGCOUNT
	.align		4
.L_745:
        /*1128*/ 	.byte	0x04, 0x2f
        /*112a*/ 	.short	(.L_747 - .L_746)
	.align		4
.L_746:
        /*112c*/ 	.word	index@(_ZN7cutlass13device_kernelIN5flash19FlashAttnFwdCombineIN4cute5tupleIJNS3_1CILi8EEENS5_ILi128EEEEEELi5ELi256ELi1ELb0ELb0ENS_10bfloat16_tEfNS_4arch4Sm90EEEEEvNT_6ParamsE)
        /*1130*/ 	.word	0x00000030


	//----- nvinfo : EIATTR_FRAME_SIZE
	.align		4
.L_747:
        /*1134*/ 	.byte	0x04, 0x11
        /*1136*/ 	.short	(.L_749 - .L_748)
	.align		4
.L_748:
        /*1138*/ 	.word	index@($__internal_3_$__cuda_sm70_shflsync_bfly_p)
        /*113c*/ 	.word	0x00000000


	//----- nvinfo : EIATTR_FRAME_SIZE
	.align		4
.L_749:
        /*1140*/ 	.byte	0x04, 0x11
        /*1142*/ 	.short	(.L_751 - .L_750)
	.align		4
.L_750:
        /*1144*/ 	.word	index@(_ZN7cutlass13device_kernelIN5flash19FlashAttnFwdCombineIN4cute5tupleIJNS3_1CILi8EEENS5_ILi128EEEEEELi5ELi256ELi1ELb0ELb0ENS_10bfloat16_tEfNS_4arch4Sm90EEEEEvNT_6ParamsE)
        /*1148*/ 	.word	0x00000000


	//----- nvinfo : EIATTR_REGCOUNT
	.align		4
.L_751:
        /*114c*/ 	.byte	0x04, 0x2f
        /*114e*/ 	.short	(.L_753 - .L_752)
	.align		4
.L_752:
        /*1150*/ 	.word	index@(_ZN7cutlass13device_kernelIN5flash19FlashAttnFwdCombineIN4cute5tupleIJNS3_1CILi8EEENS5_ILi128EEEEEELi6ELi256ELi1ELb0ELb0ENS_10bfloat16_tEfNS_4arch4Sm90EEEEEvNT_6ParamsE)
        /*1154*/ 	.word	0x00000030


	//----- nvinfo : EIATTR_FRAME_SIZE
	.align		4
.L_753:
        /*1158*/ 	.byte	0x04, 0x11
        /*115a*/ 	.short	(.L_755 - .L_754)
	.align		4
.L_754:
        /*115c*/ 	.word	index@($__internal_2_$__cuda_sm70_shflsync_bfly_p)
        /*1160*/ 	.word	0x00000000


	//----- nvinfo : EIATTR_FRAME_SIZE
	.align		4
.L_755:
        /*1164*/ 	.byte	0x04, 0x11
        /*1166*/ 	.short	(.L_757 - .L_756)
	.align		4
.L_756:
        /*1168*/ 	.word	index@(_ZN7cutlass13device_kernelIN5flash19FlashAttnFwdCombineIN4cute5tupleIJNS3_1CILi8EEENS5_ILi128EEEEEELi6ELi256ELi1ELb0ELb0ENS_10bfloat16_tEfNS_4arch4Sm90EEEEEvNT_6ParamsE)
        /*116c*/ 	.word	0x00000000


	//----- nvinfo : EIATTR_REGCOUNT
	.align		4
.L_757:
        /*1170*/ 	.byte	0x04, 0x2f
        /*1172*/ 	.short	(.L_759 - .L_758)
	.align		4
.L_758:
        /*1174*/ 	.word	index@(_ZN7cutlass13device_kernelIN5flash19FlashAttnFwdCombineIN4cute5tupleIJNS3_1CILi8EEENS5_ILi128EEEEEELi7ELi256ELi1ELb0ELb0ENS_10bfloat16_tEfNS_4arch4Sm90EEEEEvNT_6ParamsE)
        /*1178*/ 	.word	0x00000030


	//----- nvinfo : EIATTR_FRAME_SIZE
	.align		4
.L_759:
        /*117c*/ 	.byte	0x04, 0x11
        /*117e*/ 	.short	(.L_761 - .L_760)
	.align		4
.L_760:
        /*1180*/ 	.word	index@($__internal_1_$__cuda_sm70_shflsync_bfly_p)
        /*1184*/ 	.word	0x00000000


	//----- nvinfo : EIATTR_FRAME_SIZE
	.align		4
.L_761:
        /*1188*/ 	.byte	0x04, 0x11
        /*118a*/ 	.short	(.L_763 - .L_762)
	.align		4
.L_762:
        /*118c*/ 	.word	index@(_ZN7cutlass13device_kernelIN5flash19FlashAttnFwdCombineIN4cute5tupleIJNS3_1CILi8EEENS5_ILi128EEEEEELi7ELi256ELi1ELb0ELb0ENS_10bfloat16_tEfNS_4arch4Sm90EEEEEvNT_6ParamsE)
        /*1190*/ 	.word	0x00000000


	//----- nvinfo : EIATTR_REGCOUNT
	.align		4
.L_763:
        /*1194*/ 	.byte	0x04, 0x2f
        /*1196*/ 	.short	(.L_765 - .L_764)
	.align		4
.L_764:
        /*1198*/ 	.word	index@(_ZN7cutlass13device_kernelIN5flash19FlashAttnFwdCombineIN4cute5tupleIJNS3_1CILi8EEENS5_ILi128EEEEEELi8ELi256ELi1ELb0ELb0ENS_10bfloat16_tEfNS_4arch4Sm90EEEEEvNT_6ParamsE)
        /*119c*/ 	.word	0x00000030


	//----- nvinfo : EIATTR_FRAME_SIZE
	.align		4
.L_765:
        /*11a0*/ 	.byte	0x04, 0x11
        /*11a2*/ 	.short	(.L_767 - .L_766)
	.align		4
.L_766:
        /*11a4*/ 	.word	index@($__internal_0_$__cuda_sm70_shflsync_bfly_p)
        /*11a8*/ 	.word	0x00000000


	//----- nvinfo : EIATTR_FRAME_SIZE
	.align		4
.L_767:
        /*11ac*/ 	.byte	0x04, 0x11
        /*11ae*/ 	.short	(.L_769 - .L_768)
	.align		4
.L_768:
        /*11b0*/ 	.word	index@(_ZN7cutlass13device_kernelIN5flash19FlashAttnFwdCombineIN4cute5tupleIJNS3_1CILi8EEENS5_ILi128EEEEEELi8ELi256ELi1ELb0ELb0ENS_10bfloat16_tEfNS_4arch4Sm90EEEEEvNT_6ParamsE)
        /*11b4*/ 	.word	0x00000000


	//----- nvinfo : EIATTR_MIN_STACK_SIZE
	.align		4
.L_769:
        /*11b8*/ 	.byte	0x04, 0x12
        /*11ba*/ 	.short	(.L_771 - .L_770)
	.align		4
.L_770:
        /*11bc*/ 	.word	index@(_ZN7cutlass13device_kernelIN5flash19FlashAttnFwdCombineIN4cute5tupleIJNS3_1CILi8EEENS5_ILi128EEEEEELi8ELi256ELi1ELb0ELb0ENS_10bfloat16_tEfNS_4arch4Sm90EEEEEvNT_6ParamsE)
        /*11c0*/ 	.word	0x00000000


	//----- nvinfo : EIATTR_MIN_STACK_SIZE
	.align		4
.L_771:
        /*11c4*/ 	.byte	0x04, 0x12
        /*11c6*/ 	.short	(.L_773 - .L_772)
	.align		4
.L_772:
        /*11c8*/ 	.word	index@(_ZN7cutlass13device_kernelIN5flash19FlashAttnFwdCombineIN4cute5tupleIJNS3_1CILi8EEENS5_ILi128EEEEEELi7ELi256ELi1ELb0ELb0ENS_10bfloat16_tEfNS_4arch4Sm90EEEEEvNT_6ParamsE)
        /*11cc*/ 	.word	0x00000000


	//----- nvinfo : EIATTR_MIN_STACK_SIZE
	.align		4
.L_773:
        /*11d0*/ 	.byte	0x04, 0x12
        /*11d2*/ 	.short	(.L_775 - .L_774)
	.align		4
.L_774:
        /*11d4*/ 	.word	index@(_ZN7cutlass13device_kernelIN5flash19FlashAttnFwdCombineIN4cute5tupleIJNS3_1CILi8EEENS5_ILi128EEEEEELi6ELi256ELi1ELb0ELb0ENS_10bfloat16_tEfNS_4arch4Sm90EEEEEvNT_6ParamsE)
        /*11d8*/ 	.word	0x00000000


	//----- nvinfo : EIATTR_MIN_STACK_SIZE
	.align		4
.L_775:
        /*11dc*/ 	.byte	0x04, 0x12
        /*11de*/ 	.short	(.L_777 - .L_776)
	.align		4
.L_776:
        /*11e0*/ 	.word	index@(_ZN7cutlass13device_kernelIN5flash19FlashAttnFwdCombineIN4cute5tupleIJNS3_1CILi8EEENS5_ILi128EEEEEELi5ELi256ELi1ELb0ELb0ENS_10bfloat16_tEfNS_4arch4Sm90EEEEEvNT_6ParamsE)
        /*11e4*/ 	.word	0x00000000


	//----- nvinfo : EIATTR_MIN_STACK_SIZE
	.align		4
.L_777:
        /*11e8*/ 	.byte	0x04, 0x12
        /*11ea*/ 	.short	(.L_779 - .L_778)
	.align		4
.L_778:
        /*11ec*/ 	.word	index@(_ZN7cutlass13device_kernelIN5flash19FlashAttnFwdCombineIN4cute5tupleIJNS3_1CILi8EEENS5_ILi128EEEEEELi8ELi256ELi1ELb0ELb1ENS_10bfloat16_tEfNS_4arch4Sm90EEEEEvNT_6ParamsE)
        /*11f0*/ 	.word	0x00000000


	//----- nvinfo : EIATTR_MIN_STACK_SIZE
	.align		4
.L_779:
        /*11f4*/ 	.byte	0x04, 0x12
        /*11f6*/ 	.short	(.L_781 - .L_780)
	.align		4
.L_780:
        /*11f8*/ 	.word	index@(_ZN7cutlass13device_kernelIN5flash19FlashAttnFwdCombineIN4cute5tupleIJNS3_1CILi8EEENS5_ILi128EEEEEELi7ELi256ELi1ELb0ELb1ENS_10bfloat16_tEfNS_4arch4Sm90EEEEEvNT_6ParamsE)
        /*11fc*/ 	.word	0x00000000


	//----- nvinfo : EIATTR_MIN_STACK_SIZE
	.align		4
.L_781:
        /*1200*/ 	.byte	0x04, 0x12
        /*1202*/ 	.short	(.L_783 - .L_782)
	.align		4
.L_782:
        /*1204*/ 	.word	index@(_ZN7cutlass13device_kernelIN5flash19FlashAttnFwdCombineIN4cute5tupleIJNS3_1CILi8EEENS5_ILi128EEEEEELi6ELi256ELi1ELb0ELb1ENS_10bfloat16_tEfNS_4arch4Sm90EEEEEvNT_6ParamsE)
        /*1208*/ 	.word	0x00000000


	//----- nvinfo : EIATTR_MIN_STACK_SIZE
	.align		4
.L_783:
        /*120c*/ 	.byte	0x04, 0x12
        /*120e*/ 	.short	(.L_785 - .L_784)
	.align		4
.L_784:
        /*1210*/ 	.word	index@(_ZN7cutlass13device_kernelIN5flash19FlashAttnFwdCombineIN4cute5tupleIJNS3_1CILi8EEENS5_ILi128EEEEEELi5ELi256ELi1ELb0ELb1ENS_10bfloat16_tEfNS_4arch4Sm90EEEEEvNT_6ParamsE)
        /*1214*/ 	.word	0x00000000


	//----- nvinfo : EIATTR_MIN_STACK_SIZE
	.align		4
.L_785:
        /*1218*/ 	.byte	0x04, 0x12
        /*121a*/ 	.short	(.L_787 - .L_786)
	.align		4
.L_786:
        /*121c*/ 	.word	index@(_ZN7cutlass13device_kernelIN5flash19FlashAttnFwdCombineIN4cute5tupleIJNS3_1CILi8EEENS5_ILi128EEEEEELi8ELi256ELi1ELb0ELb0ENS_10bfloat16_tEfNS_4arch4Sm80EEEEEvNT_6ParamsE)
        /*1220*/ 	.word	0x00000000


	//----- nvinfo : EIATTR_MIN_STACK_SIZE
	.align		4
.L_787:
        /*1224*/ 	.byte	0x04, 0x12
        /*1226*/ 	.short	(.L_789 - .L_788)
	.align		4
.L_788:
        /*1228*/ 	.word	index@(_ZN7cutlass13device_kernelIN5flash19FlashAttnFwdCombineIN4cute5tupleIJNS3_1CILi8EEENS5_ILi128EEEEEELi7ELi256ELi1ELb0ELb0ENS_10bfloat16_tEfNS_4arch4Sm80EEEEEvNT_6ParamsE)
        /*122c*/ 	.word	0x00000000


	//----- nvinfo : EIATTR_MIN_STACK_SIZE
	.align		4
.L_789:
        /*1230*/ 	.byte	0x04, 0x12
        /*1232*/ 	.short	(.L_791 - .L_790)
	.align		4
.L_790:
        /*1234*/ 	.word	index@(_ZN7cutlass13device_kernelIN5flash19FlashAttnFwdCombineIN4cute5tupleIJNS3_1CILi8EEENS5_ILi128EEEEEELi6ELi256ELi1ELb0ELb0ENS_10bfloat16_tEfNS_4arch4Sm80EEEEEvNT_6ParamsE)
        /*1238*/ 	.word	0x00000000


	//----- nvinfo : EIATTR_MIN_STACK_SIZE
	.align		4
.L_791:
        /*123c*/ 	.byte	0x04, 0x12
        /*123e*/ 	.short	(.L_793 - .L_792)
	.align		4
.L_792:
        /*1240*/ 	.word	index@(_ZN7cutlass13device_kernelIN5flash19FlashAttnFwdCombineIN4cute5tupleIJNS3_1CILi8EEENS5_ILi128EEEEEELi5ELi256ELi1ELb0ELb0ENS_10bfloat16_tEfNS_4arch4Sm80EEEEEvNT_6ParamsE)
        /*1244*/ 	.word	0x00000000


	//----- nvinfo : EIATTR_MIN_STACK_SIZE
	.align		4
.L_793:
        /*1248*/ 	.byte	0x04, 0x12
        /*124a*/ 	.short	(.L_795 - .L_794)
	.align		4
.L_794:
        /*124c*/ 	.word	index@(_ZN7cutlass13device_kernelIN5flash19FlashAttnFwdCombineIN4cute5tupleIJNS3_1CILi8EEENS5_ILi128EEEEEELi8ELi256ELi1ELb0ELb1ENS_10bfloat16_tEfNS_4arch4Sm80EEEEEvNT_6ParamsE)
        /*1250*/ 	.word	0x00000000


	//----- nvinfo : EIATTR_MIN_STACK_SIZE
	.align		4
.L_795:
        /*1254*/ 	.byte	0x04, 0x12
        /*1256*/ 	.short	(.L_797 - .L_796)
	.align		4
.L_796:
        /*1258*/ 	.word	index@(_ZN7cutlass13device_kernelIN5flash19FlashAttnFwdCombineIN4cute5tupleIJNS3_1CILi8EEENS5_ILi128EEEEEELi7ELi256ELi1ELb0ELb1ENS_10bfloat16_tEfNS_4arch4Sm80EEEEEvNT_6ParamsE)
        /*125c*/ 	.word	0x00000000


	//----- nvinfo : EIATTR_MIN_STACK_SIZE
	.align		4
.L_797:
        /*1260*/ 	.byte	0x04, 0x12
        /*1262*/ 	.short	(.L_799 - .L_798)
	.align		4
.L_798:
        /*1264*/ 	.word	index@(_ZN7cutlass13device_kernelIN5flash19FlashAttnFwdCombineIN4cute5tupleIJNS3_1CILi8EEENS5_ILi128EEEEEELi6ELi256ELi1ELb0ELb1ENS_10bfloat16_tEfNS_4arch4Sm80EEEEEvNT_6ParamsE)
        /*1268*/ 	.word	0x00000000


	//----- nvinfo : EIATTR_MIN_STACK_SIZE
	.align		4
.L_799:
        /*126c*/ 	.byte	0x04, 0x12
        /*126e*/ 	.short	(.L_801 - .L_800)
	.align		4
.L_800:
        /*1270*/ 	.word	index@(_ZN7cutlass13device_kernelIN5flash19FlashAttnFwdCombineIN4cute5tupleIJNS3_1CILi8EEENS5_ILi128EEEEEELi5ELi256ELi1ELb0ELb1ENS_10bfloat16_tEfNS_4arch4Sm80EEEEEvNT_6ParamsE)
        /*1274*/ 	.word	0x00000000


	//----- nvinfo : EIATTR_MIN_STACK_SIZE
	.align		4
.L_801:
        /*1278*/ 	.byte	0x04, 0x12
        /*127a*/ 	.short	(.L_803 - .L_802)
	.align		4
.L_802:
        /*127c*/ 	.word	index@(_ZN7cutlass13device_kernelIN5flash19FlashAttnFwdCombineIN4cute5tupleIJNS3_1CILi16EEENS5_ILi64EEEEEELi8ELi256ELi1ELb0ELb0ENS_10bfloat16_tEfNS_4arch4Sm90EEEEEvNT_6ParamsE)
        /*1280*/ 	.word	0x00000000


	//----- nvinfo : EIATTR_MIN_STACK_SIZE
	.align		4
.L_803:
        /*1284*/ 	.byte	0x04, 0x12
        /*1286*/ 	.short	(.L_805 - .L_804)
	.align		4
.L_804:
        /*1288*/ 	.word	index@(_ZN7cutlass13device_kernelIN5flash19FlashAttnFwdCombineIN4cute5tupleIJNS3_1CILi16EEENS5_ILi64EEEEEELi7ELi256ELi1ELb0ELb0ENS_10bfloat16_tEfNS_4arch4Sm90EEEEEvNT_6ParamsE)
        /*128c*/ 	.word	0x00000000


	//----- nvinfo : EIATTR_MIN_STACK_SIZE
	.align		4
.L_805:
        /*1290*/ 	.byte	0x04, 0x12
        /*1292*/ 	.short	(.L_807 - .L_806)
	.align		4
.L_806:
        /*1294*/ 	.word	index@(_ZN7cutlass13device_kernelIN5flash19FlashAttnFwdCombineIN4cute5tupleIJNS3_1CILi16EEENS5_ILi64EEEEEELi6ELi256ELi1ELb0ELb0ENS_10bfloat16_tEfNS_4arch4Sm90EEEEEvNT_6ParamsE)
        /*1298*/ 	.word	0x00000000


	//----- nvinfo : EIATTR_MIN_STACK_SIZE
	.align		4
.L_807:
        /*129c*/ 	.byte	0x04, 0x12
        /*129e*/ 	.short	(.L_809 - .L_808)
	.align		4
.L_808:
        /*12a0*/ 	.word	index@(_ZN7cutlass13device_kernelIN5flash19FlashAttnFwdCombineIN4cute5tupleIJNS3_1CILi16EEENS5_ILi64EEEEEELi5ELi256ELi1ELb0ELb0ENS_10bfloat16_tEfNS_4arch4Sm90EEEEEvNT_6ParamsE)
        /*12a4*/ 	.word	0x00000000


	//----- nvinfo : EIATTR_MIN_STACK_SIZE
	.align		4
.L_809:
        /*12a8*/ 	.byte	0x04, 0x12
        /*12aa*/ 	.short	(.L_811 - .L_810)
	.align		4
.L_810:
        /*12ac*/ 	.word	index@(_ZN7cutlass13device_kernelIN5flash19FlashAttnFwdCombineIN4cute5tupleIJNS3_1CILi16EEENS5_ILi64EEEEEELi4ELi256ELi1ELb0ELb0ENS_10bfloat16_tEfNS_4arch4Sm90EEEEEvNT_6ParamsE)
        /*12b0*/ 	.word	0x00000000


	//----- nvinfo : EIATTR_MIN_STACK_SIZE
	.align		4
.L_811:
        /*12b4*/ 	.byte	0x04, 0x12
        /*12b6*/ 	.short	(.L_813 - .L_812)
	.align		4
.L_812:
        /*12b8*/ 	.word	index@(_ZN7cutlass13device_kernelIN5flash19FlashAttnFwdCombineIN4cute5tupleIJNS3_1CILi16EEENS5_ILi64EEEEEELi8ELi256ELi1ELb0ELb1ENS_10bfloat16_tEfNS_4arch4Sm90EEEEEvNT_6ParamsE)
        /*12bc*/ 	.word	0x00000000


	//----- nvinfo : EIATTR_MIN_STACK_SIZE
	.align		4
.L_813:
        /*12c0*/ 	.byte	0x04, 0x12
        /*12c2*/ 	.short	(.L_815 - .L_814)
	.align		4
.L_814:
        /*12c4*/ 	.word	index@(_ZN7cutlass13device_kernelIN5flash19FlashAttnFwdCombineIN4cute5tupleIJNS3_1CILi16EEENS5_ILi64EEEEEELi7ELi256ELi1ELb0ELb1ENS_10bfloat16_tEfNS_4arch4Sm90EEEEEvNT_6ParamsE)
        /*12c8*/ 	.word	0x00000000


	//----- nvinfo : EIATTR_MIN_STACK_SIZE
	.align		4
.L_815:
        /*12cc*/ 	.byte	0x04, 0x12
        /*12ce*/ 	.short	(.L_817 - .L_816)
	.align		4
.L_816:
        /*12d0*/ 	.word	index@(_ZN7cutlass13device_kernelIN5flash19FlashAttnFwdCombineIN4cute5tupleIJNS3_1CILi16EEENS5_ILi64EEEEEELi6ELi256ELi1ELb0ELb1ENS_10bfloat16_tEfNS_4arch4Sm90EEEEEvNT_6ParamsE)
        /*12d4*/ 	.word	0x00000000


	//----- nvinfo : EIATTR_MIN_STACK_SIZE
	.align		4
.L_817:
        /*12d8*/ 	.byte	0x04, 0x12
        /*12da*/ 	.short	(.L_819 - .L_818)
	.align		4
.L_818:
        /*12dc*/ 	.word	index@(_ZN7cutlass13device_kernelIN5flash19FlashAttnFwdCombineIN4cute5tupleIJNS3_1CILi16EEENS5_ILi64EEEEEELi5ELi256ELi1ELb0ELb1ENS_10bfloat16_tEfNS_4arch4Sm90EEEEEvNT_6ParamsE)
        /*12e0*/ 	.word	0x00000000


	//----- nvinfo : EIATTR_MIN_STACK_SIZE
	.align		4
.L_819:
        /*12e4*/ 	.byte	0x04, 0x12
        /*12e6*/ 	.short	(.L_821 - .L_820)
	.align		4
.L_820:
        /*12e8*/ 	.word	index@(_ZN7cutlass13device_kernelIN5flash19FlashAttnFwdCombineIN4cute5tupleIJNS3_1CILi16EEENS5_ILi64EEEEEELi4ELi256ELi1ELb0ELb1ENS_10bfloat16_tEfNS_4arch4Sm90EEEEEvNT_6ParamsE)
        /*12ec*/ 	.word	0x00000000


	//----- nvinfo : EIATTR_MIN_STACK_SIZE
	.align		4
.L_821:
        /*12f0*/ 	.byte	0x04, 0x12
        /*12f2*/ 	.short	(.L_823 - .L_822)
	.align		4
.L_822:
        /*12f4*/ 	.word	index@(_ZN7cutlass13device_kernelIN5flash19FlashAttnFwdCombineIN4cute5tupleIJNS3_1CILi16EEENS5_ILi64EEEEEELi8ELi256ELi1ELb0ELb0ENS_10bfloat16_tEfNS_4arch4Sm80EEEEEvNT_6ParamsE)
        /*12f8*/ 	.word	0x00000000


	//----- nvinfo : EIATTR_MIN_STACK_SIZE
	.align		4
.L_823:
        /*12fc*/ 	.byte	0x04, 0x12
        /*12fe*/ 	.short	(.L_825 - .L_824)
	.align		4
.L_824:
        /*1300*/ 	.word	index@(_ZN7cutlass13device_kernelIN5flash19FlashAttnFwdCombineIN4cute5tupleIJNS3_1CILi16EEENS5_ILi64EEEEEELi7ELi256ELi1ELb0ELb0ENS_10bfloat16_tEfNS_4arch4Sm80EEEEEvNT_6ParamsE)
        /*1304*/ 	.word	0x00000000


	//----- nvinfo : EIATTR_MIN_STACK_SIZE
	.align		4
.L_825:
        /*1308*/ 	.byte	0x04, 0x12
        /*130a*/ 	.short	(.L_827 - .L_826)
	.align		4
.L_826:
        /*130c*/ 	.word	index@(_ZN7cutlass13device_kernelIN5flash19FlashAttnFwdCombineIN4cute5tupleIJNS3_1CILi16EEENS5_ILi64EEEEEELi6ELi256ELi1ELb0ELb0ENS_10bfloat16_tEfNS_4arch4Sm80EEEEEvNT_6ParamsE)
        /*1310*/ 	.word	0x00000000


	//----- nvinfo : EIATTR_MIN_STACK_SIZE
	.align		4
.L_827:
        /*1314*/ 	.byte	0x04, 0x12
        /*1316*/ 	.short	(.L_829 - .L_828)
	.align		4
.L_828:
        /*1318*/ 	.word	index@(_ZN7cutlass13device_kernelIN5flash19FlashAttnFwdCombineIN4cute5tupleIJNS3_1CILi16EEENS5_ILi64EEEEEELi5ELi256ELi1ELb0ELb0ENS_10bfloat16_tEfNS_4arch4Sm80EEEEEvNT_6ParamsE)
        /*131c*/ 	.word	0x00000000


	//----- nvinfo : EIATTR_MIN_STACK_SIZE
	.align		4
.L_829:
        /*1320*/ 	.byte	0x04, 0x12
        /*1322*/ 	.short	(.L_831 - .L_830)
	.align		4
.L_830:
        /*1324*/ 	.word	index@(_ZN7cutlass13device_kernelIN5flash19FlashAttnFwdCombineIN4cute5tupleIJNS3_1CILi16EEENS5_ILi64EEEEEELi4ELi256ELi1ELb0ELb0ENS_10bfloat16_tEfNS_4arch4Sm80EEEEEvNT_6ParamsE)
        /*1328*/ 	.word	0x00000000


	//----- nvinfo : EIATTR_MIN_STACK_SIZE
	.align		4
.L_831:
        /*132c*/ 	.byte	0x04, 0x12
        /*132e*/ 	.short	(.L_833 - .L_832)
	.align		4
.L_832:
        /*1330*/ 	.word	index@(_ZN7cutlass13device_kernelIN5flash19FlashAttnFwdCombineIN4cute5tupleIJNS3_1CILi16EEENS5_ILi64EEEEEELi8ELi256ELi1ELb0ELb1ENS_10bfloat16_tEfNS_4arch4Sm80EEEEEvNT_6ParamsE)
        /*1334*/ 	.word	0x00000000


	//----- nvinfo : EIATTR_MIN_STACK_SIZE
	.align		4
.L_833:
        /*1338*/ 	.byte	0x04, 0x12
        /*133a*/ 	.short	(.L_835 - .L_834)
	.align		4
.L_834:
        /*133c*/ 	.word	index@(_ZN7cutlass13device_kernelIN5flash19FlashAttnFwdCombineIN4cute5tupleIJNS3_1CILi16EEENS5_ILi64EEEEEELi7ELi256ELi1ELb0ELb1ENS_10bfloat16_tEfNS_4arch4Sm80EEEEEvNT_6ParamsE)
        /*1340*/ 	.word	0x00000000


	//----- nvinfo : EIATTR_MIN_STACK_SIZE
	.align		4
.L_835:
        /*1344*/ 	.byte	0x04, 0x12
        /*1346*/ 	.short	(.L_837 - .L_836)
	.align		4
.L_836:
        /*1348*/ 	.word	index@(_ZN7cutlass13device_kernelIN5flash19FlashAttnFwdCombineIN4cute5tupleIJNS3_1CILi16EEENS5_ILi64EEEEEELi6ELi256ELi1ELb0ELb1ENS_10bfloat16_tEfNS_4arch4Sm80EEEEEvNT_6ParamsE)
        /*134c*/ 	.word	0x00000000


	//----- nvinfo : EIATTR_MIN_STACK_SIZE
	.align		4
.L_837:
        /*1350*/ 	.byte	0x04, 0x12
        /*1352*/ 	.short	(.L_839 - .L_838)
	.align		4
.L_838:
        /*1354*/ 	.word	index@(_ZN7cutlass13device_kernelIN5flash19FlashAttnFwdCombineIN4cute5tupleIJNS3_1CILi16EEENS5_ILi64EEEEEELi5ELi256ELi1ELb0ELb1ENS_10bfloat16_tEfNS_4arch4Sm80EEEEEvNT_6ParamsE)
        /*1358*/ 	.word	0x00000000


	//----- nvinfo : EIATTR_MIN_STACK_SIZE
	.align		4
.L_839:
        /*135c*/ 	.byte	0x04, 0x12
        /*135e*/ 	.short	(.L_841 - .L_840)
	.align		4
.L_840:
        /*1360*/ 	.word	index@(_ZN7cutlass13device_kernelIN5flash19FlashAttnFwdCombineIN4cute5tupleIJNS3_1CILi16EEENS5_ILi64EEEEEELi4ELi256ELi1ELb0ELb1ENS_10bfloat16_tEfNS_4arch4Sm80EEEEEvNT_6ParamsE)
        /*1364*/ 	.word	0x00000000


	//----- nvinfo : EIATTR_MIN_STACK_SIZE
	.align		4
.L_841:
        /*1368*/ 	.byte	0x04, 0x12
        /*136a*/ 	.short	(.L_843 - .L_842)
	.align		4
.L_842:
        /*136c*/ 	.word	index@(_ZN7cutlass13device_kernelIN5flash19FlashAttnFwdCombineIN4cute5tupleIJNS3_1CILi8EEENS5_ILi128EEEEEELi8ELi256ELi1ELb0ELb0ENS_6half_tEfNS_4arch4Sm90EEEEEvNT_6ParamsE)
        /*1370*/ 	.word	0x00000000


	//----- nvinfo : EIATTR_MIN_STACK_SIZE
	.align		4
.L_843:
        /*1374*/ 	.byte	0x04, 0x12
        /*1376*/ 	.short	(.L_845 - .L_844)
	.align		4
.L_844:
        /*1378*/ 	.word	index@(_ZN7cutlass13device_kernelIN5flash19FlashAttnFwdCombineIN4cute5tupleIJNS3_1CILi8EEENS5_ILi128EEEEEELi7ELi256ELi1ELb0ELb0ENS_6half_tEfNS_4arch4Sm90EEEEEvNT_6ParamsE)
        /*137c*/ 	.word	0x00000000


	//----- nvinfo : EIATTR_MIN_STACK_SIZE
	.align		4
.L_845:
        /*1380*/ 	.byte	0x04, 0x12
        /*1382*/ 	.short	(.L_847 - .L_846)
	.align		4
.L_846:
        /*1384*/ 	.word	index@(_ZN7cutlass13device_kernelIN5flash19FlashAttnFwdCombineIN4cute5tupleIJNS3_1CILi8EEENS5_ILi128EEEEEELi6ELi256ELi1ELb0ELb0ENS_6half_tEfNS_4arch4Sm90EEEEEvNT_6ParamsE)
        /*1388*/ 	.word	0x00000000


	//----- nvinfo : EIATTR_MIN_STACK_SIZE
	.align		4
.L_847:
        /*138c*/ 	.byte	0x04, 0x12
        /*138e*/ 	.short	(.L_849 - .L_848)
	.align		4
.L_848:
        /*1390*/ 	.word	index@(_ZN7cutlass13device_kernelIN5flash19FlashAttnFwdCombineIN4cute5tupleIJNS3_1CILi8EEENS5_ILi128EEEEEELi5ELi256ELi1ELb0ELb0ENS_6half_tEfNS_4arch4Sm90EEEEEvNT_6ParamsE)
        /*1394*/ 	.word	0x00000000


	//----- nvinfo : EIATTR_MIN_STACK_SIZE
	.align		4
.L_849:
        /*1398*/ 	.byte	0x04, 0x12
        /*139a*/ 	.short	(.L_851 - .L_850)
	.align		4
.L_850:
        /*139c*/ 	.word	index@(_ZN7cutlass13device_kernelIN5flash19FlashAttnFwdCombineIN4cute5tupleIJNS3_1CILi8EEENS5_ILi128EEEEEELi8ELi256ELi1ELb0ELb1ENS_6half_tEfNS_4arch4Sm90EEEEEvNT_6ParamsE)
        /*13a0*/ 	.word	0x00000000


	//----- nvinfo : EIATTR_MIN_STACK_SIZE
	.align		4
.L_851:
        /*13a4*/ 	.byte	0x04, 0x12
        /*13a6*/ 	.short	(.L_853 - .L_852)
	.align		4
.L_852:
        /*13a8*/ 	.word	index@(_ZN7cutlass13device_kernelIN5flash19FlashAttnFwdCombineIN4cute5tupleIJNS3_1CILi8EEENS5_ILi128EEEEEELi7ELi256ELi1ELb0ELb1ENS_6half_tEfNS_4arch4Sm90EEEEEvNT_6ParamsE)
        /*13ac*/ 	.word	0x00000000


	//----- nvinfo : EIATTR_MIN_STACK_SIZE
	.align		4
.L_853:
        /*13b0*/ 	.byte	0x04, 0x12
        /*13b2*/ 	.short	(.L_855 - .L_854)
	.align		4
.L_854:
        /*13b4*/ 	.word	index@(_ZN7cutlass13device_kernelIN5flash19FlashAttnFwdCombineIN4cute5tupleIJNS3_1CILi8EEENS5_ILi128EEEEEELi6ELi256ELi1ELb0ELb1ENS_6half_tEfNS_4arch4Sm90EEEEEvNT_6ParamsE)
        /*13b8*/ 	.word	0x00000000


	//----- nvinfo : EIATTR_MIN_STACK_SIZE
	.align		4
.L_855:
        /*13bc*/ 	.byte	0x04, 0x12
        /*13be*/ 	.short	(.L_857 - .L_856)
	.align		4
.L_856:
        /*13c0*/ 	.word	index@(_ZN7cutlass13device_kernelIN5flash19FlashAttnFwdCombineIN4cute5tupleIJNS3_1CILi8EEENS5_ILi128EEEEEELi5ELi256ELi1ELb0ELb1ENS_6half_tEfNS_4arch4Sm90EEEEEvNT_6ParamsE)
        /*13c4*/ 	.word	0x00000000


	//----- nvinfo : EIATTR_MIN_STACK_SIZE
	.align		4
.L_857:
        /*13c8*/ 	.byte	0x04, 0x12
        /*13ca*/ 	.short	(.L_859 - .L_858)
	.align		4
.L_858:
        /*13cc*/ 	.word	index@(_ZN7cutlass13device_kernelIN5flash19FlashAttnFwdCombineIN4cute5tupleIJNS3_1CILi8EEENS5_ILi128EEEEEELi8ELi256ELi1ELb0ELb0ENS_6half_tEfNS_4arch4Sm80EEEEEvNT_6ParamsE)
        /*13d0*/ 	.word	0x00000000


	//----- nvinfo : EIATTR_MIN_STACK_SIZE
	.align		4
.L_859:
        /*13d4*/ 	.byte	0x04, 0x12
        /*13d6*/ 	.short	(.L_861 - .L_860)
	.align		4
.L_860:
        /*13d8*/ 	.word	index@(_ZN7cutlass13device_kernelIN5flash19FlashAttnFwdCombineIN4cute5tupleIJNS3_1CILi8EEENS5_ILi128EEEEEELi7ELi256ELi1ELb0ELb0ENS_6half_tEfNS_4arch4Sm80EEEEEvNT_6ParamsE)
        /*13dc*/ 	.word	0x00000000


	//----- nvinfo : EIATTR_MIN_STACK_SIZE
	.align		4
.L_861:
        /*13e0*/ 	.byte	0x04, 0x12
        /*13e2*/ 	.short	(.L_863 - .L_862)
	.align		4
.L_862:
        /*13e4*/ 	.word	index@(_ZN7cutlass13device_kernelIN5flash19FlashAttnFwdCombineIN4cute5tupleIJNS3_1CILi8EEENS5_ILi128EEEEEELi6ELi256ELi1ELb0ELb0ENS_6half_tEfNS_4arch4Sm80EEEEEvNT_6ParamsE)
        /*13e8*/ 	.word	0x00000000


	//----- nvinfo : EIATTR_MIN_STACK_SIZE
	.align		4
.L_863:
        /*13ec*/ 	.byte	0x04, 0x12
        /*13ee*/ 	.short	(.L_865 - .L_864)
	.align		4
.L_864:
        /*13f0*/ 	.word	index@(_ZN7cutlass13device_kernelIN5flash19FlashAttnFwdCombineIN4cute5tupleIJNS3_1CILi8EEENS5_ILi128EEEEEELi5ELi256ELi1ELb0ELb0ENS_6half_tEfNS_4arch4Sm80EEEEEvNT_6ParamsE)
        /*13f4*/ 	.word	0x00000000


	//----- nvinfo : EIATTR_MIN_STACK_SIZE
	.align		4
.L_865:
        /*13f8*/ 	.byte	0x04, 0x12
        /*13fa*/ 	.short	(.L_867 - .L_866)
	.align		4
.L_866:
        /*13fc*/ 	.word	index@(_ZN7cutlass13device_kernelIN5flash19FlashAttnFwdCombineIN4cute5tupleIJNS3_1CILi8EEENS5_ILi128EEEEEELi8ELi256ELi1ELb0ELb1ENS_6half_tEfNS_4arch4Sm80EEEEEvNT_6ParamsE)
        /*1400*/ 	.word	0x00000000


	//----- nvinfo : EIATTR_MIN_STACK_SIZE
	.align		4
.L_867:
        /*1404*/ 	.byte	0x04, 0x12
        /*1406*/ 	.short	(.L_869 - .L_868)
	.align		4
.L_868:
        /*1408*/ 	.word	index@(_ZN7cutlass13device_kernelIN5flash19FlashAttnFwdCombineIN4cute5tupleIJNS3_1CILi8EEENS5_ILi128EEEEEELi7ELi256ELi1ELb0ELb1ENS_6half_tEfNS_4arch4Sm80EEEEEvNT_6ParamsE)
        /*140c*/ 	.word	0x00000000


	//----- nvinfo : EIATTR_MIN_STACK_SIZE
	.align		4
.L_869:
        /*1410*/ 	.byte	0x04, 0x12
        /*1412*/ 	.short	(.L_871 - .L_870)
	.align		4
.L_870:
        /*1414*/ 	.word	index@(_ZN7cutlass13device_kernelIN5flash19FlashAttnFwdCombineIN4cute5tupleIJNS3_1CILi8EEENS5_ILi128EEEEEELi6ELi256ELi1ELb0ELb1ENS_6half_tEfNS_4arch4Sm80EEEEEvNT_6ParamsE)
        /*1418*/ 	.word	0x00000000


	//----- nvinfo : EIATTR_MIN_STACK_SIZE
	.align		4
.L_871:
        /*141c*/ 	.byte	0x04, 0x12
        /*141e*/ 	.short	(.L_873 - .L_872)
	.align		4
.L_872:
        /*1420*/ 	.word	index@(_ZN7cutlass13device_kernelIN5flash19FlashAttnFwdCombineIN4cute5tupleIJNS3_1CILi8EEENS5_ILi128EEEEEELi5ELi256ELi1ELb0ELb1ENS_6half_tEfNS_4arch4Sm80EEEEEvNT_6ParamsE)
        /*1424*/ 	.word	0x00000000


	//----- nvinfo : EIATTR_MIN_STACK_SIZE
	.align		4
.L_873:
        /*1428*/ 	.byte	0x04, 0x12
        /*142a*/ 	.short	(.L_875 - .L_874)
	.align		4
.L_874:
        /*142c*/ 	.word	index@(_ZN7cutlass13device_kernelIN5flash19FlashAttnFwdCombineIN4cute5tupleIJNS3_1CILi16EEENS5_ILi64EEEEEELi8ELi256ELi1ELb0ELb0ENS_6half_tEfNS_4arch4Sm90EEEEEvNT_6ParamsE)
        /*1430*/ 	.word	0x00000000


	//----- nvinfo : EIATTR_MIN_STACK_SIZE
	.align		4
.L_875:
        /*1434*/ 	.byte	0x04, 0x12
        /*1436*/ 	.short	(.L_877 - .L_876)
	.align		4
.L_876:
        /*1438*/ 	.word	index@(_ZN7cutlass13device_kernelIN5flash19FlashAttnFwdCombineIN4cute5tupleIJNS3_1CILi16EEENS5_ILi64EEEEEELi7ELi256ELi1ELb0ELb0ENS_6half_tEfNS_4arch4Sm90EEEEEvNT_6ParamsE)
        /*143c*/ 	.word	0x00000000


	//----- nvinfo : EIATTR_MIN_STACK_SIZE
	.align		4
.L_877:
        /*1440*/ 	.byte	0x04, 0x12
        /*1442*/ 	.short	(.L_879 - .L_878)
	.align		4
.L_878:
        /*1444*/ 	.word	index@(_ZN7cutlass13device_kernelIN5flash19FlashAttnFwdCombineIN4cute5tupleIJNS3_1CILi16EEENS5_ILi64EEEEEELi6ELi256ELi1ELb0ELb0ENS_6half_tEfNS_4arch4Sm90EEEEEvNT_6ParamsE)
        /*1448*/ 	.word	0x00000000


	//----- nvinfo : EIATTR_MIN_STACK_SIZE
	.align		4
.L_879:
        /*144c*/ 	.byte	0x04, 0x12
        /*144e*/ 	.short	(.L_881 - .L_880)
	.align		4
.L_880:
        /*1450*/ 	.word	index@(_ZN7cutlass13device_kernelIN5flash19FlashAttnFwdCombineIN4cute5tupleIJNS3_1CILi16EEENS5_ILi64EEEEEELi5ELi256ELi1ELb0ELb0ENS_6half_tEfNS_4arch4Sm90EEEEEvNT_6ParamsE)
        /*1454*/ 	.word	0x00000000


	//----- nvinfo : EIATTR_MIN_STACK_SIZE
	.align		4
.L_881:
        /*1458*/ 	.byte	0x04, 0x12
        /*145a*/ 	.short	(.L_883 - .L_882)
	.align		4
.L_882:
        /*145c*/ 	.word	index@(_ZN7cutlass13device_kernelIN5flash19FlashAttnFwdCombineIN4cute5tupleIJNS3_1CILi16EEENS5_ILi64EEEEEELi4ELi256ELi1ELb0ELb0ENS_6half_tEfNS_4arch4Sm90EEEEEvNT_6ParamsE)
        /*1460*/ 	.word	0x00000000


	//----- nvinfo : EIATTR_MIN_STACK_SIZE
	.align		4
.L_883:
        /*1464*/ 	.byte	0x04, 0x12
        /*1466*/ 	.short	(.L_885 - .L_884)
	.align		4
.L_884:
        /*1468*/ 	.word	index@(_ZN7cutlass13device_kernelIN5flash19FlashAttnFwdCombineIN4cute5tupleIJNS3_1CILi16EEENS5_ILi64EEEEEELi8ELi256ELi1ELb0ELb1ENS_6half_tEfNS_4arch4Sm90EEEEEvNT_6ParamsE)
        /*146c*/ 	.word	0x00000000


	//----- nvinfo : EIATTR_MIN_STACK_SIZE
	.align		4
.L_885:
        /*1470*/ 	.byte	0x04, 0x12
        /*1472*/ 	.short	(.L_887 - .L_886)
	.align		4
.L_886:
        /*1474*/ 	.word	index@(_ZN7cutlass13device_kernelIN5flash19FlashAttnFwdCombineIN4cute5tupleIJNS3_1CILi16EEENS5_ILi64EEEEEELi7ELi256ELi1ELb0ELb1ENS_6half_tEfNS_4arch4Sm90EEEEEvNT_6ParamsE)
        /*1478*/ 	.word	0x00000000


	//----- nvinfo : EIATTR_MIN_STACK_SIZE
	.align		4
.L_887:
        /*147c*/ 	.byte	0x04, 0x12
        /*147e*/ 	.short	(.L_889 - .L_888)
	.align		4
.L_888:
        /*1480*/ 	.word	index@(_ZN7cutlass13device_kernelIN5flash19FlashAttnFwdCombineIN4cute5tupleIJNS3_1CILi16EEENS5_ILi64EEEEEELi6ELi256ELi1ELb0ELb1ENS_6half_tEfNS_4arch4Sm90EEEEEvNT_6ParamsE)
        /*1484*/ 	.word	0x00000000


	//----- nvinfo : EIATTR_MIN_STACK_SIZE
	.align		4
.L_889:
        /*1488*/ 	.byte	0x04, 0x12
        /*148a*/ 	.short	(.L_891 - .L_890)
	.align		4
.L_890:
        /*148c*/ 	.word	index@(_ZN7cutlass13device_kernelIN5flash19FlashAttnFwdCombineIN4cute5tupleIJNS3_1CILi16EEENS5_ILi64EEEEEELi5ELi256ELi1ELb0ELb1ENS_6half_tEfNS_4arch4Sm90EEEEEvNT_6ParamsE)
        /*1490*/ 	.word	0x00000000


	//----- nvinfo : EIATTR_MIN_STACK_SIZE
	.align		4
.L_891:
        /*1494*/ 	.byte	0x04, 0x12
        /*1496*/ 	.short	(.L_893 - .L_892)
	.align		4
.L_892:
        /*1498*/ 	.word	index@(_ZN7cutlass13device_kernelIN5flash19FlashAttnFwdCombineIN4cute5tupleIJNS3_1CILi16EEENS5_ILi64EEEEEELi4ELi256ELi1ELb0ELb1ENS_6half_tEfNS_4arch4Sm90EEEEEvNT_6ParamsE)
        /*149c*/ 	.word	0x00000000


	//----- nvinfo : EIATTR_MIN_STACK_SIZE
	.align		4
.L_893:
        /*14a0*/ 	.byte	0x04, 0x12
        /*14a2*/ 	.short	(.L_895 - .L_894)
	.align		4
.L_894:
        /*14a4*/ 	.word	index@(_ZN7cutlass13device_kernelIN5flash19FlashAttnFwdCombineIN4cute5tupleIJNS3_1CILi16EEENS5_ILi64EEEEEELi8ELi256ELi1ELb0ELb0ENS_6half_tEfNS_4arch4Sm80EEEEEvNT_6ParamsE)
        /*14a8*/ 	.word	0x00000000


	//----- nvinfo : EIATTR_MIN_STACK_SIZE
	.align		4
.L_895:
        /*14ac*/ 	.byte	0x04, 0x12
        /*14ae*/ 	.short	(.L_897 - .L_896)
	.align		4
.L_896:
        /*14b0*/ 	.word	index@(_ZN7cutlass13device_kernelIN5flash19FlashAttnFwdCombineIN4cute5tupleIJNS3_1CILi16EEENS5_ILi64EEEEEELi7ELi256ELi1ELb0ELb0ENS_6half_tEfNS_4arch4Sm80EEEEEvNT_6ParamsE)
        /*14b4*/ 	.word	0x00000000


	//----- nvinfo : EIATTR_MIN_STACK_SIZE
	.align		4
.L_897:
        /*14b8*/ 	.byte	0x04, 0x12
        /*14ba*/ 	.short	(.L_899 - .L_898)
	.align		4
.L_898:
        /*14bc*/ 	.word	index@(_ZN7cutlass13device_kernelIN5flash19FlashAttnFwdCombineIN4cute5tupleIJNS3_1CILi16EEENS5_ILi64EEEEEELi6ELi256ELi1ELb0ELb0ENS_6half_tEfNS_4arch4Sm80EEEEEvNT_6ParamsE)
        /*14c0*/ 	.word	0x00000000


	//----- nvinfo : EIATTR_MIN_STACK_SIZE
	.align		4
.L_899:
        /*14c4*/ 	.byte	0x04, 0x12
        /*14c6*/ 	.short	(.L_901 - .L_900)
	.align		4
.L_900:
        /*14c8*/ 	.word	index@(_ZN7cutlass13device_kernelIN5flash19FlashAttnFwdCombineIN4cute5tupleIJNS3_1CILi16EEENS5_ILi64EEEEEELi5ELi256ELi1ELb0ELb0ENS_6half_tEfNS_4arch4Sm80EEEEEvNT_6ParamsE)
        /*14cc*/ 	.word	0x00000000


	//----- nvinfo : EIATTR_MIN_STACK_SIZE
	.align		4
.L_901:
        /*14d0*/ 	.byte	0x04, 0x12
        /*14d2*/ 	.short	(.L_903 - .L_902)
	.align		4
.L_902:
        /*14d4*/ 	.word	index@(_ZN7cutlass13device_kernelIN5flash19FlashAttnFwdCombineIN4cute5tupleIJNS3_1CILi16EEENS5_ILi64EEEEEELi4ELi256ELi1ELb0ELb0ENS_6half_tEfNS_4arch4Sm80EEEEEvNT_6ParamsE)
        /*14d8*/ 	.word	0x00000000


	//----- nvinfo : EIATTR_MIN_STACK_SIZE
	.align		4
.L_903:
        /*14dc*/ 	.byte	0x04, 0x12
        /*14de*/ 	.short	(.L_905 - .L_904)
	.align		4
.L_904:
        /*14e0*/ 	.word	index@(_ZN7cutlass13device_kernelIN5flash19FlashAttnFwdCombineIN4cute5tupleIJNS3_1CILi16EEENS5_ILi64EEEEEELi8ELi256ELi1ELb0ELb1ENS_6half_tEfNS_4arch4Sm80EEEEEvNT_6ParamsE)
        /*14e4*/ 	.word	0x00000000


	//----- nvinfo : EIATTR_MIN_STACK_SIZE
	.align		4
.L_905:
        /*14e8*/ 	.byte	0x04, 0x12
        /*14ea*/ 	.short	(.L_907 - .L_906)
	.align		4
.L_906:
        /*14ec*/ 	.word	index@(_ZN7cutlass13device_kernelIN5flash19FlashAttnFwdCombineIN4cute5tupleIJNS3_1CILi16EEENS5_ILi64EEEEEELi7ELi256ELi1ELb0ELb1ENS_6half_tEfNS_4arch4Sm80EEEEEvNT_6ParamsE)
        /*14f0*/ 	.word	0x00000000


	//----- nvinfo : EIATTR_MIN_STACK_SIZE
	.align		4
.L_907:
        /*14f4*/ 	.byte	0x04, 0x12
        /*14f6*/ 	.short	(.L_909 - .L_908)
	.align		4
.L_908:
        /*14f8*/ 	.word	index@(_ZN7cutlass13device_kernelIN5flash19FlashAttnFwdCombineIN4cute5tupleIJNS3_1CILi16EEENS5_ILi64EEEEEELi6ELi256ELi1ELb0ELb1ENS_6half_tEfNS_4arch4Sm80EEEEEvNT_6ParamsE)
        /*14fc*/ 	.word	0x00000000


	//----- nvinfo : EIATTR_MIN_STACK_SIZE
	.align		4
.L_909:
        /*1500*/ 	.byte	0x04, 0x12
        /*1502*/ 	.short	(.L_911 - .L_910)
	.align		4
.L_910:
        /*1504*/ 	.word	index@(_ZN7cutlass13device_kernelIN5flash19FlashAttnFwdCombineIN4cute5tupleIJNS3_1CILi16EEENS5_ILi64EEEEEELi5ELi256ELi1ELb0ELb1ENS_6half_tEfNS_4arch4Sm80EEEEEvNT_6ParamsE)
        /*1508*/ 	.word	0x00000000


	//----- nvinfo : EIATTR_MIN_STACK_SIZE
	.align		4
.L_911:
        /*150c*/ 	.byte	0x04, 0x12
        /*150e*/ 	.short	(.L_913 - .L_912)
	.align		4
.L_912:
        /*1510*/ 	.word	index@(_ZN7cutlass13device_kernelIN5flash19FlashAttnFwdCombineIN4cute5tupleIJNS3_1CILi16EEENS5_ILi64EEEEEELi4ELi256ELi1ELb0ELb1ENS_6half_tEfNS_4arch4Sm80EEEEEvNT_6ParamsE)
        /*1514*/ 	.word	0x00000000


	//----- nvinfo : EIATTR_MIN_STACK_SIZE
	.align		4
.L_913:
        /*1518*/ 	.byte	0x04, 0x12
        /*151a*/ 	.short	(.L_915 - .L_914)
	.align		4
.L_914:
        /*151c*/ 	.word	index@(_ZN7cutlass13device_kernelIN5flash19FlashAttnFwdCombineIN4cute5tupleIJNS3_1CILi8EEENS5_ILi128EEEEEELi8ELi256ELi1ELb0ELb0EffNS_4arch4Sm90EEEEEvNT_6ParamsE)
        /*1520*/ 	.word	0x00000000


	//----- nvinfo : EIATTR_MIN_STACK_SIZE
	.align		4
.L_915:
        /*1524*/ 	.byte	0x04, 0x12
        /*1526*/ 	.short	(.L_917 - .L_916)
	.align		4
.L_916:
        /*1528*/ 	.word	index@(_ZN7cutlass13device_kernelIN5flash19FlashAttnFwdCombineIN4cute5tupleIJNS3_1CILi8EEENS5_ILi128EEEEEELi7ELi256ELi1ELb0ELb0EffNS_4arch4Sm90EEEEEvNT_6ParamsE)
        /*152c*/ 	.word	0x00000000


	//----- nvinfo : EIATTR_MIN_STACK_SIZE
	.align		4
.L_917:
        /*1530*/ 	.byte	0x04, 0x12
        /*1532*/ 	.short	(.L_919 - .L_918)
	.align		4
.L_918:
        /*1534*/ 	.word	index@(_ZN7cutlass13device_kernelIN5flash19FlashAttnFwdCombineIN4cute5tupleIJNS3_1CILi8EEENS5_ILi128EEEEEELi6ELi256ELi1ELb0ELb0EffNS_4arch4Sm90EEEEEvNT_6ParamsE)
        /*1538*/ 	.word	0x00000000


	//----- nvinfo : EIATTR_MIN_STACK_SIZE
	.align		4
.L_919:
        /*153c*/ 	.byte	0x04, 0x12
        /*153e*/ 	.short	(.L_921 - .L_920)
	.align		4
.L_920:
        /*1540*/ 	.word	index@(_ZN7cutlass13device_kernelIN5flash19FlashAttnFwdCombineIN4cute5tupleIJNS3_1CILi8EEENS5_ILi128EEEEEELi5ELi256ELi1ELb0ELb0EffNS_4arch4Sm90EEEEEvNT_6ParamsE)
        /*1544*/ 	.word	0x00000000


	//----- nvinfo : EIATTR_MIN_STACK_SIZE
	.align		4
.L_921:
        /*1548*/ 	.byte	0x04, 0x12
        /*154a*/ 	.short	(.L_923 - .L_922)
	.align		4
.L_922:
        /*154c*/ 	.word	index@(_ZN7cutlass13device_kernelIN5flash19FlashAttnFwdCombineIN4cute5tupleIJNS3_1CILi8EEENS5_ILi128EEEEEELi8ELi256ELi1ELb0ELb1EffNS_4arch4Sm90EEEEEvNT_6ParamsE)
        /*1550*/ 	.word	0x00000000


	//----- nvinfo : EIATTR_MIN_STACK_SIZE
	.align		4
.L_923:
        /*1554*/ 	.byte	0x04, 0x12
        /*1556*/ 	.short	(.L_925 - .L_924)
	.align		4
.L_924:
        /*1558*/ 	.word	index@(_ZN7cutlass13device_kernelIN5flash19FlashAttnFwdCombineIN4cute5tupleIJNS3_1CILi8EEENS5_ILi128EEEEEELi7ELi256ELi1ELb0ELb1EffNS_4arch4Sm90EEEEEvNT_6ParamsE)
        /*155c*/ 	.word	0x00000000


	//----- nvinfo : EIATTR_MIN_STACK_SIZE
	.align		4
.L_925:
        /*1560*/ 	.byte	0x04, 0x12
        /*1562*/ 	.short	(.L_927 - .L_926)
	.align		4
.L_926:
        /*1564*/ 	.word	index@(_ZN7cutlass13device_kernelIN5flash19FlashAttnFwdCombineIN4cute5tupleIJNS3_1CILi8EEENS5_ILi128EEEEEELi6ELi256ELi1ELb0ELb1EffNS_4arch4Sm90EEEEEvNT_6ParamsE)
        /*1568*/ 	.word	0x00000000


	//----- nvinfo : EIATTR_MIN_STACK_SIZE
	.align		4
.L_927:
        /*156c*/ 	.byte	0x04, 0x12
        /*156e*/ 	.short	(.L_929 - .L_928)
	.align		4
.L_928:
        /*1570*/ 	.word	index@(_ZN7cutlass13device_kernelIN5flash19FlashAttnFwdCombineIN4cute5tupleIJNS3_1CILi8EEENS5_ILi128EEEEEELi5ELi256ELi1ELb0ELb1EffNS_4arch4Sm90EEEEEvNT_6ParamsE)
        /*1574*/ 	.word	0x00000000


	//----- nvinfo : EIATTR_MIN_STACK_SIZE
	.align		4
.L_929:
        /*1578*/ 	.byte	0x04, 0x12
        /*157a*/ 	.short	(.L_931 - .L_930)
	.align		4
.L_930:
        /*157c*/ 	.word	index@(_ZN7cutlass13device_kernelIN5flash19FlashAttnFwdCombineIN4cute5tupleIJNS3_1CILi8EEENS5_ILi128EEEEEELi8ELi256ELi1ELb0ELb0EffNS_4arch4Sm80EEEEEvNT_6ParamsE)
        /*1580*/ 	.word	0x00000000


	//----- nvinfo : EIATTR_MIN_STACK_SIZE
	.align		4
.L_931:
        /*1584*/ 	.byte	0x04, 0x12
        /*1586*/ 	.short	(.L_933 - .L_932)
	.align		4
.L_932:
        /*1588*/ 	.word	index@(_ZN7cutlass13device_kernelIN5flash19FlashAttnFwdCombineIN4cute5tupleIJNS3_1CILi8EEENS5_ILi128EEEEEELi7ELi256ELi1ELb0ELb0EffNS_4arch4Sm80EEEEEvNT_6ParamsE)
        /*158c*/ 	.word	0x00000000


	//----- nvinfo : EIATTR_MIN_STACK_SIZE
	.align		4
.L_933:
        /*1590*/ 	.byte	0x04, 0x12
        /*1592*/ 	.short	(.L_935 - .L_934)
	.align		4
.L_934:
        /*1594*/ 	.word	index@(_ZN7cutlass13device_kernelIN5flash19FlashAttnFwdCombineIN4cute5tupleIJNS3_1CILi8EEENS5_ILi128EEEEEELi6ELi256ELi1ELb0ELb0EffNS_4arch4Sm80EEEEEvNT_6ParamsE)
        /*1598*/ 	.word	0x00000000


	//----- nvinfo : EIATTR_MIN_STACK_SIZE
	.align		4
.L_935:
        /*159c*/ 	.byte	0x04, 0x12
        /*159e*/ 	.short	(.L_937 - .L_936)
	.align		4
.L_936:
        /*15a0*/ 	.word	index@(_ZN7cutlass13device_kernelIN5flash19FlashAttnFwdCombineIN4cute5tupleIJNS3_1CILi8EEENS5_ILi128EEEEEELi5ELi256ELi1ELb0ELb0EffNS_4arch4Sm80EEEEEvNT_6ParamsE)
        /*15a4*/ 	.word	0x00000000


	//----- nvinfo : EIATTR_MIN_STACK_SIZE
	.align		4
.L_937:
        /*15a8*/ 	.byte	0x04, 0x12
        /*15aa*/ 	.short	(.L_939 - .L_938)
	.align		4
.L_938:
        /*15ac*/ 	.word	index@(_ZN7cutlass13device_kernelIN5flash19FlashAttnFwdCombineIN4cute5tupleIJNS3_1CILi8EEENS5_ILi128EEEEEELi8ELi256ELi1ELb0ELb1EffNS_4arch4Sm80EEEEEvNT_6ParamsE)
        /*15b0*/ 	.word	0x00000000


	//----- nvinfo : EIATTR_MIN_STACK_SIZE
	.align		4
.L_939:
        /*15b4*/ 	.byte	0x04, 0x12
        /*15b6*/ 	.short	(.L_941 - .L_940)
	.align		4
.L_940:
        /*15b8*/ 	.word	index@(_ZN7cutlass13device_kernelIN5flash19FlashAttnFwdCombineIN4cute5tupleIJNS3_1CILi8EEENS5_ILi128EEEEEELi7ELi256ELi1ELb0ELb1EffNS_4arch4Sm80EEEEEvNT_6ParamsE)
        /*15bc*/ 	.word	0x00000000


	//----- nvinfo : EIATTR_MIN_STACK_SIZE
	.align		4
.L_941:
        /*15c0*/ 	.byte	0x04, 0x12
        /*15c2*/ 	.short	(.L_943 - .L_942)
	.align		4
.L_942:
        /*15c4*/ 	.word	index@(_ZN7cutlass13device_kernelIN5flash19FlashAttnFwdCombineIN4cute5tupleIJNS3_1CILi8EEENS5_ILi128EEEEEELi6ELi256ELi1ELb0ELb1EffNS_4arch4Sm80EEEEEvNT_6ParamsE)
        /*15c8*/ 	.word	0x00000000


	//----- nvinfo : EIATTR_MIN_STACK_SIZE
	.align		4
.L_943:
        /*15cc*/ 	.byte	0x04, 0x12
        /*15ce*/ 	.short	(.L_945 - .L_944)
	.align		4
.L_944:
        /*15d0*/ 	.word	index@(_ZN7cutlass13device_kernelIN5flash19FlashAttnFwdCombineIN4cute5tupleIJNS3_1CILi8EEENS5_ILi128EEEEEELi5ELi256ELi1ELb0ELb1EffNS_4arch4Sm80EEEEEvNT_6ParamsE)
        /*15d4*/ 	.word	0x00000000


	//----- nvinfo : EIATTR_MIN_STACK_SIZE
	.align		4
.L_945:
        /*15d8*/ 	.byte	0x04, 0x12
        /*15da*/ 	.short	(.L_947 - .L_946)
	.align		4
.L_946:
        /*15dc*/ 	.word	index@(_ZN7cutlass13device_kernelIN5flash19FlashAttnFwdCombineIN4cute5tupleIJNS3_1CILi16EEENS5_ILi64EEEEEELi8ELi256ELi1ELb0ELb0EffNS_4arch4Sm90EEEEEvNT_6ParamsE)
        /*15e0*/ 	.word	0x00000000


	//----- nvinfo : EIATTR_MIN_STACK_SIZE
	.align		4
.L_947:
        /*15e4*/ 	.byte	0x04, 0x12
        /*15e6*/ 	.short	(.L_949 - .L_948)
	.align		4
.L_948:
        /*15e8*/ 	.word	index@(_ZN7cutlass13device_kernelIN5flash19FlashAttnFwdCombineIN4cute5tupleIJNS3_1CILi16EEENS5_ILi64EEEEEELi7ELi256ELi1ELb0ELb0EffNS_4arch4Sm90EEEEEvNT_6ParamsE)
        /*15ec*/ 	.word	0x00000000


	//----- nvinfo : EIATTR_MIN_STACK_SIZE
	.align		4
.L_949:
        /*15f0*/ 	.byte	0x04, 0x12
        /*15f2*/ 	.short	(.L_951 - .L_950)
	.align		4
.L_950:
        /*15f4*/ 	.word	index@(_ZN7cutlass13device_kernelIN5flash19FlashAttnFwdCombineIN4cute5tupleIJNS3_1CILi16EEENS5_ILi64EEEEEELi6ELi256ELi1ELb0ELb0EffNS_4arch4Sm90EEEEEvNT_6ParamsE)
        /*15f8*/ 	.word	0x00000000


	//----- nvinfo : EIATTR_MIN_STACK_SIZE
	.align		4
.L_951:
        /*15fc*/ 	.byte	0x04, 0x12
        /*15fe*/ 	.short	(.L_953 - .L_952)
	.align		4
.L_952:
        /*1600*/ 	.word	index@(_ZN7cutlass13device_kernelIN5flash19FlashAttnFwdCombineIN4cute5tupleIJNS3_1CILi16EEENS5_ILi64EEEEEELi5ELi256ELi1ELb0ELb0EffNS_4arch4Sm90EEEEEvNT_6ParamsE)
        /*1604*/ 	.word	0x00000000


	//----- nvinfo : EIATTR_MIN_STACK_SIZE
	.align		4
.L_953:
        /*1608*/ 	.byte	0x04, 0x12
        /*160a*/ 	.short	(.L_955 - .L_954)
	.align		4
.L_954:
        /*160c*/ 	.word	index@(_ZN7cutlass13device_kernelIN5flash19FlashAttnFwdCombineIN4cute5tupleIJNS3_1CILi16EEENS5_ILi64EEEEEELi4ELi256ELi1ELb0ELb0EffNS_4arch4Sm90EEEEEvNT_6ParamsE)
        /*1610*/ 	.word	0x00000000


	//----- nvinfo : EIATTR_MIN_STACK_SIZE
	.align		4
.L_955:
        /*1614*/ 	.byte	0x04, 0x12
        /*1616*/ 	.short	(.L_957 - .L_956)
	.align		4
.L_956:
        /*1618*/ 	.word	index@(_ZN7cutlass13device_kernelIN5flash19FlashAttnFwdCombineIN4cute5tupleIJNS3_1CILi16EEENS5_ILi64EEEEEELi8ELi256ELi1ELb0ELb1EffNS_4arch4Sm90EEEEEvNT_6ParamsE)
        /*161c*/ 	.word	0x00000000


	//----- nvinfo : EIATTR_MIN_STACK_SIZE
	.align		4
.L_957:
        /*1620*/ 	.byte	0x04, 0x12
        /*1622*/ 	.short	(.L_959 - .L_958)
	.align		4
.L_958:
        /*1624*/ 	.word	index@(_ZN7cutlass13device_kernelIN5flash19FlashAttnFwdCombineIN4cute5tupleIJNS3_1CILi16EEENS5_ILi64EEEEEELi7ELi256ELi1ELb0ELb1EffNS_4arch4Sm90EEEEEvNT_6ParamsE)
        /*1628*/ 	.word	0x00000000


	//----- nvinfo : EIATTR_MIN_STACK_SIZE
	.align		4
.L_959:
        /*162c*/ 	.byte	0x04, 0x12
        /*162e*/ 	.short	(.L_961 - .L_960)
	.align		4
.L_960:
        /*1630*/ 	.word	index@(_ZN7cutlass13device_kernelIN5flash19FlashAttnFwdCombineIN4cute5tupleIJNS3_1CILi16EEENS5_ILi64EEEEEELi6ELi256ELi1ELb0ELb1EffNS_4arch4Sm90EEEEEvNT_6ParamsE)
        /*1634*/ 	.word	0x00000000


	//----- nvinfo : EIATTR_MIN_STACK_SIZE
	.align		4
.L_961:
        /*1638*/ 	.byte	0x04, 0x12
        /*163a*/ 	.short	(.L_963 - .L_962)
	.align		4
.L_962:
        /*163c*/ 	.word	index@(_ZN7cutlass13device_kernelIN5flash19FlashAttnFwdCombineIN4cute5tupleIJNS3_1CILi16EEENS5_ILi64EEEEEELi5ELi256ELi1ELb0ELb1EffNS_4arch4Sm90EEEEEvNT_6ParamsE)
        /*1640*/ 	.word	0x00000000


	//----- nvinfo : EIATTR_MIN_STACK_SIZE
	.align		4
.L_963:
        /*1644*/ 	.byte	0x04, 0x12
        /*1646*/ 	.short	(.L_965 - .L_964)
	.align		4
.L_964:
        /*1648*/ 	.word	index@(_ZN7cutlass13device_kernelIN5flash19FlashAttnFwdCombineIN4cute5tupleIJNS3_1CILi16EEENS5_ILi64EEEEEELi4ELi256ELi1ELb0ELb1EffNS_4arch4Sm90EEEEEvNT_6ParamsE)
        /*164c*/ 	.word	0x00000000


	//----- nvinfo : EIATTR_MIN_STACK_SIZE
	.align		4
.L_965:
        /*1650*/ 	.byte	0x04, 0x12
        /*1652*/ 	.short	(.L_967 - .L_966)
	.align		4
.L_966:
        /*1654*/ 	.word	index@(_ZN7cutlass13device_kernelIN5flash19FlashAttnFwdCombineIN4cute5tupleIJNS3_1CILi16EEENS5_ILi64EEEEEELi8ELi256ELi1ELb0ELb0EffNS_4arch4Sm80EEEEEvNT_6ParamsE)
        /*1658*/ 	.word	0x00000000


	//----- nvinfo : EIATTR_MIN_STACK_SIZE
	.align		4
.L_967:
        /*165c*/ 	.byte	0x04, 0x12
        /*165e*/ 	.short	(.L_969 - .L_968)
	.align		4
.L_968:
        /*1660*/ 	.word	index@(_ZN7cutlass13device_kernelIN5flash19FlashAttnFwdCombineIN4cute5tupleIJNS3_1CILi16EEENS5_ILi64EEEEEELi7ELi256ELi1ELb0ELb0EffNS_4arch4Sm80EEEEEvNT_6ParamsE)
        /*1664*/ 	.word	0x00000000


	//----- nvinfo : EIATTR_MIN_STACK_SIZE
	.align		4
.L_969:
        /*1668*/ 	.byte	0x04, 0x12
        /*166a*/ 	.short	(.L_971 - .L_970)
	.align		4
.L_970:
        /*166c*/ 	.word	index@(_ZN7cutlass13device_kernelIN5flash19FlashAttnFwdCombineIN4cute5tupleIJNS3_1CILi16EEENS5_ILi64EEEEEELi6ELi256ELi1ELb0ELb0EffNS_4arch4Sm80EEEEEvNT_6ParamsE)
        /*1670*/ 	.word	0x00000000


	//----- nvinfo : EIATTR_MIN_STACK_SIZE
	.align		4
.L_971:
        /*1674*/ 	.byte	0x04, 0x12
        /*1676*/ 	.short	(.L_973 - .L_972)
	.align		4
.L_972:
        /*1678*/ 	.word	index@(_ZN7cutlass13device_kernelIN5flash19FlashAttnFwdCombineIN4cute5tupleIJNS3_1CILi16EEENS5_ILi64EEEEEELi5ELi256ELi1ELb0ELb0EffNS_4arch4Sm80EEEEEvNT_6ParamsE)
        /*167c*/ 	.word	0x00000000


	//----- nvinfo : EIATTR_MIN_STACK_SIZE
	.align		4
.L_973:
        /*1680*/ 	.byte	0x04, 0x12
        /*1682*/ 	.short	(.L_975 - .L_974)
	.align		4
.L_974:
        /*1684*/ 	.word	index@(_ZN7cutlass13device_kernelIN5flash19FlashAttnFwdCombineIN4cute5tupleIJNS3_1CILi16EEENS5_ILi64EEEEEELi4ELi256ELi1ELb0ELb0EffNS_4arch4Sm80EEEEEvNT_6ParamsE)
        /*1688*/ 	.word	0x00000000


	//----- nvinfo : EIATTR_MIN_STACK_SIZE
	.align		4
.L_975:
        /*168c*/ 	.byte	0x04, 0x12
        /*168e*/ 	.short	(.L_977 - .L_976)
	.align		4
.L_976:
        /*1690*/ 	.word	index@(_ZN7cutlass13device_kernelIN5flash19FlashAttnFwdCombineIN4cute5tupleIJNS3_1CILi16EEENS5_ILi64EEEEEELi8ELi256ELi1ELb0ELb1EffNS_4arch4Sm80EEEEEvNT_6ParamsE)
        /*1694*/ 	.word	0x00000000


	//----- nvinfo : EIATTR_MIN_STACK_SIZE
	.align		4
.L_977:
        /*1698*/ 	.byte	0x04, 0x12
        /*169a*/ 	.short	(.L_979 - .L_978)
	.align		4
.L_978:
        /*169c*/ 	.word	index@(_ZN7cutlass13device_kernelIN5flash19FlashAttnFwdCombineIN4cute5tupleIJNS3_1CILi16EEENS5_ILi64EEEEEELi7ELi256ELi1ELb0ELb1EffNS_4arch4Sm80EEEEEvNT_6ParamsE)
        /*16a0*/ 	.word	0x00000000


	//----- nvinfo : EIATTR_MIN_STACK_SIZE
	.align		4
.L_979:
        /*16a4*/ 	.byte	0x04, 0x12
        /*16a6*/ 	.short	(.L_981 - .L_980)
	.align		4
.L_980:
        /*16a8*/ 	.word	index@(_ZN7cutlass13device_kernelIN5flash19FlashAttnFwdCombineIN4cute5tupleIJNS3_1CILi16EEENS5_ILi64EEEEEELi6ELi256ELi1ELb0ELb1EffNS_4arch4Sm80EEEEEvNT_6ParamsE)
        /*16ac*/ 	.word	0x00000000


	//----- nvinfo : EIATTR_MIN_STACK_SIZE
	.align		4
.L_981:
        /*16b0*/ 	.byte	0x04, 0x12
        /*16b2*/ 	.short	(.L_983 - .L_982)
	.align		4
.L_982:
        /*16b4*/ 	.word	index@(_ZN7cutlass13device_kernelIN5flash19FlashAttnFwdCombineIN4cute5tupleIJNS3_1CILi16EEENS5_ILi64EEEEEELi5ELi256ELi1ELb0ELb1EffNS_4arch4Sm80EEEEEvNT_6ParamsE)
        /*16b8*/ 	.word	0x00000000


	//----- nvinfo : EIATTR_MIN_STACK_SIZE
	.align		4
.L_983:
        /*16bc*/ 	.byte	0x04, 0x12
        /*16be*/ 	.short	(.L_985 - .L_984)
	.align		4
.L_984:
        /*16c0*/ 	.word	index@(_ZN7cutlass13device_kernelIN5flash19FlashAttnFwdCombineIN4cute5tupleIJNS3_1CILi16EEENS5_ILi64EEEEEELi4ELi256ELi1ELb0ELb1EffNS_4arch4Sm80EEEEEvNT_6ParamsE)
        /*16c4*/ 	.word	0x00000000
.L_985:


//--------------------- .nv.info._ZN7cutlass13device_kernelIN5flash19FlashAttnFwdCombineIN4cute5tupleIJNS3_1CILi8EEENS5_ILi128EEEEEELi8ELi256ELi1ELb0ELb0ENS_10bfloat16_tEfNS_4arch4Sm90EEEEEvNT_6ParamsE --------------------------
	.section	.nv.info._ZN7cutlass13device_kernelIN5flash19FlashAttnFwdCombineIN4cute5tupleIJNS3_1CILi8EEENS5_ILi128EEEEEELi8ELi256ELi1ELb0ELb0ENS_10bfloat16_tEfNS_4arch4Sm90EEEEEvNT_6ParamsE,"",@"SHT_CUDA_INFO"
	.sectionflags	@""
	.align	4


	//----- nvinfo : EIATTR_CUDA_API_VERSION
	.align		4
        /*0000*/ 	.byte	0x04, 0x37
        /*0002*/ 	.short	(.L_987 - .L_986)
.L_986:
        /*0004*/ 	.word	0x00000082


	//----- nvinfo : EIATTR_SW2861232_WAR
	.align		4
.L_987:
        /*0008*/ 	.byte	0x01, 0x35
	.zero		2


	//----- nvinfo : EIATTR_PARAM_CBANK
	.align		4
        /*000c*/ 	.byte	0x04, 0x0a
        /*000e*/ 	.short	(.L_989 - .L_988)
	.align		4
.L_988:
        /*0010*/ 	.word	index@(.nv.constant0._ZN7cutlass13device_kernelIN5flash19FlashAttnFwdCombineIN4cute5tupleIJNS3_1CILi8EEENS5_ILi128EEEEEELi8ELi256ELi1ELb0ELb0ENS_10bfloat16_tEfNS_4arch4Sm90EEEEEvNT_6ParamsE)
        /*0014*/ 	.short	0x0160
        /*0016*/ 	.short	0x00e8


	//----- nvinfo : EIATTR_CBANK_PARAM_SIZE
	.align		4
.L_989:
        /*0018*/ 	.byte	0x03, 0x19
        /*001a*/ 	.short	0x00e8


	//----- nvinfo : EIATTR_KPARAM_INFO
	.align		4
        /*001c*/ 	.byte	0x04, 0x17
        /*001e*/ 	.short	(.L_991 - .L_990)
.L_990:
        /*0020*/ 	.word	0x00000000
        /*0024*/ 	.short	0x0000
        /*0026*/ 	.short	0x0000
        /*0028*/ 	.byte	0x00, 0xf0, 0xa1, 0x03


	//----- nvinfo : EIATTR_MAXREG_COUNT
	.align		4
.L_991:
        /*002c*/ 	.byte	0x03, 0x1b
        /*002e*/ 	.short	0x0080


	//----- nvinfo : EIATTR_NUM_BARRIERS
	.align		4
        /*0030*/ 	.byte	0x02, 0x4c
        /*0032*/ 	.byte	0x01
	.zero		1


	//----- nvinfo : EIATTR_EXTERNS
	.align		4
        /*0034*/ 	.byte	0x04, 0x0f
        /*0036*/ 	.short	(.L_993 - .L_992)


	//   ....[0]....
	.align		4
.L_992:
        /*0038*/ 	.word	index@(__assertfail)


	//----- nvinfo : EIATTR_MERCURY_ISA_VERSION
	.align		4
.L_993:
        /*003c*/ 	.byte	0x03, 0x5f
        /*003e*/ 	.short	0x0000


	//----- nvinfo : EIATTR_COOP_GROUP_MASK_REGIDS
	.align		4
        /*0040*/ 	.byte	0x04, 0x29
        /*0042*/ 	.short	(.L_995 - .L_994)


	//   ....[0]....
.L_994:
        /*0044*/ 	.word	0xffffffff


	//   ....[1]....
        /*0048*/ 	.word	0xffffffff


	//   ....[2]....
        /*004c*/ 	.word	0xffffffff


	//   ....[3]....
        /*0050*/ 	.word	0xffffffff


	//   ....[4]....
        /*0054*/ 	.word	0xffffffff


	//   ....[5]....
        /*0058*/ 	.word	0xffffffff


	//   ....[6]....
        /*005c*/ 	.word	0xffffffff


	//   ....[7]....
        /*0060*/ 	.word	0xffffffff


	//   ....[8]....
        /*0064*/ 	.word	0xffffffff


	//   ....[9]....
        /*0068*/ 	.word	0xffffffff


	//   ....[10]....
        /*006c*/ 	.word	0xffffffff


	//   ....[11]....
        /*0070*/ 	.word	0xffffffff


	//   ....[12]....
        /*0074*/ 	.word	0xffffffff


	//   ....[13]....
        /*0078*/ 	.word	0xffffffff


	//   ....[14]....
        /*007c*/ 	.word	0xffffffff


	//   ....[15]....
        /*0080*/ 	.word	0xffffffff


	//----- nvinfo : EIATTR_COOP_GROUP_INSTR_OFFSETS
	.align		4
.L_995:
        /*0084*/ 	.byte	0x04, 0x28
        /*0086*/ 	.short	(.L_997 - .L_996)


	//   ....[0]....
.L_996:
        /*0088*/ 	.word	0x00001530


	//   ....[1]....
        /*008c*/ 	.word	0x00001580


	//   ....[2]....
        /*0090*/ 	.word	0x000015b0


	//   ....[3]....
        /*0094*/ 	.word	0x000015d0


	//   ....[4]....
        /*0098*/ 	.word	0x000015f0


	//   ....[5]....
        /*009c*/ 	.word	0x000018d0


	//   ....[6]....
        /*00a0*/ 	.word	0x00001930


	//   ....[7]....
        /*00a4*/ 	.word	0x00001940


	//   ....[8]....
        /*00a8*/ 	.word	0x00001980


	//   ....[9]....
        /*00ac*/ 	.word	0x00001990


	//   ....[10]....
        /*00b0*/ 	.word	0x000019c0


	//   ....[11]....
        /*00b4*/ 	.word	0x000019d0


	//   ....[12]....
        /*00b8*/ 	.word	0x00001a10


	//   ....[13]....
        /*00bc*/ 	.word	0x00001a20


	//   ....[14]....
        /*00c0*/ 	.word	0x00001a50


	//   ....[15]....
        /*00c4*/ 	.word	0x00002c40


	//----- nvinfo : EIATTR_SYSCALL_OFFSETS
	.align		4
.L_997:
        /*00c8*/ 	.byte	0x04, 0x46
        /*00ca*/ 	.short	(.L_999 - .L_998)


	//   ....[0]....
.L_998:
        /*00cc*/ 	.word	0x00000390


	//----- nvinfo : EIATTR_EXIT_INSTR_OFFSETS
	.align		4
.L_999:
        /*00d0*/ 	.byte	0x04, 0x1c
        /*00d2*/ 	.short	(.L_1001 - .L_1000)


	//   ....[0]....
.L_1000:
        /*00d4*/ 	.word	0x00000220


	//   ....[1]....
        /*00d8*/ 	.word	0x00002ad0


	//   ....[2]....
        /*00dc*/ 	.word	0x00002c20


	//----- nvinfo : EIATTR_CTAIDZ_USED
	.align		4
.L_1001:
        /*00e0*/ 	.byte	0x01, 0x04
	.zero		2


	//----- nvinfo : EIATTR_MAX_THREADS
	.align		4
        /*00e4*/ 	.byte	0x04, 0x05
        /*00e6*/ 	.short	(.L_1003 - .L_1002)
.L_1002:
        /*00e8*/ 	.word	0x00000100
        /*00ec*/ 	.word	0x00000001
        /*00f0*/ 	.word	0x00000001


	//----- nvinfo : EIATTR_CRS_STACK_SIZE
	.align		4
.L_1003:
        /*00f4*/ 	.byte	0x04, 0x1e
        /*00f6*/ 	.short	(.L_1005 - .L_1004)
.L_1004:
        /*00f8*/ 	.word	0x00000000
.L_1005:


//--------------------- .nv.info._ZN7cutlass13device_kernelIN5flash19FlashAttnFwdCombineIN4cute5tupleIJNS3_1CILi8EEENS5_ILi128EEEEEELi7ELi256ELi1ELb0ELb0ENS_10bfloat16_tEfNS_4arch4Sm90EEEEEvNT_6ParamsE --------------------------
	.section	.nv.info._ZN7cutlass13device_kernelIN5flash19FlashAttnFwdCombineIN4cute5tupleIJNS3_1CILi8EEENS5_ILi128EEEEEELi7ELi256ELi1ELb0ELb0ENS_10bfloat16_tEfNS_4arch4Sm90EEEEEvNT_6ParamsE,"",@"SHT_CUDA_INFO"
	.sectionflags	@""
	.align	4


	//----- nvinfo : EIATTR_CUDA_API_VERSION
	.align		4
        /*0000*/ 	.byte	0x04, 0x37
        /*0002*/ 	.short	(.L_1007 - .L_1006)
.L_1006:
        /*0004*/ 	.word	0x00000082


	//----- nvinfo : EIATTR_SW2861232_WAR
	.align		4
.L_1007:
        /*0008*/ 	.byte	0x01, 0x35
	.zero		2


	//----- nvinfo : EIATTR_PARAM_CBANK
	.align		4
        /*000c*/ 	.byte	0x04, 0x0a
        /*000e*/ 	.short	(.L_1009 - .L_1008)
	.align		4
.L_1008:
        /*0010*/ 	.word	index@(.nv.constant0._ZN7cutlass13device_kernelIN5flash19FlashAttnFwdCombineIN4cute5tupleIJNS3_1CILi8EEENS5_ILi128EEEEEELi7ELi256ELi1ELb0ELb0ENS_10bfloat16_tEfNS_4arch4Sm90EEEEEvNT_6ParamsE)
        /*0014*/ 	.short	0x0160
        /*0016*/ 	.short	0x00e8


	//----- nvinfo : EIATTR_CBANK_PARAM_SIZE
	.align		4
.L_1009:
        /*0018*/ 	.byte	0x03, 0x19
        /*001a*/ 	.short	0x00e8


	//----- nvinfo : EIATTR_KPARAM_INFO
	.align		4
        /*001c*/ 	.byte	0x04, 0x17
        /*001e*/ 	.short	(.L_1011 - .L_1010)
.L_1010:
        /*0020*/ 	.word	0x00000000
        /*0024*/ 	.short	0x0000
        /*0026*/ 	.short	0x0000
        /*0028*/ 	.byte	0x00, 0xf0, 0xa1, 0x03


	//----- nvinfo : EIATTR_MAXREG_COUNT
	.align		4
.L_1011:
        /*002c*/ 	.byte	0x03, 0x1b
        /*002e*/ 	.short	0x0080


	//----- nvinfo : EIATTR_NUM_BARRIERS
	.align		4
        /*0030*/ 	.byte	0x02, 0x4c
        /*0032*/ 	.byte	0x01
	.zero		1


	//----- nvinfo : EIATTR_EXTERNS
	.align		4
        /*0034*/ 	.byte	0x04, 0x0f
        /*0036*/ 	.short	(.L_1013 - .L_1012)


	//   ....[0]....
	.align		4
.L_1012:
        /*0038*/ 	.word	index@(__assertfail)


	//----- nvinfo : EIATTR_MERCURY_ISA_VERSION
	.align		4
.L_1013:
        /*003c*/ 	.byte	0x03, 0x5f
        /*003e*/ 	.short	0x0000


	//----- nvinfo : EIATTR_COOP_GROUP_MASK_REGIDS
	.align		4
        /*0040*/ 	.byte	0x04, 0x29
        /*0042*/ 	.short	(.L_1015 - .L_1014)


	//   ....[0]....
.L_1014:
        /*0044*/ 	.word	0xffffffff


	//   ....[1]....
        /*0048*/ 	.word	0xffffffff


	//   ....[2]....
        /*004c*/ 	.word	0xffffffff


	//   ....[3]....
        /*0050*/ 	.word	0xffffffff


	//   ....[4]....
        /*0054*/ 	.word	0xffffffff


	//   ....[5]....
        /*0058*/ 	.word	0xffffffff


	//   ....[6]....
        /*005c*/ 	.word	0xffffffff


	//   ....[7]....
        /*0060*/ 	.word	0xffffffff


	//   ....[8]....
        /*0064*/ 	.word	0xffffffff


	//   ....[9]....
        /*0068*/ 	.word	0xffffffff


	//   ....[10]....
        /*006c*/ 	.word	0xffffffff


	//   ....[11]....
        /*0070*/ 	.word	0xffffffff


	//   ....[12]....
        /*0074*/ 	.word	0xffffffff


	//   ....[13]....
        /*0078*/ 	.word	0xffffffff


	//   ....[14]....
        /*007c*/ 	.word	0xffffffff


	//   ....[15]....
        /*0080*/ 	.word	0xffffffff


	//----- nvinfo : EIATTR_COOP_GROUP_INSTR_OFFSETS
	.align		4
.L_1015:
        /*0084*/ 	.byte	0x04, 0x28
        /*0086*/ 	.short	(.L_1017 - .L_1016)


	//   ....[0]....
.L_1016:
        /*0088*/ 	.word	0x00001050


	//   ....[1]....
        /*008c*/ 	.word	0x000010a0


	//   ....[2]....
        /*0090*/ 	.word	0x000010d0


	//   ....[3]....
        /*0094*/ 	.word	0x000010f0


	//   ....[4]....
        /*0098*/ 	.word	0x00001110


	//   ....[5]....
        /*009c*/ 	.word	0x000012b0


	//   ....[6]....
        /*00a0*/ 	.word	0x000012d0


	//   ....[7]....
        /*00a4*/ 	.word	0x000012e0


	//   ....[8]....
        /*00a8*/ 	.word	0x00001310


	//   ....[9]....
        /*00ac*/ 	.word	0x00001320


	//   ....[10]....
        /*00b0*/ 	.word	0x00001350


	//   ....[11]....
        /*00b4*/ 	.word	0x00001360


	//   ....[12]....
        /*00b8*/ 	.word	0x000013a0


	//   ....[13]....
        /*00bc*/ 	.word	0x000013c0


	//   ....[14]....
        /*00c0*/ 	.word	0x000013f0


	//   ....[15]....
        /*00c4*/ 	.word	0x00002560


	//----- nvinfo : EIATTR_SYSCALL_OFFSETS
	.align		4
.L_1017:
        /*00c8*/ 	.byte	0x04, 0x46
        /*00ca*/ 	.short	(.L_1019 - .L_1018)


	//   ....[0]....
.L_1018:
        /*00cc*/ 	.word	0x00000390


	//----- nvinfo : EIATTR_EXIT_INSTR_OFFSETS
	.align		4
.L_1019:
        /*00d0*/ 	.byte	0x04, 0x1c
        /*00d2*/ 	.short	(.L_1021 - .L_1020)


	//   ....[0]....
.L_1020:
        /*00d4*/ 	.word	0x00000220


	//   ....[1]....
        /*00d8*/ 	.word	0x000023f0


	//   ....[2]....
        /*00dc*/ 	.word	0x00002540


	//----- nvinfo : EIATTR_CTAIDZ_USED
	.align		4
.L_1021:
        /*00e0*/ 	.byte	0x01, 0x04
	.zero		2


	//----- nvinfo : EIATTR_MAX_THREADS
	.align		4
        /*00e4*/ 	.byte	0x04, 0x05
        /*00e6*/ 	.short	(.L_1023 - .L_1022)
.L_1022:
        /*00e8*/ 	.word	0x00000100
        /*00ec*/ 	.word	0x00000001
        /*00f0*/ 	.word	0x00000001


	//----- nvinfo : EIATTR_CRS_STACK_SIZE
	.align		4
.L_1023:
        /*00f4*/ 	.byte	0x04, 0x1e
        /*00f6*/ 	.short	(.L_1025 - .L_1024)
.L_1024:
        /*00f8*/ 	.word	0x00000000
.L_1025:


//--------------------- .nv.info._ZN7cutlass13device_kernelIN5flash19FlashAttnFwdCombineIN4cute5tupleIJNS3_1CILi8EEENS5_ILi128EEEEEELi6ELi256ELi1ELb0ELb0ENS_10bfloat16_tEfNS_4arch4Sm90EEEEEvNT_6ParamsE --------------------------
	.section	.nv.info._ZN7cutlass13device_kernelIN5flash19FlashAttnFwdCombineIN4cute5tupleIJNS3_1CILi8EEENS5_ILi128EEEEEELi6ELi256ELi1ELb0ELb0ENS_10bfloat16_tEfNS_4arch4Sm90EEEEEvNT_6ParamsE,"",@"SHT_CUDA_INFO"
	.sectionflags	@""
	.align	4


	//----- nvinfo : EIATTR_CUDA_API_VERSION
	.align		4
        /*0000*/ 	.byte	0x04, 0x37
        /*0002*/ 	.short	(.L_1027 - .L_1026)
.L_1026:
        /*0004*/ 	.word	0x00000082


	//----- nvinfo : EIATTR_SW2861232_WAR
	.align		4
.L_1027:
        /*0008*/ 	.byte	0x01, 0x35
	.zero		2


	//----- nvinfo : EIATTR_PARAM_CBANK
	.align		4
        /*000c*/ 	.byte	0x04, 0x0a
        /*000e*/ 	.short	(.L_1029 - .L_1028)
	.align		4
.L_1028:
        /*0010*/ 	.word	index@(.nv.constant0._ZN7cutlass13device_kernelIN5flash19FlashAttnFwdCombineIN4cute5tupleIJNS3_1CILi8EEENS5_ILi128EEEEEELi6ELi256ELi1ELb0ELb0ENS_10bfloat16_tEfNS_4arch4Sm90EEEEEvNT_6ParamsE)
        /*0014*/ 	.short	0x0160
        /*0016*/ 	.short	0x00e8


	//----- nvinfo : EIATTR_CBANK_PARAM_SIZE
	.align		4
.L_1029:
        /*0018*/ 	.byte	0x03, 0x19
        /*001a*/ 	.short	0x00e8


	//----- nvinfo : EIATTR_KPARAM_INFO
	.align		4
        /*001c*/ 	.byte	0x04, 0x17
        /*001e*/ 	.short	(.L_1031 - .L_1030)
.L_1030:
        /*0020*/ 	.word	0x00000000
        /*0024*/ 	.short	0x0000
        /*0026*/ 	.short	0x0000
        /*0028*/ 	.byte	0x00, 0xf0, 0xa1, 0x03


	//----- nvinfo : EIATTR_MAXREG_COUNT
	.align		4
.L_1031:
        /*002c*/ 	.byte	0x03, 0x1b
        /*002e*/ 	.short	0x0080


	//----- nvinfo : EIATTR_NUM_BARRIERS
	.align		4
        /*0030*/ 	.byte	0x02, 0x4c
        /*0032*/ 	.byte	0x01
	.zero		1


	//----- nvinfo : EIATTR_EXTERNS
	.align		4
        /*0034*/ 	.byte	0x04, 0x0f
        /*0036*/ 	.short	(.L_1033 - .L_1032)


	//   ....[0]....
	.align		4
.L_1032:
        /*0038*/ 	.word	index@(__assertfail)


	//----- nvinfo : EIATTR_MERCURY_ISA_VERSION
	.align		4
.L_1033:
        /*003c*/ 	.byte	0x03, 0x5f
        /*003e*/ 	.short	0x0000


	//----- nvinfo : EIATTR_COOP_GROUP_MASK_REGIDS
	.align		4
        /*0040*/ 	.byte	0x04, 0x29
        /*0042*/ 	.short	(.L_1035 - .L_1034)


	//   ....[0]....
.L_1034:
        /*0044*/ 	.word	0xffffffff


	//   ....[1]....
        /*0048*/ 	.word	0xffffffff


	//   ....[2]....
        /*004c*/ 	.word	0xffffffff


	//   ....[3]....
        /*0050*/ 	.word	0xffffffff


	//   ....[4]....
        /*0054*/ 	.word	0xffffffff


	//   ....[5]....
        /*0058*/ 	.word	0xffffffff


	//   ....[6]....
        /*005c*/ 	.word	0xffffffff


	//   ....[7]....
        /*0060*/ 	.word	0xffffffff


	//   ....[8]....
        /*0064*/ 	.word	0xffffffff


	//   ....[9]....
        /*0068*/ 	.word	0xffffffff


	//   ....[10]....
        /*006c*/ 	.word	0xffffffff


	//   ....[11]....
        /*0070*/ 	.word	0xffffffff


	//   ....[12]....
        /*0074*/ 	.word	0xffffffff


	//   ....[13]....
        /*0078*/ 	.word	0xffffffff


	//   ....[14]....
        /*007c*/ 	.word	0xffffffff


	//   ....[15]....
        /*0080*/ 	.word	0xffffffff


	//----- nvinfo : EIATTR_COOP_GROUP_INSTR_OFFSETS
	.align		4
.L_1035:
        /*0084*/ 	.byte	0x04, 0x28
        /*0086*/ 	.short	(.L_1037 - .L_1036)


	//   ....[0]....
.L_1036:
        /*0088*/ 	.word	0x00000d30


	//   ....[1]....
        /*008c*/ 	.word	0x00000d70


	//   ....[2]....
        /*0090*/ 	.word	0x00000d90


	//   ....[3]....
        /*0094*/ 	.word	0x00000db0


	//   ....[4]....
        /*0098*/ 	.word	0x00000dd0


	//   ....[5]....
        /*009c*/ 	.word	0x00000ea0


	//   ....[6]....
        /*00a0*/ 	.word	0x00000ee0


	//   ....[7]....
        /*00a4*/ 	.word	0x00000f10


	//   ....[8]....
        /*00a8*/ 	.word	0x00000f30


	//   ....[9]....
        /*00ac*/ 	.word	0x00000f50


	//   ....[10]....
        /*00b0*/ 	.word	0x00000f70


	//   ....[11]....
        /*00b4*/ 	.word	0x00000f90


	//   ....[12]....
        /*00b8*/ 	.word	0x00000fc0


	//   ....[13]....
        /*00bc*/ 	.word	0x00000ff0


	//   ....[14]....
        /*00c0*/ 	.word	0x00001000


	//   ....[15]....
        /*00c4*/ 	.word	0x00002140


	//----- nvinfo : EIATTR_SYSCALL_OFFSETS
	.align		4
.L_1037:
        /*00c8*/ 	.byte	0x04, 0x46
        /*00ca*/ 	.short	(.L_1039 - .L_1038)


	//   ....[0]....
.L_1038:
        /*00cc*/ 	.word	0x00000390


	//----- nvinfo : EIATTR_EXIT_INSTR_OFFSETS
	.align		4
.L_1039:
        /*00d0*/ 	.byte	0x04, 0x1c
        /*00d2*/ 	.short	(.L_1041 - .L_1040)


	//   ....[0]....
.L_1040:
        /*00d4*/ 	.word	0x00000220


	//   ....[1]....
        /*00d8*/ 	.word	0x00001fd0


	//   ....[2]....
        /*00dc*/ 	.word	0x00002120


	//----- nvinfo : EIATTR_CTAIDZ_USED
	.align		4
.L_1041:
        /*00e0*/ 	.byte	0x01, 0x04
	.zero		2


	//----- nvinfo : EIATTR_MAX_THREADS
	.align		4
        /*00e4*/ 	.byte	0x04, 0x05
        /*00e6*/ 	.short	(.L_1043 - .L_1042)
.L_1042:
        /*00e8*/ 	.word	0x00000100
        /*00ec*/ 	.word	0x00000001
        /*00f0*/ 	.word	0x00000001


	//----- nvinfo : EIATTR_CRS_STACK_SIZE
	.align		4
.L_1043:
        /*00f4*/ 	.byte	0x04, 0x1e
        /*00f6*/ 	.short	(.L_1045 - .L_1044)
.L_1044:
        /*00f8*/ 	.word	0x00000000
.L_1045:


//--------------------- .nv.info._ZN7cutlass13device_kernelIN5flash19FlashAttnFwdCombineIN4cute5tupleIJNS3_1CILi8EEENS5_ILi128EEEEEELi5ELi256ELi1ELb0ELb0ENS_10bfloat16_tEfNS_4arch4Sm90EEEEEvNT_6ParamsE --------------------------
	.section	.nv.info._ZN7cutlass13device_kernelIN5flash19FlashAttnFwdCombineIN4cute5tupleIJNS3_1CILi8EEENS5_ILi128EEEEEELi5ELi256ELi1ELb0ELb0ENS_10bfloat16_tEfNS_4arch4Sm90EEEEEvNT_6ParamsE,"",@"SHT_CUDA_INFO"
	.sectionflags	@""
	.align	4


	//----- nvinfo : EIATTR_CUDA_API_VERSION
	.align		4
        /*0000*/ 	.byte	0x04, 0x37
        /*0002*/ 	.short	(.L_1047 - .L_1046)
.L_1046:
        /*0004*/ 	.word	0x00000082


	//----- nvinfo : EIATTR_SW2861232_WAR
	.align		4
.L_1047:
        /*0008*/ 	.byte	0x01, 0x35
	.zero		2


	//----- nvinfo : EIATTR_PARAM_CBANK
	.align		4
        /*000c*/ 	.byte	0x04, 0x0a
        /*000e*/ 	.short	(.L_1049 - .L_1048)
	.align		4
.L_1048:
        /*0010*/ 	.word	index@(.nv.constant0._ZN7cutlass13device_kernelIN5flash19FlashAttnFwdCombineIN4cute5tupleIJNS3_1CILi8EEENS5_ILi128EEEEEELi5ELi256ELi1ELb0ELb0ENS_10bfloat16_tEfNS_4arch4Sm90EEEEEvNT_6ParamsE)
        /*0014*/ 	.short	0x0160
        /*0016*/ 	.short	0x00e8


	//----- nvinfo : EIATTR_CBANK_PARAM_SIZE
	.align		4
.L_1049:
        /*0018*/ 	.byte	0x03, 0x19
        /*001a*/ 	.short	0x00e8


	//----- nvinfo : EIATTR_KPARAM_INFO
	.align		4
        /*001c*/ 	.byte	0x04, 0x17
        /*001e*/ 	.short	(.L_1051 - .L_1050)
.L_1050:
        /*0020*/ 	.word	0x00000000
        /*0024*/ 	.short	0x0000
        /*0026*/ 	.short	0x0000
        /*0028*/ 	.byte	0x00, 0xf0, 0xa1, 0x03


	//----- nvinfo : EIATTR_MAXREG_COUNT
	.align		4
.L_1051:
        /*002c*/ 	.byte	0x03, 0x1b
        /*002e*/ 	.short	0x0080


	//----- nvinfo : EIATTR_NUM_BARRIERS
	.align		4
        /*0030*/ 	.byte	0x02, 0x4c
        /*0032*/ 	.byte	0x01
	.zero		1


	//----- nvinfo : EIATTR_EXTERNS
	.align		4
        /*0034*/ 	.byte	0x04, 0x0f
        /*0036*/ 	.short	(.L_1053 - .L_1052)


	//   ....[0]....
	.align		4
.L_1052:
        /*0038*/ 	.word	index@(__assertfail)


	//----- nvinfo : EIATTR_MERCURY_ISA_VERSION
	.align		4
.L_1053:
        /*003c*/ 	.byte	0x03, 0x5f
        /*003e*/ 	.short	0x0000


	//----- nvinfo : EIATTR_COOP_GROUP_MASK_REGIDS
	.align		4
        /*0040*/ 	.byte	0x04, 0x29
        /*0042*/ 	.short	(.L_1055 - .L_1054)


	//   ....[0]....
.L_1054:
        /*0044*/ 	.word	0xffffffff


	//   ....[1]....
        /*0048*/ 	.word	0xffffffff


	//   ....[2]....
        /*004c*/ 	.word	0xffffffff


	//   ....[3]....
        /*0050*/ 	.word	0xffffffff


	//   ....[4]....
        /*0054*/ 	.word	0xffffffff


	//   ....[5]....
        /*0058*/ 	.word	0xffffffff


	//   ....[6]....
        /*005c*/ 	.word	0xffffffff


	//   ....[7]....
        /*0060*/ 	.word	0xffffffff


	//   ....[8]....
        /*0064*/ 	.word	0xffffffff


	//   ....[9]....
        /*0068*/ 	.word	0xffffffff


	//   ....[10]....
        /*006c*/ 	.word	0xffffffff


	//   ....[11]....
        /*0070*/ 	.word	0xffffffff


	//   ....[12]....
        /*0074*/ 	.word	0xffffffff


	//   ....[13]....
        /*0078*/ 	.word	0xffffffff


	//   ....[14]....
        /*007c*/ 	.word	0xffffffff


	//   ....[15]....
        /*0080*/ 	.word	0xffffffff


	//----- nvinfo : EIATTR_COOP_GROUP_INSTR_OFFSETS
	.align		4
.L_1055:
        /*0084*/ 	.byte	0x04, 0x28
        /*0086*/ 	.short	(.L_1057 - .L_1056)


	//   ....[0]....
.L_1056:
        /*0088*/ 	.word	0x00000b50


	//   ....[1]....
        /*008c*/ 	.word	0x00000b90


	//   ....[2]....
        /*0090*/ 	.word	0x00000bb0


	//   ....[3]....
        /*0094*/ 	.word	0x00000bd0


	//   ....[4]....
        /*0098*/ 	.word	0x00000bf0


	//   ....[5]....
        /*009c*/ 	.word	0x00000c70


	//   ....[6]....
        /*00a0*/ 	.word	0x00000cb0


	//   ....[7]....
        /*00a4*/ 	.word	0x00000cc0


	//   ....[8]....
        /*00a8*/ 	.word	0x00000cf0


	//   ....[9]....
        /*00ac*/ 	.word	0x00000d00


	//   ....[10]....
        /*00b0*/ 	.word	0x00000d30


	//   ....[11]....
        /*00b4*/ 	.word	0x00000d40


	//   ....[12]....
        /*00b8*/ 	.word	0x00000d80


	//   ....[13]....
        /*00bc*/ 	.word	0x00000d90


	//   ....[14]....
        /*00c0*/ 	.word	0x00000dd0


	//   ....[15]....
        /*00c4*/ 	.word	0x00001ee0


	//----- nvinfo : EIATTR_SYSCALL_OFFSETS
	.align		4
.L_1057:
        /*00c8*/ 	.byte	0x04, 0x46
        /*00ca*/ 	.short	(.L_1059 - .L_1058)


	//   ....[0]....
.L_1058:
        /*00cc*/ 	.word	0x00000390


	//----- nvinfo : EIATTR_EXIT_INSTR_OFFSETS
	.align		4
.L_1059:
        /*00d0*/ 	.byte	0x04, 0x1c
        /*00d2*/ 	.short	(.L_1061 - .L_1060)


	//   ....[0]....
.L_1060:
        /*00d4*/ 	.word	0x00000220


	//   ....[1]....
        /*00d8*/ 	.word	0x00001d70


	//   ....[2]....
        /*00dc*/ 	.word	0x00001ec0


	//----- nvinfo : EIATTR_CTAIDZ_USED
	.align		4
.L_1061:
        /*00e0*/ 	.byte	0x01, 0x04
	.zero		2


	//----- nvinfo : EIATTR_MAX_THREADS
	.align		4
        /*00e4*/ 	.byte	0x04, 0x05
        /*00e6*/ 	.short	(.L_1063 - .L_1062)
.L_1062:
        /*00e8*/ 	.word	0x00000100
        /*00ec*/ 	.word	0x00000001
        /*00f0*/ 	.word	0x00000001


	//----- nvinfo : EIATTR_CRS_STACK_SIZE
	.align		4
.L_1063:
        /*00f4*/ 	.byte	0x04, 0x1e
        /*00f6*/ 	.short	(.L_1065 - .L_1064)
.L_1064:
        /*00f8*/ 	.word	0x00000000
.L_1065:


//--------------------- .nv.info._ZN7cutlass13device_kernelIN5flash19FlashAttnFwdCombineIN4cute5tupleIJNS3_1CILi8EEENS5_ILi128EEEEEELi8ELi256ELi1ELb0ELb1ENS_10bfloat16_tEfNS_4arch4Sm90EEEEEvNT_6ParamsE --------------------------
	.section	.nv.info._ZN7cutlass13device_kernelIN5flash19FlashAttnFwdCombineIN4cute5tupleIJNS3_1CILi8EEENS5_ILi128EEEEEELi8ELi256ELi1ELb0ELb1ENS_10bfloat16_tEfNS_4arch4Sm90EEEEEvNT_6ParamsE,"",@"SHT_CUDA_INFO"
	.sectionflags	@""
	.align	4


	//----- nvinfo : EIATTR_CUDA_API_VERSION
	.align		4
        /*0000*/ 	.byte	0x04, 0x37
        /*0002*/ 	.short	(.L_1067 - .L_1066)
.L_1066:
        /*0004*/ 	.word	0x00000082


	//----- nvinfo : EIATTR_SW2861232_WAR
	.align		4
.L_1067:
        /*0008*/ 	.byte	0x01, 0x35
	.zero		2


	//----- nvinfo : EIATTR_PARAM_CBANK
	.align		4
        /*000c*/ 	.byte	0x04, 0x0a
        /*000e*/ 	.short	(.L_1069 - .L_1068)
	.align		4
.L_1068:
        /*0010*/ 	.word	index@(.nv.constant0._ZN7cutlass13device_kernelIN5flash19FlashAttnFwdCombineIN4cute5tupleIJNS3_1CILi8EEENS5_ILi128EEEEEELi8ELi256ELi1ELb0ELb1ENS_10bfloat16_tEfNS_4arch4Sm90EEEEEvNT_6ParamsE)
        /*0014*/ 	.short	0x0160
        /*0016*/ 	.short	0x00e8


	//----- nvinfo : EIATTR_CBANK_PARAM_SIZE
	.align		4
.L_1069:
        /*0018*/ 	.byte	0x03, 0x19
        /*001a*/ 	.short	0x00e8


	//----- nvinfo : EIATTR_KPARAM_INFO
	.align		4
        /*001c*/ 	.byte	0x04, 0x17
        /*001e*/ 	.short	(.L_1071 - .L_1070)
.L_1070:
        /*0020*/ 	.word	0x00000000
        /*0024*/ 	.short	0x0000
        /*0026*/ 	.short	0x0000
        /*0028*/ 	.byte	0x00, 0xf0, 0xa1, 0x03


	//----- nvinfo : EIATTR_MAXREG_COUNT
	.align		4
.L_1071:
        /*002c*/ 	.byte	0x03, 0x1b
        /*002e*/ 	.short	0x0080


	//----- nvinfo : EIATTR_NUM_BARRIERS
	.align		4
        /*0030*/ 	.byte	0x02, 0x4c
        /*0032*/ 	.byte	0x01
	.zero		1


	//----- nvinfo : EIATTR_EXTERNS
	.align		4
        /*0034*/ 	.byte	0x04, 0x0f
        /*0036*/ 	.short	(.L_1073 - .L_1072)


	//   ....[0]....
	.align		4
.L_1072:
        /*0038*/ 	.word	index@(__assertfail)


	//----- nvinfo : EIATTR_MERCURY_ISA_VERSION
	.align		4
.L_1073:
        /*003c*/ 	.byte	0x03, 0x5f
        /*003e*/ 	.short	0x0000


	//----- nvinfo : EIATTR_COOP_GROUP_MASK_REGIDS
	.align		4
        /*0040*/ 	.byte	0x04, 0x29
        /*0042*/ 	.short	(.L_1075 - .L_1074)


	//   ....[0]....
.L_1074:
        /*0044*/ 	.word	0xffffffff


	//   ....[1]....
        /*0048*/ 	.word	0xffffffff


	//   ....[2]....
        /*004c*/ 	.word	0xffffffff


	//   ....[3]....
        /*0050*/ 	.word	0xffffffff


	//   ....[4]....
        /*0054*/ 	.word	0xffffffff


	//   ....[5]....
        /*0058*/ 	.word	0xffffffff


	//   ....[6]....
        /*005c*/ 	.word	0xffffffff


	//   ....[7]....
        /*0060*/ 	.word	0xffffffff


	//   ....[8]....
        /*0064*/ 	.word	0xffffffff


	//   ....[9]....
        /*0068*/ 	.word	0xffffffff


	//   ....[10]....
        /*006c*/ 	.word	0xffffffff


	//   ....[11]....
        /*0070*/ 	.word	0xffffffff


	//   ....[12]....
        /*0074*/ 	.word	0xffffffff


	//   ....[13]....
        /*0078*/ 	.word	0xffffffff


	//   ....[14]....
        /*007c*/ 	.word	0xffffffff


	//   ....[15]....
        /*0080*/ 	.word	0xffffffff


	//----- nvinfo : EIATTR_COOP_GROUP_INSTR_OFFSETS
	.align		4
.L_1075:
        /*0084*/ 	.byte	0x04, 0x28
        /*0086*/ 	.short	(.L_1077 - .L_1076)


	//   ....[0]....
.L_1076:
        /*0088*/ 	.word	0x00001de0


	//   ....[1]....
        /*008c*/ 	.word	0x00001e30


	//   ....[2]....
        /*0090*/ 	.word	0x00001e60


	//   ....[3]....
        /*0094*/ 	.word	0x00001e80


	//   ....[4]....
        /*0098*/ 	.word	0x00001ea0


	//   ....[5]....
        /*009c*/ 	.word	0x000021c0


	//   ....[6]....
        /*00a0*/ 	.word	0x000021e0


	//   ....[7]....
        /*00a4*/ 	.word	0x000021f0


	//   ....[8]....
        /*00a8*/ 	.word	0x00002230


	//   ....[9]....
        /*00ac*/ 	.word	0x00002240


	//   ....[10]....
        /*00b0*/ 	.word	0x00002270


	//   ....[11]....
        /*00b4*/ 	.word	0x00002280


	//   ....[12]....
        /*00b8*/ 	.word	0x000022c0


	//   ....[13]....
        /*00bc*/ 	.word	0x000022d0


	//   ....[14]....
        /*00c0*/ 	.word	0x00002300


	//   ....[15]....
        /*00c4*/ 	.word	0x00003420


	//----- nvinfo : EIATTR_SYSCALL_OFFSETS
	.align		4
.L_1077:
        /*00c8*/ 	.byte	0x04, 0x46
        /*00ca*/ 	.short	(.L_1079 - .L_1078)


	//   ....[0]....
.L_1078:
        /*00cc*/ 	.word	0x000004b0


	//----- nvinfo : EIATTR_EXIT_INSTR_OFFSETS
	.align		4
.L_1079:
        /*00d0*/ 	.byte	0x04, 0x1c
        /*00d2*/ 	.short	(.L_1081 - .L_1080)


	//   ....[0]....
.L_1080:
        /*00d4*/ 	.word	0x00000200


	//   ....[1]....
        /*00d8*/ 	.word	0x00000360


	//   ....[2]....
        /*00dc*/ 	.word	0x000032f0


	//   ....[3]....
        /*00e0*/ 	.word	0x00003400


	//----- nvinfo : EIATTR_CTAIDZ_USED
	.align		4
.L_1081:
        /*00e4*/ 	.byte	0x01, 0x04
	.zero		2


	//----- nvinfo : EIATTR_MAX_THREADS
	.align		4
        /*00e8*/ 	.byte	0x04, 0x05
        /*00ea*/ 	.short	(.L_1083 - .L_1082)
.L_1082:
        /*00ec*/ 	.word	0x00000100
        /*00f0*/ 	.word	0x00000001
        /*00f4*/ 	.word	0x00000001


	//----- nvinfo : EIATTR_CRS_STACK_SIZE
	.align		4
.L_1083:
        /*00f8*/ 	.byte	0x04, 0x1e
        /*00fa*/ 	.short	(.L_1085 - .L_1084)
.L_1084:
        /*00fc*/ 	.word	0x00000000
.L_1085:


//--------------------- .nv.info._ZN7cutlass13device_kernelIN5flash19FlashAttnFwdCombineIN4cute5tupleIJNS3_1CILi8EEENS5_ILi128EEEEEELi7ELi256ELi1ELb0ELb1ENS_10bfloat16_tEfNS_4arch4Sm90EEEEEvNT_6ParamsE --------------------------
	.section	.nv.info._ZN7cutlass13device_kernelIN5flash19FlashAttnFwdCombineIN4cute5tupleIJNS3_1CILi8EEENS5_ILi128EEEEEELi7ELi256ELi1ELb0ELb1ENS_10bfloat16_tEfNS_4arch4Sm90EEEEEvNT_6ParamsE,"",@"SHT_CUDA_INFO"
	.sectionflags	@""
	.align	4


	//----- nvinfo : EIATTR_CUDA_API_VERSION
	.align		4
        /*0000*/ 	.byte	0x04, 0x37
        /*0002*/ 	.short	(.L_1087 - .L_1086)
.L_1086:
        /*0004*/ 	.word	0x00000082


	//----- nvinfo : EIATTR_SW2861232_WAR
	.align		4
.L_1087:
        /*0008*/ 	.byte	0x01, 0x35
	.zero		2


	//----- nvinfo : EIATTR_PARAM_CBANK
	.align		4
        /*000c*/ 	.byte	0x04, 0x0a
        /*000e*/ 	.short	(.L_1089 - .L_1088)
	.align		4
.L_1088:
        /*0010*/ 	.word	index@(.nv.constant0._ZN7cutlass13device_kernelIN5flash19FlashAttnFwdCombineIN4cute5tupleIJNS3_1CILi8EEENS5_ILi128EEEEEELi7ELi256ELi1ELb0ELb1ENS_10bfloat16_tEfNS_4arch4Sm90EEEEEvNT_6ParamsE)
        /*0014*/ 	.short	0x0160
        /*0016*/ 	.short	0x00e8


	//----- nvinfo : EIATTR_CBANK_PARAM_SIZE
	.align		4
.L_1089:
        /*0018*/ 	.byte	0x03, 0x19
        /*001a*/ 	.short	0x00e8


	//----- nvinfo : EIATTR_KPARAM_INFO
	.align		4
        /*001c*/ 	.byte	0x04, 0x17
        /*001e*/ 	.short	(.L_1091 - .L_1090)
.L_1090:
        /*0020*/ 	.word	0x00000000
        /*0024*/ 	.short	0x0000
        /*0026*/ 	.short	0x0000
        /*0028*/ 	.byte	0x00, 0xf0, 0xa1, 0x03


	//----- nvinfo : EIATTR_MAXREG_COUNT
	.align		4
.L_1091:
        /*002c*/ 	.byte	0x03, 0x1b
        /*002e*/ 	.short	0x0080


	//----- nvinfo : EIATTR_NUM_BARRIERS
	.align		4
        /*0030*/ 	.byte	0x02, 0x4c
        /*0032*/ 	.byte	0x01
	.zero		1


	//----- nvinfo : EIATTR_EXTERNS
	.align		4
        /*0034*/ 	.byte	0x04, 0x0f
        /*0036*/ 	.short	(.L_1093 - .L_1092)


	//   ....[0]....
	.align		4
.L_1092:
        /*0038*/ 	.word	index@(__assertfail)


	//----- nvinfo : EIATTR_MERCURY_ISA_VERSION
	.align		4
.L_1093:
        /*003c*/ 	.byte	0x03, 0x5f
        /*003e*/ 	.short	0x0000


	//----- nvinfo : EIATTR_COOP_GROUP_MASK_REGIDS
	.align		4
        /*0040*/ 	.byte	0x04, 0x29
        /*0042*/ 	.short	(.L_1095 - .L_1094)


	//   ....[0]....
.L_1094:
        /*0044*/ 	.word	0xffffffff


	//   ....[1]....
        /*0048*/ 	.word	0xffffffff


	//   ....[2]....
        /*004c*/ 	.word	0xffffffff


	//   ....[3]....
        /*0050*/ 	.word	0xffffffff


	//   ....[4]....
        /*0054*/ 	.word	0xffffffff


	//   ....[5]....
        /*0058*/ 	.word	0xffffffff


	//   ....[6]....
        /*005c*/ 	.word	0xffffffff


	//   ....[7]....
        /*0060*/ 	.word	0xffffffff


	//   ....[8]....
        /*0064*/ 	.word	0xffffffff


	//   ....[9]....
        /*0068*/ 	.word	0xffffffff


	//   ....[10]....
        /*006c*/ 	.word	0xffffffff


	//   ....[11]....
        /*0070*/ 	.word	0xffffffff


	//   ....[12]....
        /*0074*/ 	.word	0xffffffff


	//   ....[13]....
        /*0078*/ 	.word	0xffffffff


	//   ....[14]....
        /*007c*/ 	.word	0xffffffff


	//   ....[15]....
        /*0080*/ 	.word	0xffffffff


	//----- nvinfo : EIATTR_COOP_GROUP_INSTR_OFFSETS
	.align		4
.L_1095:
        /*0084*/ 	.byte	0x04, 0x28
        /*0086*/ 	.short	(.L_1097 - .L_1096)


	//   ....[0]....
.L_1096:
        /*0088*/ 	.word	0x00001970


	//   ....[1]....
        /*008c*/ 	.word	0x000019c0


	//   ....[2]....
        /*0090*/ 	.word	0x000019f0


	//   ....[3]....
        /*0094*/ 	.word	0x00001a10


	//   ....[4]....
        /*0098*/ 	.word	0x00001a30


	//   ....[5]....
        /*009c*/ 	.word	0x00001bd0


	//   ....[6]....
        /*00a0*/ 	.word	0x00001bf0


	//   ....[7]....
        /*00a4*/ 	.word	0x00001c00


	//   ....[8]....
        /*00a8*/ 	.word	0x00001c30


	//   ....[9]....
        /*00ac*/ 	.word	0x00001c40


	//   ....[10]....
        /*00b0*/ 	.word	0x00001c70


	//   ....[11]....
        /*00b4*/ 	.word	0x00001c80


	//   ....[12]....
        /*00b8*/ 	.word	0x00001cb0


	//   ....[13]....
        /*00bc*/ 	.word	0x00001cc0


	//   ....[14]....
        /*00c0*/ 	.word	0x00001d00


	//   ....[15]....
        /*00c4*/ 	.word	0x00002dd0


	//----- nvinfo : EIATTR_SYSCALL_OFFSETS
	.align		4
.L_1097:
        /*00c8*/ 	.byte	0x04, 0x46
        /*00ca*/ 	.short	(.L_1099 - .L_1098)


	//   ....[0]....
.L_1098:
        /*00cc*/ 	.word	0x000004b0


	//----- nvinfo : EIATTR_EXIT_INSTR_OFFSETS
	.align		4
.L_1099:
        /*00d0*/ 	.byte	0x04, 0x1c
        /*00d2*/ 	.short	(.L_1101 - .L_1100)


	//   ....[0]....
.L_1100:
        /*00d4*/ 	.word	0x00000200


	//   ....[1]....
        /*00d8*/ 	.word	0x00000360


	//   ....[2]....
        /*00dc*/ 	.word	0x00002ca0


	//   ....[3]....
        /*00e0*/ 	.word	0x00002db0


	//----- nvinfo : EIATTR_CTAIDZ_USED
	.align		4
.L_1101:
        /*00e4*/ 	.byte	0x01, 0x04
	.zero		2


	//----- nvinfo : EIATTR_MAX_THREADS
	.align		4
        /*00e8*/ 	.byte	0x04, 0x05
        /*00ea*/ 	.short	(.L_1103 - .L_1102)
.L_1102:
        /*00ec*/ 	.word	0x00000100
        /*00f0*/ 	.word	0x00000001
        /*00f4*/ 	.word	0x00000001


	//----- nvinfo : EIATTR_CRS_STACK_SIZE
	.align		4
.L_1103:
        /*00f8*/ 	.byte	0x04, 0x1e
        /*00fa*/ 	.short	(.L_1105 - .L_1104)
.L_1104:
        /*00fc*/ 	.word	0x00000000
.L_1105:


//--------------------- .nv.info._ZN7cutlass13device_kernelIN5flash19FlashAttnFwdCombineIN4cute5tupleIJNS3_1CILi8EEENS5_ILi128EEEEEELi6ELi256ELi1ELb0ELb1ENS_10bfloat16_tEfNS_4arch4Sm90EEEEEvNT_6ParamsE --------------------------
	.section	.nv.info._ZN7cutlass13device_kernelIN5flash19FlashAttnFwdCombineIN4cute5tupleIJNS3_1CILi8EEENS5_ILi128EEEEEELi6ELi256ELi1ELb0ELb1ENS_10bfloat16_tEfNS_4arch4Sm90EEEEEvNT_6ParamsE,"",@"SHT_CUDA_INFO"
	.sectionflags	@""
	.align	4


	//----- nvinfo : EIATTR_CUDA_API_VERSION
	.align		4
        /*0000*/ 	.byte	0x04, 0x37
        /*0002*/ 	.short	(.L_1107 - .L_1106)
.L_1106:
        /*0004*/ 	.word	0x00000082


	//----- nvinfo : EIATTR_SW2861232_WAR
	.align		4
.L_1107:
        /*0008*/ 	.byte	0x01, 0x35
	.zero		2


	//----- nvinfo : EIATTR_PARAM_CBANK
	.align		4
        /*000c*/ 	.byte	0x04, 0x0a
        /*000e*/ 	.short	(.L_1109 - .L_1108)
	.align		4
.L_1108:
        /*0010*/ 	.word	index@(.nv.constant0._ZN7cutlass13device_kernelIN5flash19FlashAttnFwdCombineIN4cute5tupleIJNS3_1CILi8EEENS5_ILi128EEEEEELi6ELi256ELi1ELb0ELb1ENS_10bfloat16_tEfNS_4arch4Sm90EEEEEvNT_6ParamsE)
        /*0014*/ 	.short	0x0160
        /*0016*/ 	.short	0x00e8


	//----- nvinfo : EIATTR_CBANK_PARAM_SIZE
	.align		4
.L_1109:
        /*0018*/ 	.byte	0x03, 0x19
        /*001a*/ 	.short	0x00e8


	//----- nvinfo : EIATTR_KPARAM_INFO
	.align		4
        /*001c*/ 	.byte	0x04, 0x17
        /*001e*/ 	.short	(.L_1111 - .L_1110)
.L_1110:
        /*0020*/ 	.word	0x00000000
        /*0024*/ 	.short	0x0000
        /*0026*/ 	.short	0x0000
        /*0028*/ 	.byte	0x00, 0xf0, 0xa1, 0x03


	//----- nvinfo : EIATTR_MAXREG_COUNT
	.align		4
.L_1111:
        /*002c*/ 	.byte	0x03, 0x1b
        /*002e*/ 	.short	0x0080


	//----- nvinfo : EIATTR_NUM_BARRIERS
	.align		4
        /*0030*/ 	.byte	0x02, 0x4c
        /*0032*/ 	.byte	0x01
	.zero		1


	//----- nvinfo : EIATTR_EXTERNS
	.align		4
        /*0034*/ 	.byte	0x04, 0x0f
        /*0036*/ 	.short	(.L_1113 - .L_1112)


	//   ....[0]....
	.align		4
.L_1112:
        /*0038*/ 	.word	index@(__assertfail)


	//----- nvinfo : EIATTR_MERCURY_ISA_VERSION
	.align		4
.L_1113:
        /*003c*/ 	.byte	0x03, 0x5f
        /*003e*/ 	.short	0x0000


	//----- nvinfo : EIATTR_COOP_GROUP_MASK_REGIDS
	.align		4
        /*0040*/ 	.byte	0x04, 0x29
        /*0042*/ 	.short	(.L_1115 - .L_1114)


	//   ....[0]....
.L_1114:
        /*0044*/ 	.word	0xffffffff


	//   ....[1]....
        /*0048*/ 	.word	0xffffffff


	//   ....[2]....
        /*004c*/ 	.word	0xffffffff


	//   ....[3]....
        /*0050*/ 	.word	0xffffffff


	//   ....[4]....
        /*0054*/ 	.word	0xffffffff


	//   ....[5]....
        /*0058*/ 	.word	0xffffffff


	//   ....[6]....
        /*005c*/ 	.word	0xffffffff


	//   ....[7]....
        /*0060*/ 	.word	0xffffffff


	//   ....[8]....
        /*0064*/ 	.word	0xffffffff


	//   ....[9]....
        /*0068*/ 	.word	0xffffffff


	//   ....[10]....
        /*006c*/ 	.word	0xffffffff


	//   ....[11]....
        /*0070*/ 	.word	0xffffffff


	//   ....[12]....
        /*0074*/ 	.word	0xffffffff


	//   ....[13]....
        /*0078*/ 	.word	0xffffffff


	//   ....[14]....
        /*007c*/ 	.word	0xffffffff


	//   ....[15]....
        /*0080*/ 	.word	0xffffffff


	//----- nvinfo : EIATTR_COOP_GROUP_INSTR_OFFSETS
	.align		4
.L_1115:
        /*0084*/ 	.byte	0x04, 0x28
        /*0086*/ 	.short	(.L_1117 - .L_1116)


	//   ....[0]....
.L_1116:
        /*0088*/ 	.word	0x00001650


	//   ....[1]....
        /*008c*/ 	.word	0x00001690


	//   ....[2]....
        /*0090*/ 	.word	0x000016b0


	//   ....[3]....
        /*0094*/ 	.word	0x000016d0


	//   ....[4]....
        /*0098*/ 	.word	0x000016f0


	//   ....[5]....
        /*009c*/ 	.word	0x000017f0


	//   ....[6]....
        /*00a0*/ 	.word	0x00001810


	//   ....[7]....
        /*00a4*/ 	.word	0x00001820


	//   ....[8]....
        /*00a8*/ 	.word	0x00001850


	//   ....[9]....
        /*00ac*/ 	.word	0x00001860


	//   ....[10]....
        /*00b0*/ 	.word	0x00001890


	//   ....[11]....
        /*00b4*/ 	.word	0x000018a0


	//   ....[12]....
        /*00b8*/ 	.word	0x000018d0


	//   ....[13]....
        /*00bc*/ 	.word	0x000018e0


	//   ....[14]....
        /*00c0*/ 	.word	0x00001920


	//   ....[15]....
        /*00c4*/ 	.word	0x000029b0


	//----- nvinfo : EIATTR_SYSCALL_OFFSETS
	.align		4
.L_1117:
        /*00c8*/ 	.byte	0x04, 0x46
        /*00ca*/ 	.short	(.L_1119 - .L_1118)


	//   ....[0]....
.L_1118:
        /*00cc*/ 	.word	0x000004b0


	//----- nvinfo : EIATTR_EXIT_INSTR_OFFSETS
	.align		4
.L_1119:
        /*00d0*/ 	.byte	0x04, 0x1c
        /*00d2*/ 	.short	(.L_1121 - .L_1120)


	//   ....[0]....
.L_1120:
        /*00d4*/ 	.word	0x00000200


	//   ....[1]....
        /*00d8*/ 	.word	0x00000360


	//   ....[2]....
        /*00dc*/ 	.word	0x00002880


	//   ....[3]....
        /*00e0*/ 	.word	0x00002990


	//----- nvinfo : EIATTR_CTAIDZ_USED
	.align		4
.L_1121:
        /*00e4*/ 	.byte	0x01, 0x04
	.zero		2


	//----- nvinfo : EIATTR_MAX_THREADS
	.align		4
        /*00e8*/ 	.byte	0x04, 0x05
        /*00ea*/ 	.short	(.L_1123 - .L_1122)
.L_1122:
        /*00ec*/ 	.word	0x00000100
        /*00f0*/ 	.word	0x00000001
        /*00f4*/ 	.word	0x00000001


	//----- nvinfo : EIATTR_CRS_STACK_SIZE
	.align		4
.L_1123:
        /*00f8*/ 	.byte	0x04, 0x1e
        /*00fa*/ 	.short	(.L_1125 - .L_1124)
.L_1124:
        /*00fc*/ 	.word	0x00000000
.L_1125:


//--------------------- .nv.info._ZN7cutlass13device_kernelIN5flash19FlashAttnFwdCombineIN4cute5tupleIJNS3_1CILi8EEENS5_ILi128EEEEEELi5ELi256ELi1ELb0ELb1ENS_10bfloat16_tEfNS_4arch4Sm90EEEEEvNT_6ParamsE --------------------------
	.section	.nv.info._ZN7cutlass13device_kernelIN5flash19FlashAttnFwdCombineIN4cute5tupleIJNS3_1CILi8EEENS5_ILi128EEEEEELi5ELi256ELi1ELb0ELb1ENS_10bfloat16_tEfNS_4arch4Sm90EEEEEvNT_6ParamsE,"",@"SHT_CUDA_INFO"
	.sectionflags	@""
	.align	4


	//----- nvinfo : EIATTR_CUDA_API_VERSION
	.align		4
        /*0000*/ 	.byte	0x04, 0x37
        /*0002*/ 	.short	(.L_1127 - .L_1126)
.L_1126:
        /*0004*/ 	.word	0x00000082


	//----- nvinfo : EIATTR_SW2861232_WAR
	.align		4
.L_1127:
        /*0008*/ 	.byte	0x01, 0x35
	.zero		2


	//----- nvinfo : EIATTR_PARAM_CBANK
	.align		4
        /*000c*/ 	.byte	0x04, 0x0a
        /*000e*/ 	.short	(.L_1129 - .L_1128)
	.align		4
.L_1128:
        /*0010*/ 	.word	index@(.nv.constant0._ZN7cutlass13device_kernelIN5flash19FlashAttnFwdCombineIN4cute5tupleIJNS3_1CILi8EEENS5_ILi128EEEEEELi5ELi256ELi1ELb0ELb1ENS_10bfloat16_tEfNS_4arch4Sm90EEEEEvNT_6ParamsE)
        /*0014*/ 	.short	0x0160
        /*0016*/ 	.short	0x00e8


	//----- nvinfo : EIATTR_CBANK_PARAM_SIZE
	.align		4
.L_1129:
        /*0018*/ 	.byte	0x03, 0x19
        /*001a*/ 	.short	0x00e8


	//----- nvinfo : EIATTR_KPARAM_INFO
	.align		4
        /*001c*/ 	.byte	0x04, 0x17
        /*001e*/ 	.short	(.L_1131 - .L_1130)
.L_1130:
        /*0020*/ 	.word	0x00000000
        /*0024*/ 	.short	0x0000
        /*0026*/ 	.short	0x0000
        /*0028*/ 	.byte	0x00, 0xf0, 0xa1, 0x03


	//----- nvinfo : EIATTR_MAXREG_COUNT
	.align		4
.L_1131:
        /*002c*/ 	.byte	0x03, 0x1b
        /*002e*/ 	.short	0x0080


	//----- nvinfo : EIATTR_NUM_BARRIERS
	.align		4
        /*0030*/ 	.byte	0x02, 0x4c
        /*0032*/ 	.byte	0x01
	.zero		1


	//----- nvinfo : EIATTR_EXTERNS
	.align		4
        /*0034*/ 	.byte	0x04, 0x0f
        /*0036*/ 	.short	(.L_1133 - .L_1132)


	//   ....[0]....
	.align		4
.L_1132:
        /*0038*/ 	.word	index@(__assertfail)


	//----- nvinfo : EIATTR_MERCURY_ISA_VERSION
	.align		4
.L_1133:
        /*003c*/ 	.byte	0x03, 0x5f
        /*003e*/ 	.short	0x0000


	//----- nvinfo : EIATTR_COOP_GROUP_MASK_REGIDS
	.align		4
        /*0040*/ 	.byte	0x04, 0x29
        /*0042*/ 	.short	(.L_1135 - .L_1134)


	//   ....[0]....
.L_1134:
        /*0044*/ 	.word	0xffffffff


	//   ....[1]....
        /*0048*/ 	.word	0xffffffff


	//   ....[2]....
        /*004c*/ 	.word	0xffffffff


	//   ....[3]....
        /*0050*/ 	.word	0xffffffff


	//   ....[4]....
        /*0054*/ 	.word	0xffffffff


	//   ....[5]....
        /*0058*/ 	.word	0xffffffff


	//   ....[6]....
        /*005c*/ 	.word	0xffffffff


	//   ....[7]....
        /*0060*/ 	.word	0xffffffff


	//   ....[8]....
        /*0064*/ 	.word	0xffffffff


	//   ....[9]....
        /*0068*/ 	.word	0xffffffff


	//   ....[10]....
        /*006c*/ 	.word	0xffffffff


	//   ....[11]....
        /*0070*/ 	.word	0xffffffff


	//   ....[12]....
        /*0074*/ 	.word	0xffffffff


	//   ....[13]....
        /*0078*/ 	.word	0xffffffff


	//   ....[14]....
        /*007c*/ 	.word	0xffffffff


	//   ....[15]....
        /*0080*/ 	.word	0xffffffff


	//----- nvinfo : EIATTR_COOP_GROUP_INSTR_OFFSETS
	.align		4
.L_1135:
        /*0084*/ 	.byte	0x04, 0x28
        /*0086*/ 	.short	(.L_1137 - .L_1136)


	//   ....[0]....
.L_1136:
        /*0088*/ 	.word	0x00001470


	//   ....[1]....
        /*008c*/ 	.word	0x000014b0


	//   ....[2]....
        /*0090*/ 	.word	0x000014d0


	//   ....[3]....
        /*0094*/ 	.word	0x000014f0


	//   ....[4]....
        /*0098*/ 	.word	0x00001510


	//   ....[5]....
        /*009c*/ 	.word	0x000015b0


	//   ....[6]....
        /*00a0*/ 	.word	0x000015d0


	//   ....[7]....
        /*00a4*/ 	.word	0x000015e0


	//   ....[8]....
        /*00a8*/ 	.word	0x00001610


	//   ....[9]....
        /*00ac*/ 	.word	0x00001620


	//   ....[10]....
        /*00b0*/ 	.word	0x00001650


	//   ....[11]....
        /*00b4*/ 	.word	0x00001660


	//   ....[12]....
        /*00b8*/ 	.word	0x00001690


	//   ....[13]....
        /*00bc*/ 	.word	0x000016a0


	//   ....[14]....
        /*00c0*/ 	.word	0x000016e0


	//   ....[15]....
        /*00c4*/ 	.word	0x00002750


	//----- nvinfo : EIATTR_SYSCALL_OFFSETS
	.align		4
.L_1137:
        /*00c8*/ 	.byte	0x04, 0x46
        /*00ca*/ 	.short	(.L_1139 - .L_1138)


	//   ....[0]....
.L_1138:
        /*00cc*/ 	.word	0x000004b0


	//----- nvinfo : EIATTR_EXIT_INSTR_OFFSETS
	.align		4
.L_1139:
        /*00d0*/ 	.byte	0x04, 0x1c
        /*00d2*/ 	.short	(.L_1141 - .L_1140)


	//   ....[0]....
.L_1140:
        /*00d4*/ 	.word	0x00000200


	//   ....[1]....
        /*00d8*/ 	.word	0x00000360


	//   ....[2]....
        /*00dc*/ 	.word	0x00002620


	//   ....[3]....
        /*00e0*/ 	.word	0x00002730


	//----- nvinfo : EIATTR_CTAIDZ_USED
	.align		4
.L_1141:
        /*00e4*/ 	.byte	0x01, 0x04
	.zero		2


	//----- nvinfo : EIATTR_MAX_THREADS
	.align		4
        /*00e8*/ 	.byte	0x04, 0x05
        /*00ea*/ 	.short	(.L_1143 - .L_1142)
.L_1142:
        /*00ec*/ 	.word	0x00000100
        /*00f0*/ 	.word	0x00000001
        /*00f4*/ 	.word	0x00000001


	//----- nvinfo : EIATTR_CRS_STACK_SIZE
	.align		4
.L_1143:
        /*00f8*/ 	.byte	0x04, 0x1e
        /*00fa*/ 	.short	(.L_1145 - .L_1144)
.L_1144:
        /*00fc*/ 	.word	0x00000000
.L_1145:


//--------------------- .nv.info._ZN7cutlass13device_kernelIN5flash19FlashAttnFwdCombineIN4cute5tupleIJNS3_1CILi8EEENS5_ILi128EEEEEELi8ELi256ELi1ELb0ELb0ENS_10bfloat16_tEfNS_4arch4Sm80EEEEEvNT_6ParamsE --------------------------
	.section	.nv.info._ZN7cutlass13device_kernelIN5flash19FlashAttnFwdCombineIN4cute5tupleIJNS3_1CILi8EEENS5_ILi128EEEEEELi8ELi256ELi1ELb0ELb0ENS_10bfloat16_tEfNS_4arch4Sm80EEEEEvNT_6ParamsE,"",@"SHT_CUDA_INFO"
	.sectionflags	@""
	.align	4


	//----- nvinfo : EIATTR_CUDA_API_VERSION
	.align		4
        /*0000*/ 	.byte	0x04, 0x37
        /*0002*/ 	.short	(.L_1147 - .L_1146)
.L_1146:
        /*0004*/ 	.word	0x00000082


	//----- nvinfo : EIATTR_SW2861232_WAR
	.align		4
.L_1147:
        /*0008*/ 	.byte	0x01, 0x35
	.zero		2


	//----- nvinfo : EIATTR_PARAM_CBANK
	.align		4
        /*000c*/ 	.byte	0x04, 0x0a
        /*000e*/ 	.short	(.L_1149 - .L_1148)
	.align		4
.L_1148:
        /*0010*/ 	.word	index@(.nv.constant0._ZN7cutlass13device_kernelIN5flash19FlashAttnFwdCombineIN4cute5tupleIJNS3_1CILi8EEENS5_ILi128EEEEEELi8ELi256ELi1ELb0ELb0ENS_10bfloat16_tEfNS_4arch4Sm80EEEEEvNT_6ParamsE)
        /*0014*/ 	.short	0x0160
        /*0016*/ 	.short	0x00e8


	//----- nvinfo : EIATTR_CBANK_PARAM_SIZE
	.align		4
.L_1149:
        /*0018*/ 	.byte	0x03, 0x19
        /*001a*/ 	.short	0x00e8


	//----- nvinfo : EIATTR_KPARAM_INFO
	.align		4
        /*001c*/ 	.byte	0x04, 0x17
        /*001e*/ 	.short	(.L_1151 - .L_1150)
.L_1150:
        /*0020*/ 	.word	0x00000000
        /*0024*/ 	.short	0x0000
        /*0026*/ 	.short	0x0000
        /*0028*/ 	.byte	0x00, 0xf0, 0xa1, 0x03


	//----- nvinfo : EIATTR_MAXREG_COUNT
	.align		4
.L_1151:
        /*002c*/ 	.byte	0x03, 0x1b
        /*002e*/ 	.short	0x0080


	//----- nvinfo : EIATTR_NUM_BARRIERS
	.align		4
        /*0030*/ 	.byte	0x02, 0x4c
        /*0032*/ 	.byte	0x01
	.zero		1


	//----- nvinfo : EIATTR_EXTERNS
	.align		4
        /*0034*/ 	.byte	0x04, 0x0f
        /*0036*/ 	.short	(.L_1153 - .L_1152)


	//   ....[0]....
	.align		4
.L_1152:
        /*0038*/ 	.word	index@(__assertfail)


	//----- nvinfo : EIATTR_MERCURY_ISA_VERSION
	.align		4
.L_1153:
        /*003c*/ 	.byte	0x03, 0x5f
        /*003e*/ 	.short	0x0000


	//----- nvinfo : EIATTR_COOP_GROUP_MASK_REGIDS
	.align		4
        /*0040*/ 	.byte	0x04, 0x29
        /*0042*/ 	.short	(.L_1155 - .L_1154)


	//   ....[0]....
.L_1154:
        /*0044*/ 	.word	0xffffffff


	//   ....[1]....
        /*0048*/ 	.word	0xffffffff


	//   ....[2]....
        /*004c*/ 	.word	0xffffffff


	//   ....[3]....
        /*0050*/ 	.word	0xffffffff


	//   ....[4]....
        /*0054*/ 	.word	0xffffffff


	//   ....[5]....
        /*0058*/ 	.word	0xffffffff


	//   ....[6]....
        /*005c*/ 	.word	0xffffffff


	//   ....[7]....
        /*0060*/ 	.word	0xffffffff


	//   ....[8]....
        /*0064*/ 	.word	0xffffffff


	//   ....[9]....
        /*0068*/ 	.word	0xffffffff


	//   ....[10]....
        /*006c*/ 	.word	0xffffffff


	//   ....[11]....
        /*0070*/ 	.word	0xffffffff


	//   ....[12]....
        /*0074*/ 	.word	0xffffffff


	//   ....[13]....
        /*0078*/ 	.word	0xffffffff


	//   ....[14]....
        /*007c*/ 	.word	0xffffffff


	//   ....[15]....
        /*0080*/ 	.word	0xffffffff


	//----- nvinfo : EIATTR_COOP_GROUP_INSTR_OFFSETS
	.align		4
.L_1155:
        /*0084*/ 	.byte	0x04, 0x28
        /*0086*/ 	.short	(.L_1157 - .L_1156)


	//   ....[0]....
.L_1156:
        /*0088*/ 	.word	0x00001530


	//   ....[1]....
        /*008c*/ 	.word	0x00001580


	//   ....[2]....
        /*0090*/ 	.word	0x000015b0


	//   ....[3]....
        /*0094*/ 	.word	0x000015d0


	//   ....[4]....
        /*0098*/ 	.word	0x000015f0


	//   ....[5]....
        /*009c*/ 	.word	0x000018d0


	//   ....[6]....
        /*00a0*/ 	.word	0x00001930


	//   ....[7]....
        /*00a4*/ 	.word	0x00001940


	//   ....[8]....
        /*00a8*/ 	.word	0x00001980


	//   ....[9]....
        /*00ac*/ 	.word	0x00001990


	//   ....[10]....
        /*00b0*/ 	.word	0x000019c0


	//   ....[11]....
        /*00b4*/ 	.word	0x000019d0


	//   ....[12]....
        /*00b8*/ 	.word	0x00001a10


	//   ....[13]....
        /*00bc*/ 	.word	0x00001a20


	//   ....[14]....
        /*00c0*/ 	.word	0x00001a50


	//   ....[15]....
        /*00c4*/ 	.word	0x00002c40


	//----- nvinfo : EIATTR_SYSCALL_OFFSETS
	.align		4
.L_1157:
        /*00c8*/ 	.byte	0x04, 0x46
        /*00ca*/ 	.short	(.L_1159 - .L_1158)


	//   ....[0]....
.L_1158:
        /*00cc*/ 	.word	0x00000390


	//----- nvinfo : EIATTR_EXIT_INSTR_OFFSETS
	.align		4
.L_1159:
        /*00d0*/ 	.byte	0x04, 0x1c
        /*00d2*/ 	.short	(.L_1161 - .L_1160)


	//   ....[0]....
.L_1160:
        /*00d4*/ 	.word	0x00000220


	//   ....[1]....
        /*00d8*/ 	.word	0x00002ad0


	//   ....[2]....
        /*00dc*/ 	.word	0x00002c20


	//----- nvinfo : EIATTR_CTAIDZ_USED
	.align		4
.L_1161:
        /*00e0*/ 	.byte	0x01, 0x04
	.zero		2


	//----- nvinfo : EIATTR_MAX_THREADS
	.align		4
        /*00e4*/ 	.byte	0x04, 0x05
        /*00e6*/ 	.short	(.L_1163 - .L_1162)
.L_1162:
        /*00e8*/ 	.word	0x00000100
        /*00ec*/ 	.word	0x00000001
        /*00f0*/ 	.word	0x00000001


	//----- nvinfo : EIATTR_CRS_STACK_SIZE
	.align		4
.L_1163:
        /*00f4*/ 	.byte	0x04, 0x1e
        /*00f6*/ 	.short	(.L_1165 - .L_1164)
.L_1164:
        /*00f8*/ 	.word	0x00000000
.L_1165:


//--------------------- .nv.info._ZN7cutlass13device_kernelIN5flash19FlashAttnFwdCombineIN4cute5tupleIJNS3_1CILi8EEENS5_ILi128EEEEEELi7ELi256ELi1ELb0ELb0ENS_10bfloat16_tEfNS_4arch4Sm80EEEEEvNT_6ParamsE --------------------------
	.section	.nv.info._ZN7cutlass13device_kernelIN5flash19FlashAttnFwdCombineIN4cute5tupleIJNS3_1CILi8EEENS5_ILi128EEEEEELi7ELi256ELi1ELb0ELb0ENS_10bfloat16_tEfNS_4arch4Sm80EEEEEvNT_6ParamsE,"",@"SHT_CUDA_INFO"
	.sectionflags	@""
	.align	4


	//----- nvinfo : EIATTR_CUDA_API_VERSION
	.align		4
        /*0000*/ 	.byte	0x04, 0x37
        /*0002*/ 	.short	(.L_1167 - .L_1166)
.L_1166:
        /*0004*/ 	.word	0x00000082


	//----- nvinfo : EIATTR_SW2861232_WAR
	.align		4
.L_1167:
        /*0008*/ 	.byte	0x01, 0x35
	.zero		2


	//----- nvinfo : EIATTR_PARAM_CBANK
	.align		4
        /*000c*/ 	.byte	0x04, 0x0a
        /*000e*/ 	.short	(.L_1169 - .L_1168)
	.align		4
.L_1168:
        /*0010*/ 	.word	index@(.nv.constant0._ZN7cutlass13device_kernelIN5flash19FlashAttnFwdCombineIN4cute5tupleIJNS3_1CILi8EEENS5_ILi128EEEEEELi7ELi256ELi1ELb0ELb0ENS_10bfloat16_tEfNS_4arch4Sm80EEEEEvNT_6ParamsE)
        /*0014*/ 	.short	0x0160
        /*0016*/ 	.short	0x00e8


	//----- nvinfo : EIATTR_CBANK_PARAM_SIZE
	.align		4
.L_1169:
        /*0018*/ 	.byte	0x03, 0x19
        /*001a*/ 	.short	0x00e8


	//----- nvinfo : EIATTR_KPARAM_INFO
	.align		4
        /*001c*/ 	.byte	0x04, 0x17
        /*001e*/ 	.short	(.L_1171 - .L_1170)
.L_1170:
        /*0020*/ 	.word	0x00000000
        /*0024*/ 	.short	0x0000
        /*0026*/ 	.short	0x0000
        /*0028*/ 	.byte	0x00, 0xf0, 0xa1, 0x03


	//----- nvinfo : EIATTR_MAXREG_COUNT
	.align		4
.L_1171:
        /*002c*/ 	.byte	0x03, 0x1b
        /*002e*/ 	.short	0x0080


	//----- nvinfo : EIATTR_NUM_BARRIERS
	.align		4
        /*0030*/ 	.byte	0x02, 0x4c
        /*0032*/ 	.byte	0x01
	.zero		1


	//----- nvinfo : EIATTR_EXTERNS
	.align		4
        /*0034*/ 	.byte	0x04, 0x0f
        /*0036*/ 	.short	(.L_1173 - .L_1172)


	//   ....[0]....
	.align		4
.L_1172:
        /*0038*/ 	.word	index@(__assertfail)


	//----- nvinfo : EIATTR_MERCURY_ISA_VERSION
	.align		4
.L_1173:
        /*003c*/ 	.byte	0x03, 0x5f
        /*003e*/ 	.short	0x0000


	//----- nvinfo : EIATTR_COOP_GROUP_MASK_REGIDS
	.align		4
        /*0040*/ 	.byte	0x04, 0x29
        /*0042*/ 	.short	(.L_1175 - .L_1174)


	//   ....[0]....
.L_1174:
        /*0044*/ 	.word	0xffffffff


	//   ....[1]....
        /*0048*/ 	.word	0xffffffff


	//   ....[2]....
        /*004c*/ 	.word	0xffffffff


	//   ....[3]....
        /*0050*/ 	.word	0xffffffff


	//   ....[4]....
        /*0054*/ 	.word	0xffffffff


	//   ....[5]....
        /*0058*/ 	.word	0xffffffff


	//   ....[6]....
        /*005c*/ 	.word	0xffffffff


	//   ....[7]....
        /*0060*/ 	.word	0xffffffff


	//   ....[8]....
        /*0064*/ 	.word	0xffffffff


	//   ....[9]....
        /*0068*/ 	.word	0xffffffff


	//   ....[10]....
        /*006c*/ 	.word	0xffffffff


	//   ....[11]....
        /*0070*/ 	.word	0xffffffff


	//   ....[12]....
        /*0074*/ 	.word	0xffffffff


	//   ....[13]....
        /*0078*/ 	.word	0xffffffff


	//   ....[14]....
        /*007c*/ 	.word	0xffffffff


	//   ....[15]....
        /*0080*/ 	.word	0xffffffff


	//----- nvinfo : EIATTR_COOP_GROUP_INSTR_OFFSETS
	.align		4
.L_1175:
        /*0084*/ 	.byte	0x04, 0x28
        /*0086*/ 	.short	(.L_1177 - .L_1176)


	//   ....[0]....
.L_1176:
        /*0088*/ 	.word	0x00001050


	//   ....[1]....
        /*008c*/ 	.word	0x000010a0


	//   ....[2]....
        /*0090*/ 	.word	0x000010d0


	//   ....[3]....
        /*0094*/ 	.word	0x000010f0


	//   ....[4]....
        /*0098*/ 	.word	0x00001110


	//   ....[5]....
        /*009c*/ 	.word	0x000012b0


	//   ....[6]....
        /*00a0*/ 	.word	0x000012d0


	//   ....[7]....
        /*00a4*/ 	.word	0x000012e0


	//   ....[8]....
        /*00a8*/ 	.word	0x00001310


	//   ....[9]....
        /*00ac*/ 	.word	0x00001320


	//   ....[10]....
        /*00b0*/ 	.word	0x00001350


	//   ....[11]....
        /*00b4*/ 	.word	0x00001360


	//   ....[12]....
        /*00b8*/ 	.word	0x000013a0


	//   ....[13]....
        /*00bc*/ 	.word	0x000013c0


	//   ....[14]....
        /*00c0*/ 	.word	0x000013f0


	//   ....[15]....
        /*00c4*/ 	.word	0x00002560


	//----- nvinfo : EIATTR_SYSCALL_OFFSETS
	.align		4
.L_1177:
        /*00c8*/ 	.byte	0x04, 0x46
        /*00ca*/ 	.short	(.L_1179 - .L_1178)


	//   ....[0]....
.L_1178:
        /*00cc*/ 	.word	0x00000390


	//----- nvinfo : EIATTR_EXIT_INSTR_OFFSETS
	.align		4
.L_1179:
        /*00d0*/ 	.byte	0x04, 0x1c
        /*00d2*/ 	.short	(.L_1181 - .L_1180)


	//   ....[0]....
.L_1180:
        /*00d4*/ 	.word	0x00000220


	//   ....[1]....
        /*00d8*/ 	.word	0x000023f0


	//   ....[2]....
        /*00dc*/ 	.word	0x00002540


	//----- nvinfo : EIATTR_CTAIDZ_USED
	.align		4
.L_1181:
        /*00e0*/ 	.byte	0x01, 0x04
	.zero		2


	//----- nvinfo : EIATTR_MAX_THREADS
	.align		4
        /*00e4*/ 	.byte	0x04, 0x05
        /*00e6*/ 	.short	(.L_1183 - .L_1182)
.L_1182:
        /*00e8*/ 	.word	0x00000100
        /*00ec*/ 	.word	0x00000001
        /*00f0*/ 	.word	0x00000001


	//----- nvinfo : EIATTR_CRS_STACK_SIZE
	.align		4
.L_1183:
        /*00f4*/ 	.byte	0x04, 0x1e
        /*00f6*/ 	.short	(.L_1185 - .L_1184)
.L_1184:
        /*00f8*/ 	.word	0x00000000
.L_1185:


//--------------------- .nv.info._ZN7cutlass13device_kernelIN5flash19FlashAttnFwdCombineIN4cute5tupleIJNS3_1CILi8EEENS5_ILi128EEEEEELi6ELi256ELi1ELb0ELb0ENS_10bfloat16_tEfNS_4arch4Sm80EEEEEvNT_6ParamsE --------------------------
	.section	.nv.info._ZN7cutlass13device_kernelIN5flash19FlashAttnFwdCombineIN4cute5tupleIJNS3_1CILi8EEENS5_ILi128EEEEEELi6ELi256ELi1ELb0ELb0ENS_10bfloat16_tEfNS_4arch4Sm80EEEEEvNT_6ParamsE,"",@"SHT_CUDA_INFO"
	.sectionflags	@""
	.align	4


	//----- nvinfo : EIATTR_CUDA_API_VERSION
	.align		4
        /*0000*/ 	.byte	0x04, 0x37
        /*0002*/ 	.short	(.L_1187 - .L_1186)
.L_1186:
        /*0004*/ 	.word	0x00000082


	//----- nvinfo : EIATTR_SW2861232_WAR
	.align		4
.L_1187:
        /*0008*/ 	.byte	0x01, 0x35
	.zero		2


	//----- nvinfo : EIATTR_PARAM_CBANK
	.align		4
        /*000c*/ 	.byte	0x04, 0x0a
        /*000e*/ 	.short	(.L_1189 - .L_1188)
	.align		4
.L_1188:
        /*0010*/ 	.word	index@(.nv.constant0._ZN7cutlass13device_kernelIN5flash19FlashAttnFwdCombineIN4cute5tupleIJNS3_1CILi8EEENS5_ILi128EEEEEELi6ELi256ELi1ELb0ELb0ENS_10bfloat16_tEfNS_4arch4Sm80EEEEEvNT_6ParamsE)
        /*0014*/ 	.short	0x0160
        /*0016*/ 	.short	0x00e8


	//----- nvinfo : EIATTR_CBANK_PARAM_SIZE
	.align		4
.L_1189:
        /*0018*/ 	.byte	0x03, 0x19
        /*001a*/ 	.short	0x00e8


	//----- nvinfo : EIATTR_KPARAM_INFO
	.align		4
        /*001c*/ 	.byte	0x04, 0x17
        /*001e*/ 	.short	(.L_1191 - .L_1190)
.L_1190:
        /*0020*/ 	.word	0x00000000
        /*0024*/ 	.short	0x0000
        /*0026*/ 	.short	0x0000
        /*0028*/ 	.byte	0x00, 0xf0, 0xa1, 0x03


	//----- nvinfo : EIATTR_MAXREG_COUNT
	.align		4
.L_1191:
        /*002c*/ 	.byte	0x03, 0x1b
        /*002e*/ 	.short	0x0080


	//----- nvinfo : EIATTR_NUM_BARRIERS
	.align		4
        /*0030*/ 	.byte	0x02, 0x4c
        /*0032*/ 	.byte	0x01
	.zero		1


	//----- nvinfo : EIATTR_EXTERNS
	.align		4
        /*0034*/ 	.byte	0x04, 0x0f
        /*0036*/ 	.short	(.L_1193 - .L_1192)


	//   ....[0]....
	.align		4
.L_1192:
        /*0038*/ 	.word	index@(__assertfail)


	//----- nvinfo : EIATTR_MERCURY_ISA_VERSION
	.align		4
.L_1193:
        /*003c*/ 	.byte	0x03, 0x5f
        /*003e*/ 	.short	0x0000


	//----- nvinfo : EIATTR_COOP_GROUP_MASK_REGIDS
	.align		4
        /*0040*/ 	.byte	0x04, 0x29
        /*0042*/ 	.short	(.L_1195 - .L_1194)


	//   ....[0]....
.L_1194:
        /*0044*/ 	.word	0xffffffff


	//   ....[1]....
        /*0048*/ 	.word	0xffffffff


	//   ....[2]....
        /*004c*/ 	.word	0xffffffff


	//   ....[3]....
        /*0050*/ 	.word	0xffffffff


	//   ....[4]....
        /*0054*/ 	.word	0xffffffff


	//   ....[5]....
        /*0058*/ 	.word	0xffffffff


	//   ....[6]....
        /*005c*/ 	.word	0xffffffff


	//   ....[7]....
        /*0060*/ 	.word	0xffffffff


	//   ....[8]....
        /*0064*/ 	.word	0xffffffff


	//   ....[9]....
        /*0068*/ 	.word	0xffffffff


	//   ....[10]....
        /*006c*/ 	.word	0xffffffff


	//   ....[11]....
        /*0070*/ 	.word	0xffffffff


	//   ....[12]....
        /*0074*/ 	.word	0xffffffff


	//   ....[13]....
        /*0078*/ 	.word	0xffffffff


	//   ....[14]....
        /*007c*/ 	.word	0xffffffff


	//   ....[15]....
        /*0080*/ 	.word	0xffffffff


	//----- nvinfo : EIATTR_COOP_GROUP_INSTR_OFFSETS
	.align		4
.L_1195:
        /*0084*/ 	.byte	0x04, 0x28
        /*0086*/ 	.short	(.L_1197 - .L_1196)


	//   ....[0]....
.L_1196:
        /*0088*/ 	.word	0x00000d30


	//   ....[1]....
        /*008c*/ 	.word	0x00000d70


	//   ....[2]....
        /*0090*/ 	.word	0x00000d90


	//   ....[3]....
        /*0094*/ 	.word	0x00000db0


	//   ....[4]....
        /*0098*/ 	.word	0x00000dd0


	//   ....[5]....
        /*009c*/ 	.word	0x00000ea0


	//   ....[6]....
        /*00a0*/ 	.word	0x00000ee0


	//   ....[7]....
        /*00a4*/ 	.word	0x00000f10


	//   ....[8]....
        /*00a8*/ 	.word	0x00000f30


	//   ....[9]....
        /*00ac*/ 	.word	0x00000f50


	//   ....[10]....
        /*00b0*/ 	.word	0x00000f70


	//   ....[11]....
        /*00b4*/ 	.word	0x00000f90


	//   ....[12]....
        /*00b8*/ 	.word	0x00000fc0


	//   ....[13]....
        /*00bc*/ 	.word	0x00000ff0


	//   ....[14]....
        /*00c0*/ 	.word	0x00001000


	//   ....[15]....
        /*00c4*/ 	.word	0x00002140


	//----- nvinfo : EIATTR_SYSCALL_OFFSETS
	.align		4
.L_1197:
        /*00c8*/ 	.byte	0x04, 0x46
        /*00ca*/ 	.short	(.L_1199 - .L_1198)


	//   ....[0]....
.L_1198:
        /*00cc*/ 	.word	0x00000390


	//----- nvinfo : EIATTR_EXIT_INSTR_OFFSETS
	.align		4
.L_1199:
        /*00d0*/ 	.byte	0x04, 0x1c
        /*00d2*/ 	.short	(.L_1201 - .L_1200)


	//   ....[0]....
.L_1200:
        /*00d4*/ 	.word	0x00000220


	//   ....[1]....
        /*00d8*/ 	.word	0x00001fd0


	//   ....[2]....
        /*00dc*/ 	.word	0x00002120


	//----- nvinfo : EIATTR_CTAIDZ_USED
	.align		4
.L_1201:
        /*00e0*/ 	.byte	0x01, 0x04
	.zero		2


	//----- nvinfo : EIATTR_MAX_THREADS
	.align		4
        /*00e4*/ 	.byte	0x04, 0x05
        /*00e6*/ 	.short	(.L_1203 - .L_1202)
.L_1202:
        /*00e8*/ 	.word	0x00000100
        /*00ec*/ 	.word	0x00000001
        /*00f0*/ 	.word	0x00000001


	//----- nvinfo : EIATTR_CRS_STACK_SIZE
	.align		4
.L_1203:
        /*00f4*/ 	.byte	0x04, 0x1e
        /*00f6*/ 	.short	(.L_1205 - .L_1204)
.L_1204:
        /*00f8*/ 	.word	0x00000000
.L_1205:


//--------------------- .nv.info._ZN7cutlass13device_kernelIN5flash19FlashAttnFwdCombineIN4cute5tupleIJNS3_1CILi8EEENS5_ILi128EEEEEELi5ELi256ELi1ELb0ELb0ENS_10bfloat16_tEfNS_4arch4Sm80EEEEEvNT_6ParamsE --------------------------
	.section	.nv.info._ZN7cutlass13device_kernelIN5flash19FlashAttnFwdCombineIN4cute5tupleIJNS3_1CILi8EEENS5_ILi128EEEEEELi5ELi256ELi1ELb0ELb0ENS_10bfloat16_tEfNS_4arch4Sm80EEEEEvNT_6ParamsE,"",@"SHT_CUDA_INFO"
	.sectionflags	@""
	.align	4


	//----- nvinfo : EIATTR_CUDA_API_VERSION
	.align		4
        /*0000*/ 	.byte	0x04, 0x37
        /*0002*/ 	.short	(.L_1207 - .L_1206)
.L_1206:
        /*0004*/ 	.word	0x00000082


	//----- nvinfo : EIATTR_SW2861232_WAR
	.align		4
.L_1207:
        /*0008*/ 	.byte	0x01, 0x35
	.zero		2


	//----- nvinfo : EIATTR_PARAM_CBANK
	.align		4
        /*000c*/ 	.byte	0x04, 0x0a
        /*000e*/ 	.short	(.L_1209 - .L_1208)
	.align		4
.L_1208:
        /*0010*/ 	.word	index@(.nv.constant0._ZN7cutlass13device_kernelIN5flash19FlashAttnFwdCombineIN4cute5tupleIJNS3_1CILi8EEENS5_ILi128EEEEEELi5ELi256ELi1ELb0ELb0ENS_10bfloat16_tEfNS_4arch4Sm80EEEEEvNT_6ParamsE)
        /*0014*/ 	.short	0x0160
        /*0016*/ 	.short	0x00e8


	//----- nvinfo : EIATTR_CBANK_PARAM_SIZE
	.align		4
.L_1209:
        /*0018*/ 	.byte	0x03, 0x19
        /*001a*/ 	.short	0x00e8


	//----- nvinfo : EIATTR_KPARAM_INFO
	.align		4
        /*001c*/ 	.byte	0x04, 0x17
        /*001e*/ 	.short	(.L_1211 - .L_1210)
.L_1210:
        /*0020*/ 	.word	0x00000000
        /*0024*/ 	.short	0x0000
        /*0026*/ 	.short	0x0000
        /*0028*/ 	.byte	0x00, 0xf0, 0xa1, 0x03


	//----- nvinfo : EIATTR_MAXREG_COUNT
	.align		4
.L_1211:
        /*002c*/ 	.byte	0x03, 0x1b
        /*002e*/ 	.short	0x0080


	//----- nvinfo : EIATTR_NUM_BARRIERS
	.align		4
        /*0030*/ 	.byte	0x02, 0x4c
        /*0032*/ 	.byte	0x01
	.zero		1


	//----- nvinfo : EIATTR_EXTERNS
	.align		4
        /*0034*/ 	.byte	0x04, 0x0f
        /*0036*/ 	.short	(.L_1213 - .L_1212)


	//   ....[0]....
	.align		4
.L_1212:
        /*0038*/ 	.word	index@(__assertfail)


	//----- nvinfo : EIATTR_MERCURY_ISA_VERSION
	.align		4
.L_1213:
        /*003c*/ 	.byte	0x03, 0x5f
        /*003e*/ 	.short	0x0000


	//----- nvinfo : EIATTR_COOP_GROUP_MASK_REGIDS
	.align		4
        /*0040*/ 	.byte	0x04, 0x29
        /*0042*/ 	.short	(.L_1215 - .L_1214)


	//   ....[0]....
.L_1214:
        /*0044*/ 	.word	0xffffffff


	//   ....[1]....
        /*0048*/ 	.word	0xffffffff


	//   ....[2]....
        /*004c*/ 	.word	0xffffffff


	//   ....[3]....
        /*0050*/ 	.word	0xffffffff


	//   ....[4]....
        /*0054*/ 	.word	0xffffffff


	//   ....[5]....
        /*0058*/ 	.word	0xffffffff


	//   ....[6]....
        /*005c*/ 	.word	0xffffffff


	//   ....[7]....
        /*0060*/ 	.word	0xffffffff


	//   ....[8]....
        /*0064*/ 	.word	0xffffffff


	//   ....[9]....
        /*0068*/ 	.word	0xffffffff


	//   ....[10]....
        /*006c*/ 	.word	0xffffffff


	//   ....[11]....
        /*0070*/ 	.word	0xffffffff


	//   ....[12]....
        /*0074*/ 	.word	0xffffffff


	//   ....[13]....
        /*0078*/ 	.word	0xffffffff


	//   ....[14]....
        /*007c*/ 	.word	0xffffffff


	//   ....[15]....
        /*0080*/ 	.word	0xffffffff


	//----- nvinfo : EIATTR_COOP_GROUP_INSTR_OFFSETS
	.align		4
.L_1215:
        /*0084*/ 	.byte	0x04, 0x28
        /*0086*/ 	.short	(.L_1217 - .L_1216)


	//   ....[0]....
.L_1216:
        /*0088*/ 	.word	0x00000b50


	//   ....[1]....
        /*008c*/ 	.word	0x00000b90


	//   ....[2]....
        /*0090*/ 	.word	0x00000bb0


	//   ....[3]....
        /*0094*/ 	.word	0x00000bd0


	//   ....[4]....
        /*0098*/ 	.word	0x00000bf0


	//   ....[5]....
        /*009c*/ 	.word	0x00000c70


	//   ....[6]....
        /*00a0*/ 	.word	0x00000cb0


	//   ....[7]....
        /*00a4*/ 	.word	0x00000cc0


	//   ....[8]....
        /*00a8*/ 	.word	0x00000cf0


	//   ....[9]....
        /*00ac*/ 	.word	0x00000d00


	//   ....[10]....
        /*00b0*/ 	.word	0x00000d30


	//   ....[11]....
        /*00b4*/ 	.word	0x00000d40


	//   ....[12]....
        /*00b8*/ 	.word	0x00000d80


	//   ....[13]....
        /*00bc*/ 	.word	0x00000d90


	//   ....[14]....
        /*00c0*/ 	.word	0x00000dd0


	//   ....[15]....
        /*00c4*/ 	.word	0x00001ee0


	//----- nvinfo : EIATTR_SYSCALL_OFFSETS
	.align		4
.L_1217:
        /*00c8*/ 	.byte	0x04, 0x46
        /*00ca*/ 	.short	(.L_1219 - .L_1218)


	//   ....[0]....
.L_1218:
        /*00cc*/ 	.word	0x00000390


	//----- nvinfo : EIATTR_EXIT_INSTR_OFFSETS
	.align		4
.L_1219:
        /*00d0*/ 	.byte	0x04, 0x1c
        /*00d2*/ 	.short	(.L_1221 - .L_1220)


	//   ....[0]....
.L_1220:
        /*00d4*/ 	.word	0x00000220


	//   ....[1]....
        /*00d8*/ 	.word	0x00001d70


	//   ....[2]....
        /*00dc*/ 	.word	0x00001ec0


	//----- nvinfo : EIATTR_CTAIDZ_USED
	.align		4
.L_1221:
        /*00e0*/ 	.byte	0x01, 0x04
	.zero		2


	//----- nvinfo : EIATTR_MAX_THREADS
	.align		4
        /*00e4*/ 	.byte	0x04, 0x05
        /*00e6*/ 	.short	(.L_1223 - .L_1222)
.L_1222:
        /*00e8*/ 	.word	0x00000100
        /*00ec*/ 	.word	0x00000001
        /*00f0*/ 	.word	0x00000001


	//----- nvinfo : EIATTR_CRS_STACK_SIZE
	.align		4
.L_1223:
        /*00f4*/ 	.byte	0x04, 0x1e
        /*00f6*/ 	.short	(.L_1225 - .L_1224)
.L_1224:
        /*00f8*/ 	.word	0x00000000
.L_1225:


//--------------------- .nv.info._ZN7cutlass13device_kernelIN5flash19FlashAttnFwdCombineIN4cute5tupleIJNS3_1CILi8EEENS5_ILi128EEEEEELi8ELi256ELi1ELb0ELb1ENS_10bfloat16_tEfNS_4arch4Sm80EEEEEvNT_6ParamsE --------------------------
	.section	.nv.info._ZN7cutlass13device_kernelIN5flash19FlashAttnFwdCombineIN4cute5tupleIJNS3_1CILi8EEENS5_ILi128EEEEEELi8ELi256ELi1ELb0ELb1ENS_10bfloat16_tEfNS_4arch4Sm80EEEEEvNT_6ParamsE,"",@"SHT_CUDA_INFO"
	.sectionflags	@""
	.align	4


	//----- nvinfo : EIATTR_CUDA_API_VERSION
	.align		4
        /*0000*/ 	.byte	0x04, 0x37
        /*0002*/ 	.short	(.L_1227 - .L_1226)
.L_1226:
        /*0004*/ 	.word	0x00000082


	//----- nvinfo : EIATTR_SW2861232_WAR
	.align		4
.L_1227:
        /*0008*/ 	.byte	0x01, 0x35
	.zero		2


	//----- nvinfo : EIATTR_PARAM_CBANK
	.align		4
        /*000c*/ 	.byte	0x04, 0x0a
        /*000e*/ 	.short	(.L_1229 - .L_1228)
	.align		4
.L_1228:
        /*0010*/ 	.word	index@(.nv.constant0._ZN7cutlass13device_kernelIN5flash19FlashAttnFwdCombineIN4cute5tupleIJNS3_1CILi8EEENS5_ILi128EEEEEELi8ELi256ELi1ELb0ELb1ENS_10bfloat16_tEfNS_4arch4Sm80EEEEEvNT_6ParamsE)
        /*0014*/ 	.short	0x0160
        /*0016*/ 	.short	0x00e8


	//----- nvinfo : EIATTR_CBANK_PARAM_SIZE
	.align		4
.L_1229:
        /*0018*/ 	.byte	0x03, 0x19
        /*001a*/ 	.short	0x00e8


	//----- nvinfo : EIATTR_KPARAM_INFO
	.align		4
        /*001c*/ 	.byte	0x04, 0x17
        /*001e*/ 	.short	(.L_1231 - .L_1230)
.L_1230:
        /*0020*/ 	.word	0x00000000
        /*0024*/ 	.short	0x0000
        /*0026*/ 	.short	0x0000
        /*0028*/ 	.byte	0x00, 0xf0, 0xa1, 0x03


	//----- nvinfo : EIATTR_MAXREG_COUNT
	.align		4
.L_1231:
        /*002c*/ 	.byte	0x03, 0x1b
        /*002e*/ 	.short	0x0080


	//----- nvinfo : EIATTR_NUM_BARRIERS
	.align		4
        /*0030*/ 	.byte	0x02, 0x4c
        /*0032*/ 	.byte	0x01
	.zero		1


	//----- nvinfo : EIATTR_EXTERNS
	.align		4
        /*0034*/ 	.byte	0x04, 0x0f
        /*0036*/ 	.short	(.L_1233 - .L_1232)


	//   ....[0]....
	.align		4
.L_1232:
        /*0038*/ 	.word	index@(__assertfail)


	//----- nvinfo : EIATTR_MERCURY_ISA_VERSION
	.align		4
.L_1233:
        /*003c*/ 	.byte	0x03, 0x5f
        /*003e*/ 	.short	0x0000


	//----- nvinfo : EIATTR_COOP_GROUP_MASK_REGIDS
	.align		4
        /*0040*/ 	.byte	0x04, 0x29
        /*0042*/ 	.short	(.L_1235 - .L_1234)


	//   ....[0]....
.L_1234:
        /*0044*/ 	.word	0xffffffff


	//   ....[1]....
        /*0048*/ 	.word	0xffffffff


	//   ....[2]....
        /*004c*/ 	.word	0xffffffff


	//   ....[3]....
        /*0050*/ 	.word	0xffffffff


	//   ....[4]....
        /*0054*/ 	.word	0xffffffff


	//   ....[5]....
        /*0058*/ 	.word	0xffffffff


	//   ....[6]....
        /*005c*/ 	.word	0xffffffff


	//   ....[7]....
        /*0060*/ 	.word	0xffffffff


	//   ....[8]....
        /*0064*/ 	.word	0xffffffff


	//   ....[9]....
        /*0068*/ 	.word	0xffffffff


	//   ....[10]....
        /*006c*/ 	.word	0xffffffff


	//   ....[11]....
        /*0070*/ 	.word	0xffffffff


	//   ....[12]....
        /*0074*/ 	.word	0xffffffff


	//   ....[13]....
        /*0078*/ 	.word	0xffffffff


	//   ....[14]....
        /*007c*/ 	.word	0xffffffff


	//   ....[15]....
        /*0080*/ 	.word	0xffffffff


	//----- nvinfo : EIATTR_COOP_GROUP_INSTR_OFFSETS
	.align		4
.L_1235:
        /*0084*/ 	.byte	0x04, 0x28
        /*0086*/ 	.short	(.L_1237 - .L_1236)


	//   ....[0]....
.L_1236:
        /*0088*/ 	.word	0x00001de0


	//   ....[1]....
        /*008c*/ 	.word	0x00001e30


	//   ....[2]....
        /*0090*/ 	.word	0x00001e60


	//   ....[3]....
        /*0094*/ 	.word	0x00001e80


	//   ....[4]....
        /*0098*/ 	.word	0x00001ea0


	//   ....[5]....
        /*009c*/ 	.word	0x000021c0


	//   ....[6]....
        /*00a0*/ 	.word	0x000021e0


	//   ....[7]....
        /*00a4*/ 	.word	0x000021f0


	//   ....[8]....
        /*00a8*/ 	.word	0x00002230


	//   ....[9]....
        /*00ac*/ 	.word	0x00002240


	//   ....[10]....
        /*00b0*/ 	.word	0x00002270


	//   ....[11]....
        /*00b4*/ 	.word	0x00002280


	//   ....[12]....
        /*00b8*/ 	.word	0x000022c0


	//   ....[13]....
        /*00bc*/ 	.word	0x000022d0


	//   ....[14]....
        /*00c0*/ 	.word	0x00002300


	//   ....[15]....
        /*00c4*/ 	.word	0x00003420


	//----- nvinfo : EIATTR_SYSCALL_OFFSETS
	.align		4
.L_1237:
        /*00c8*/ 	.byte	0x04, 0x46
        /*00ca*/ 	.short	(.L_1239 - .L_1238)


	//   ....[0]....
.L_1238:
        /*00cc*/ 	.word	0x000004b0


	//----- nvinfo : EIATTR_EXIT_INSTR_OFFSETS
	.align		4
.L_1239:
        /*00d0*/ 	.byte	0x04, 0x1c
        /*00d2*/ 	.short	(.L_1241 - .L_1240)


	//   ....[0]....
.L_1240:
        /*00d4*/ 	.word	0x00000200


	//   ....[1]....
        /*00d8*/ 	.word	0x00000360


	//   ....[2]....
        /*00dc*/ 	.word	0x000032f0


	//   ....[3]....
        /*00e0*/ 	.word	0x00003400


	//----- nvinfo : EIATTR_CTAIDZ_USED
	.align		4
.L_1241:
        /*00e4*/ 	.byte	0x01, 0x04
	.zero		2


	//----- nvinfo : EIATTR_MAX_THREADS
	.align		4
        /*00e8*/ 	.byte	0x04, 0x05
        /*00ea*/ 	.short	(.L_1243 - .L_1242)
.L_1242:
        /*00ec*/ 	.word	0x00000100
        /*00f0*/ 	.word	0x00000001
        /*00f4*/ 	.word	0x00000001


	//----- nvinfo : EIATTR_CRS_STACK_SIZE
	.align		4
.L_1243:
        /*00f8*/ 	.byte	0x04, 0x1e
        /*00fa*/ 	.short	(.L_1245 - .L_1244)
.L_1244:
        /*00fc*/ 	.word	0x00000000
.L_1245:


//--------------------- .nv.info._ZN7cutlass13device_kernelIN5flash19FlashAttnFwdCombineIN4cute5tupleIJNS3_1CILi8EEENS5_ILi128EEEEEELi7ELi256ELi1ELb0ELb1ENS_10bfloat16_tEfNS_4arch4Sm80EEEEEvNT_6ParamsE --------------------------
	.section	.nv.info._ZN7cutlass13device_kernelIN5flash19FlashAttnFwdCombineIN4cute5tupleIJNS3_1CILi8EEENS5_ILi128EEEEEELi7ELi256ELi1ELb0ELb1ENS_10bfloat16_tEfNS_4arch4Sm80EEEEEvNT_6ParamsE,"",@"SHT_CUDA_INFO"
	.sectionflags	@""
	.align	4


	//----- nvinfo : EIATTR_CUDA_API_VERSION
	.align		4
        /*0000*/ 	.byte	0x04, 0x37
        /*0002*/ 	.short	(.L_1247 - .L_1246)
.L_1246:
        /*0004*/ 	.word	0x00000082


	//----- nvinfo : EIATTR_SW2861232_WAR
	.align		4
.L_1247:
        /*0008*/ 	.byte	0x01, 0x35
	.zero		2


	//----- nvinfo : EIATTR_PARAM_CBANK
	.align		4
        /*000c*/ 	.byte	0x04, 0x0a
        /*000e*/ 	.short	(.L_1249 - .L_1248)
	.align		4
.L_1248:
        /*0010*/ 	.word	index@(.nv.constant0._ZN7cutlass13device_kernelIN5flash19FlashAttnFwdCombineIN4cute5tupleIJNS3_1CILi8EEENS5_ILi128EEEEEELi7ELi256ELi1ELb0ELb1ENS_10bfloat16_tEfNS_4arch4Sm80EEEEEvNT_6ParamsE)
        /*0014*/ 	.short	0x0160
        /*0016*/ 	.short	0x00e8


	//----- nvinfo : EIATTR_CBANK_PARAM_SIZE
	.align		4
.L_1249:
        /*0018*/ 	.byte	0x03, 0x19
        /*001a*/ 	.short	0x00e8


	//----- nvinfo : EIATTR_KPARAM_INFO
	.align		4
        /*001c*/ 	.byte	0x04, 0x17
        /*001e*/ 	.short	(.L_1251 - .L_1250)
.L_1250:
        /*0020*/ 	.word	0x00000000
        /*0024*/ 	.short	0x0000
        /*0026*/ 	.short	0x0000
        /*0028*/ 	.byte	0x00, 0xf0, 0xa1, 0x03


	//----- nvinfo : EIATTR_MAXREG_COUNT
	.align		4
.L_1251:
        /*002c*/ 	.byte	0x03, 0x1b
        /*002e*/ 	.short	0x0080


	//----- nvinfo : EIATTR_NUM_BARRIERS
	.align		4
        /*0030*/ 	.byte	0x02, 0x4c
        /*0032*/ 	.byte	0x01
	.zero		1


	//----- nvinfo : EIATTR_EXTERNS
	.align		4
        /*0034*/ 	.byte	0x04, 0x0f
        /*0036*/ 	.short	(.L_1253 - .L_1252)


	//   ....[0]....
	.align		4
.L_1252:
        /*0038*/ 	.word	index@(__assertfail)


	//----- nvinfo : EIATTR_MERCURY_ISA_VERSION
	.align		4
.L_1253:
        /*003c*/ 	.byte	0x03, 0x5f
        /*003e*/ 	.short	0x0000


	//----- nvinfo : EIATTR_COOP_GROUP_MASK_REGIDS
	.align		4
        /*0040*/ 	.byte	0x04, 0x29
        /*0042*/ 	.short	(.L_1255 - .L_1254)


	//   ....[0]....
.L_1254:
        /*0044*/ 	.word	0xffffffff


	//   ....[1]....
        /*0048*/ 	.word	0xffffffff


	//   ....[2]....
        /*004c*/ 	.word	0xffffffff


	//   ....[3]....
        /*0050*/ 	.word	0xffffffff


	//   ....[4]....
        /*0054*/ 	.word	0xffffffff


	//   ....[5]....
        /*0058*/ 	.word	0xffffffff


	//   ....[6]....
        /*005c*/ 	.word	0xffffffff


	//   ....[7]....
        /*0060*/ 	.word	0xffffffff


	//   ....[8]....
        /*0064*/ 	.word	0xffffffff


	//   ....[9]....
        /*0068*/ 	.word	0xffffffff


	//   ....[10]....
        /*006c*/ 	.word	0xffffffff


	//   ....[11]....
        /*0070*/ 	.word	0xffffffff


	//   ....[12]....
        /*0074*/ 	.word	0xffffffff


	//   ....[13]....
        /*0078*/ 	.word	0xffffffff


	//   ....[14]....
        /*007c*/ 	.word	0xffffffff


	//   ....[15]....
        /*0080*/ 	.word	0xffffffff


	//----- nvinfo : EIATTR_COOP_GROUP_INSTR_OFFSETS
	.align		4
.L_1255:
        /*0084*/ 	.byte	0x04, 0x28
        /*0086*/ 	.short	(.L_1257 - .L_1256)


	//   ....[0]....
.L_1256:
        /*0088*/ 	.word	0x00001970


	//   ....[1]....
        /*008c*/ 	.word	0x000019c0


	//   ....[2]....
        /*0090*/ 	.word	0x000019f0


	//   ....[3]....
        /*0094*/ 	.word	0x00001a10


	//   ....[4]....
        /*0098*/ 	.word	0x00001a30


	//   ....[5]....
        /*009c*/ 	.word	0x00001bd0


	//   ....[6]....
        /*00a0*/ 	.word	0x00001bf0


	//   ....[7]....
        /*00a4*/ 	.word	0x00001c00


	//   ....[8]....
        /*00a8*/ 	.word	0x00001c30


	//   ....[9]....
        /*00ac*/ 	.word	0x00001c40


	//   ....[10]....
        /*00b0*/ 	.word	0x00001c70


	//   ....[11]....
        /*00b4*/ 	.word	0x00001c80


	//   ....[12]....
        /*00b8*/ 	.word	0x00001cb0


	//   ....[13]....
        /*00bc*/ 	.word	0x00001cc0


	//   ....[14]....
        /*00c0*/ 	.word	0x00001d00


	//   ....[15]....
        /*00c4*/ 	.word	0x00002dd0


	//----- nvinfo : EIATTR_SYSCALL_OFFSETS
	.align		4
.L_1257:
        /*00c8*/ 	.byte	0x04, 0x46
        /*00ca*/ 	.short	(.L_1259 - .L_1258)


	//   ....[0]....
.L_1258:
        /*00cc*/ 	.word	0x000004b0


	//----- nvinfo : EIATTR_EXIT_INSTR_OFFSETS
	.align		4
.L_1259:
        /*00d0*/ 	.byte	0x04, 0x1c
        /*00d2*/ 	.short	(.L_1261 - .L_1260)


	//   ....[0]....
.L_1260:
        /*00d4*/ 	.word	0x00000200


	//   ....[1]....
        /*00d8*/ 	.word	0x00000360


	//   ....[2]....
        /*00dc*/ 	.word	0x00002ca0


	//   ....[3]....
        /*00e0*/ 	.word	0x00002db0


	//----- nvinfo : EIATTR_CTAIDZ_USED
	.align		4
.L_1261:
        /*00e4*/ 	.byte	0x01, 0x04
	.zero		2


	//----- nvinfo : EIATTR_MAX_THREADS
	.align		4
        /*00e8*/ 	.byte	0x04, 0x05
        /*00ea*/ 	.short	(.L_1263 - .L_1262)
.L_1262:
        /*00ec*/ 	.word	0x00000100
        /*00f0*/ 	.word	0x00000001
        /*00f4*/ 	.word	0x00000001


	//----- nvinfo : EIATTR_CRS_STACK_SIZE
	.align		4
.L_1263:
        /*00f8*/ 	.byte	0x04, 0x1e
        /*00fa*/ 	.short	(.L_1265 - .L_1264)
.L_1264:
        /*00fc*/ 	.word	0x00000000
.L_1265:


//--------------------- .nv.info._ZN7cutlass13device_kernelIN5flash19FlashAttnFwdCombineIN4cute5tupleIJNS3_1CILi8EEENS5_ILi128EEEEEELi6ELi256ELi1ELb0ELb1ENS_10bfloat16_tEfNS_4arch4Sm80EEEEEvNT_6ParamsE --------------------------
	.section	.nv.info._ZN7cutlass13device_kernelIN5flash19FlashAttnFwdCombineIN4cute5tupleIJNS3_1CILi8EEENS5_ILi128EEEEEELi6ELi256ELi1ELb0ELb1ENS_10bfloat16_tEfNS_4arch4Sm80EEEEEvNT_6ParamsE,"",@"SHT_CUDA_INFO"
	.sectionflags	@""
	.align	4


	//----- nvinfo : EIATTR_CUDA_API_VERSION
	.align		4
        /*0000*/ 	.byte	0x04, 0x37
        /*0002*/ 	.short	(.L_1267 - .L_1266)
.L_1266:
        /*0004*/ 	.word	0x00000082


	//----- nvinfo : EIATTR_SW2861232_WAR
	.align		4
.L_1267:
        /*0008*/ 	.byte	0x01, 0x35
	.zero		2


	//----- nvinfo : EIATTR_PARAM_CBANK
	.align		4
        /*000c*/ 	.byte	0x04, 0x0a
        /*000e*/ 	.short	(.L_1269 - .L_1268)
	.align		4
.L_1268:
        /*0010*/ 	.word	index@(.nv.constant0._ZN7cutlass13device_kernelIN5flash19FlashAttnFwdCombineIN4cute5tupleIJNS3_1CILi8EEENS5_ILi128EEEEEELi6ELi256ELi1ELb0ELb1ENS_10bfloat16_tEfNS_4arch4Sm80EEEEEvNT_6ParamsE)
        /*0014*/ 	.short	0x0160
        /*0016*/ 	.short	0x00e8


	//----- nvinfo : EIATTR_CBANK_PARAM_SIZE
	.align		4
.L_1269:
        /*0018*/ 	.byte	0x03, 0x19
        /*001a*/ 	.short	0x00e8


	//----- nvinfo : EIATTR_KPARAM_INFO
	.align		4
        /*001c*/ 	.byte	0x04, 0x17
        /*001e*/ 	.short	(.L_1271 - .L_1270)
.L_1270:
        /*0020*/ 	.word	0x00000000
        /*0024*/ 	.short	0x0000
        /*0026*/ 	.short	0x0000
        /*0028*/ 	.byte	0x00, 0xf0, 0xa1, 0x03


	//----- nvinfo : EIATTR_MAXREG_COUNT
	.align		4
.L_1271:
        /*002c*/ 	.byte	0x03, 0x1b
        /*002e*/ 	.short	0x0080


	//----- nvinfo : EIATTR_NUM_BARRIERS
	.align		4
        /*0030*/ 	.byte	0x02, 0x4c
        /*0032*/ 	.byte	0x01
	.zero		1


	//----- nvinfo : EIATTR_EXTERNS
	.align		4
        /*0034*/ 	.byte	0x04, 0x0f
        /*0036*/ 	.short	(.L_1273 - .L_1272)


	//   ....[0]....
	.align		4
.L_1272:
        /*0038*/ 	.word	index@(__assertfail)


	//----- nvinfo : EIATTR_MERCURY_ISA_VERSION
	.align		4
.L_1273:
        /*003c*/ 	.byte	0x03, 0x5f
        /*003e*/ 	.short	0x0000


	//----- nvinfo : EIATTR_COOP_GROUP_MASK_REGIDS
	.align		4
        /*0040*/ 	.byte	0x04, 0x29
        /*0042*/ 	.short	(.L_1275 - .L_1274)


	//   ....[0]....
.L_1274:
        /*0044*/ 	.word	0xffffffff


	//   ....[1]....
        /*0048*/ 	.word	0xffffffff


	//   ....[2]....
        /*004c*/ 	.word	0xffffffff


	//   ....[3]....
        /*0050*/ 	.word	0xffffffff


	//   ....[4]....
        /*0054*/ 	.word	0xffffffff


	//   ....[5]....
        /*0058*/ 	.word	0xffffffff


	//   ....[6]....
        /*005c*/ 	.word	0xffffffff


	//   ....[7]....
        /*0060*/ 	.word	0xffffffff


	//   ....[8]....
        /*0064*/ 	.word	0xffffffff


	//   ....[9]....
        /*0068*/ 	.word	0xffffffff


	//   ....[10]....
        /*006c*/ 	.word	0xffffffff


	//   ....[11]....
        /*0070*/ 	.word	0xffffffff


	//   ....[12]....
        /*0074*/ 	.word	0xffffffff


	//   ....[13]....
        /*0078*/ 	.word	0xffffffff


	//   ....[14]....
        /*007c*/ 	.word	0xffffffff


	//   ....[15]....
        /*0080*/ 	.word	0xffffffff


	//----- nvinfo : EIATTR_COOP_GROUP_INSTR_OFFSETS
	.align		4
.L_1275:
        /*0084*/ 	.byte	0x04, 0x28
        /*0086*/ 	.short	(.L_1277 - .L_1276)


	//   ....[0]....
.L_1276:
        /*0088*/ 	.word	0x00001650


	//   ....[1]....
        /*008c*/ 	.word	0x00001690


	//   ....[2]....
        /*0090*/ 	.word	0x000016b0


	//   ....[3]....
        /*0094*/ 	.word	0x000016d0


	//   ....[4]....
        /*0098*/ 	.word	0x000016f0


	//   ....[5]....
        /*009c*/ 	.word	0x000017f0


	//   ....[6]....
        /*00a0*/ 	.word	0x00001810


	//   ....[7]....
        /*00a4*/ 	.word	0x00001820


	//   ....[8]....
        /*00a8*/ 	.word	0x00001850


	//   ....[9]....
        /*00ac*/ 	.word	0x00001860


	//   ....[10]....
        /*00b0*/ 	.word	0x00001890


	//   ....[11]....
        /*00b4*/ 	.word	0x000018a0


	//   ....[12]....
        /*00b8*/ 	.word	0x000018d0


	//   ....[13]....
        /*00bc*/ 	.word	0x000018e0


	//   ....[14]....
        /*00c0*/ 	.word	0x00001920


	//   ....[15]....
        /*00c4*/ 	.word	0x000029b0


	//----- nvinfo : EIATTR_SYSCALL_OFFSETS
	.align		4
.L_1277:
        /*00c8*/ 	.byte	0x04, 0x46
        /*00ca*/ 	.short	(.L_1279 - .L_1278)


	//   ....[0]....
.L_1278:
        /*00cc*/ 	.word	0x000004b0


	//----- nvinfo : EIATTR_EXIT_INSTR_OFFSETS
	.align		4
.L_1279:
        /*00d0*/ 	.byte	0x04, 0x1c
        /*00d2*/ 	.short	(.L_1281 - .L_1280)


	//   ....[0]....
.L_1280:
        /*00d4*/ 	.word	0x00000200


	//   ....[1]....
        /*00d8*/ 	.word	0x00000360


	//   ....[2]....
        /*00dc*/ 	.word	0x00002880


	//   ....[3]....
        /*00e0*/ 	.word	0x00002990


	//----- nvinfo : EIATTR_CTAIDZ_USED
	.align		4
.L_1281:
        /*00e4*/ 	.byte	0x01, 0x04
	.zero		2


	//----- nvinfo : EIATTR_MAX_THREADS
	.align		4
        /*00e8*/ 	.byte	0x04, 0x05
        /*00ea*/ 	.short	(.L_1283 - .L_1282)
.L_1282:
        /*00ec*/ 	.word	0x00000100
        /*00f0*/ 	.word	0x00000001
        /*00f4*/ 	.word	0x00000001


	//----- nvinfo : EIATTR_CRS_STACK_SIZE
	.align		4
.L_1283:
        /*00f8*/ 	.byte	0x04, 0x1e
        /*00fa*/ 	.short	(.L_1285 - .L_1284)
.L_1284:
        /*00fc*/ 	.word	0x00000000
.L_1285:


//--------------------- .nv.info._ZN7cutlass13device_kernelIN5flash19FlashAttnFwdCombineIN4cute5tupleIJNS3_1CILi8EEENS5_ILi128EEEEEELi5ELi256ELi1ELb0ELb1ENS_10bfloat16_tEfNS_4arch4Sm80EEEEEvNT_6ParamsE --------------------------
	.section	.nv.info._ZN7cutlass13device_kernelIN5flash19FlashAttnFwdCombineIN4cute5tupleIJNS3_1CILi8EEENS5_ILi128EEEEEELi5ELi256ELi1ELb0ELb1ENS_10bfloat16_tEfNS_4arch4Sm80EEEEEvNT_6ParamsE,"",@"SHT_CUDA_INFO"
	.sectionflags	@""
	.align	4


	//----- nvinfo : EIATTR_CUDA_API_VERSION
	.align		4
        /*0000*/ 	.byte	0x04, 0x37
        /*0002*/ 	.short	(.L_1287 - .L_1286)
.L_1286:
        /*0004*/ 	.word	0x00000082


	//----- nvinfo : EIATTR_SW2861232_WAR
	.align		4
.L_1287:
        /*0008*/ 	.byte	0x01, 0x35
	.zero		2


	//----- nvinfo : EIATTR_PARAM_CBANK
	.align		4
        /*000c*/ 	.byte	0x04, 0x0a
        /*000e*/ 	.short	(.L_1289 - .L_1288)
	.align		4
.L_1288:
        /*0010*/ 	.word	index@(.nv.constant0._ZN7cutlass13device_kernelIN5flash19FlashAttnFwdCombineIN4cute5tupleIJNS3_1CILi8EEENS5_ILi128EEEEEELi5ELi256ELi1ELb0ELb1ENS_10bfloat16_tEfNS_4arch4Sm80EEEEEvNT_6ParamsE)
        /*0014*/ 	.short	0x0160
        /*0016*/ 	.short	0x00e8


	//----- nvinfo : EIATTR_CBANK_PARAM_SIZE
	.align		4
.L_1289:
        /*0018*/ 	.byte	0x03, 0x19
        /*001a*/ 	.short	0x00e8


	//----- nvinfo : EIATTR_KPARAM_INFO
	.align		4
        /*001c*/ 	.byte	0x04, 0x17
        /*001e*/ 	.short	(.L_1291 - .L_1290)
.L_1290:
        /*0020*/ 	.word	0x00000000
        /*0024*/ 	.short	0x0000
        /*0026*/ 	.short	0x0000
        /*0028*/ 	.byte	0x00, 0xf0, 0xa1, 0x03


	//----- nvinfo : EIATTR_MAXREG_COUNT
	.align		4
.L_1291:
        /*002c*/ 	.byte	0x03, 0x1b
        /*002e*/ 	.short	0x0080


	//----- nvinfo : EIATTR_NUM_BARRIERS
	.align		4
        /*0030*/ 	.byte	0x02, 0x4c
        /*0032*/ 	.byte	0x01
	.zero		1


	//----- nvinfo : EIATTR_EXTERNS
	.align		4
        /*0034*/ 	.byte	0x04, 0x0f
        /*0036*/ 	.short	(.L_1293 - .L_1292)


	//   ....[0]....
	.align		4
.L_1292:
        /*0038*/ 	.word	index@(__assertfail)


	//----- nvinfo : EIATTR_MERCURY_ISA_VERSION
	.align		4
.L_1293:
        /*003c*/ 	.byte	0x03, 0x5f
        /*003e*/ 	.short	0x0000


	//----- nvinfo : EIATTR_COOP_GROUP_MASK_REGIDS
	.align		4
        /*0040*/ 	.byte	0x04, 0x29
        /*0042*/ 	.short	(.L_1295 - .L_1294)


	//   ....[0]....
.L_1294:
        /*0044*/ 	.word	0xffffffff


	//   ....[1]....
        /*0048*/ 	.word	0xffffffff


	//   ....[2]....
        /*004c*/ 	.word	0xffffffff


	//   ....[3]....
        /*0050*/ 	.word	0xffffffff


	//   ....[4]....
        /*0054*/ 	.word	0xffffffff


	//   ....[5]....
        /*0058*/ 	.word	0xffffffff


	//   ....[6]....
        /*005c*/ 	.word	0xffffffff


	//   ....[7]....
        /*0060*/ 	.word	0xffffffff


	//   ....[8]....
        /*0064*/ 	.word	0xffffffff


	//   ....[9]....
        /*0068*/ 	.word	0xffffffff


	//   ....[10]....
        /*006c*/ 	.word	0xffffffff


	//   ....[11]....
        /*0070*/ 	.word	0xffffffff


	//   ....[12]....
        /*0074*/ 	.word	0xffffffff


	//   ....[13]....
        /*0078*/ 	.word	0xffffffff


	//   ....[14]....
        /*007c*/ 	.word	0xffffffff


	//   ....[15]....
        /*0080*/ 	.word	0xffffffff


	//----- nvinfo : EIATTR_COOP_GROUP_INSTR_OFFSETS
	.align		4
.L_1295:
        /*0084*/ 	.byte	0x04, 0x28
        /*0086*/ 	.short	(.L_1297 - .L_1296)


	//   ....[0]....
.L_1296:
        /*0088*/ 	.word	0x00001470


	//   ....[1]....
        /*008c*/ 	.word	0x000014b0


	//   ....[2]....
        /*0090*/ 	.word	0x000014d0


	//   ....[3]....
        /*0094*/ 	.word	0x000014f0


	//   ....[4]....
        /*0098*/ 	.word	0x00001510


	//   ....[5]....
        /*009c*/ 	.word	0x000015b0


	//   ....[6]....
        /*00a0*/ 	.word	0x000015d0


	//   ....[7]....
        /*00a4*/ 	.word	0x000015e0


	//   ....[8]....
        /*00a8*/ 	.word	0x00001610


	//   ....[9]....
        /*00ac*/ 	.word	0x00001620


	//   ....[10]....
        /*00b0*/ 	.word	0x00001650


	//   ....[11]....
        /*00b4*/ 	.word	0x00001660


	//   ....[12]....
        /*00b8*/ 	.word	0x00001690


	//   ....[13]....
        /*00bc*/ 	.word	0x000016a0


	//   ....[14]....
        /*00c0*/ 	.word	0x000016e0


	//   ....[15]....
        /*00c4*/ 	.word	0x00002750


	//----- nvinfo : EIATTR_SYSCALL_OFFSETS
	.align		4
.L_1297:
        /*00c8*/ 	.byte	0x04, 0x46
        /*00ca*/ 	.short	(.L_1299 - .L_1298)


	//   ....[0]....
.L_1298:
        /*00cc*/ 	.word	0x000004b0


	//----- nvinfo : EIATTR_EXIT_INSTR_OFFSETS
	.align		4
.L_1299:
        /*00d0*/ 	.byte	0x04, 0x1c
        /*00d2*/ 	.short	(.L_1301 - .L_1300)


	//   ....[0]....
.L_1300:
        /*00d4*/ 	.word	0x00000200


	//   ....[1]....
        /*00d8*/ 	.word	0x00000360


	//   ....[2]....
        /*00dc*/ 	.word	0x00002620


	//   ....[3]....
        /*00e0*/ 	.word	0x00002730


	//----- nvinfo : EIATTR_CTAIDZ_USED
	.align		4
.L_1301:
        /*00e4*/ 	.byte	0x01, 0x04
	.zero		2


	//----- nvinfo : EIATTR_MAX_THREADS
	.align		4
        /*00e8*/ 	.byte	0x04, 0x05
        /*00ea*/ 	.short	(.L_1303 - .L_1302)
.L_1302:
        /*00ec*/ 	.word	0x00000100
        /*00f0*/ 	.word	0x00000001
        /*00f4*/ 	.word	0x00000001


	//----- nvinfo : EIATTR_CRS_STACK_SIZE
	.align		4
.L_1303:
        /*00f8*/ 	.byte	0x04, 0x1e
        /*00fa*/ 	.short	(.L_1305 - .L_1304)
.L_1304:
        /*00fc*/ 	.word	0x00000000
.L_1305:


//--------------------- .nv.info._ZN7cutlass13device_kernelIN5flash19FlashAttnFwdCombineIN4cute5tupleIJNS3_1CILi16EEENS5_ILi64EEEEEELi8ELi256ELi1ELb0ELb0ENS_10bfloat16_tEfNS_4arch4Sm90EEEEEvNT_6ParamsE --------------------------
	.section	.nv.info._ZN7cutlass13device_kernelIN5flash19FlashAttnFwdCombineIN4cute5tupleIJNS3_1CILi16EEENS5_ILi64EEEEEELi8ELi256ELi1ELb0ELb0ENS_10bfloat16_tEfNS_4arch4Sm90EEEEEvNT_6ParamsE,"",@"SHT_CUDA_INFO"
	.sectionflags	@""
	.align	4


	//----- nvinfo : EIATTR_CUDA_API_VERSION
	.align		4
        /*0000*/ 	.byte	0x04, 0x37
        /*0002*/ 	.short	(.L_1307 - .L_1306)
.L_1306:
        /*0004*/ 	.word	0x00000082


	//----- nvinfo : EIATTR_SW2861232_WAR
	.align		4
.L_1307:
        /*0008*/ 	.byte	0x01, 0x35
	.zero		2


	//----- nvinfo : EIATTR_PARAM_CBANK
	.align		4
        /*000c*/ 	.byte	0x04, 0x0a
        /*000e*/ 	.short	(.L_1309 - .L_1308)
	.align		4
.L_1308:
        /*0010*/ 	.word	index@(.nv.constant0._ZN7cutlass13device_kernelIN5flash19FlashAttnFwdCombineIN4cute5tupleIJNS3_1CILi16EEENS5_ILi64EEEEEELi8ELi256ELi1ELb0ELb0ENS_10bfloat16_tEfNS_4arch4Sm90EEEEEvNT_6ParamsE)
        /*0014*/ 	.short	0x0160
        /*0016*/ 	.short	0x00e8


	//----- nvinfo : EIATTR_CBANK_PARAM_SIZE
	.align		4
.L_1309:
        /*0018*/ 	.byte	0x03, 0x19
        /*001a*/ 	.short	0x00e8


	//----- nvinfo : EIATTR_KPARAM_INFO
	.align		4
        /*001c*/ 	.byte	0x04, 0x17
        /*001e*/ 	.short	(.L_1311 - .L_1310)
.L_1310:
        /*0020*/ 	.word	0x00000000
        /*0024*/ 	.short	0x0000
        /*0026*/ 	.short	0x0000
        /*0028*/ 	.byte	0x00, 0xf0, 0xa1, 0x03


	//----- nvinfo : EIATTR_MAXREG_COUNT
	.align		4
.L_1311:
        /*002c*/ 	.byte	0x03, 0x1b
        /*002e*/ 	.short	0x0080


	//----- nvinfo : EIATTR_NUM_BARRIERS
	.align		4
        /*0030*/ 	.byte	0x02, 0x4c
        /*0032*/ 	.byte	0x01
	.zero		1


	//----- nvinfo : EIATTR_EXTERNS
	.align		4
        /*0034*/ 	.byte	0x04, 0x0f
        /*0036*/ 	.short	(.L_1313 - .L_1312)


	//   ....[0]....
	.align		4
.L_1312:
        /*0038*/ 	.word	index@(__assertfail)


	//----- nvinfo : EIATTR_MERCURY_ISA_VERSION
	.align		4
.L_1313:
        /*003c*/ 	.byte	0x03, 0x5f
        /*003e*/ 	.short	0x0000


	//----- nvinfo : EIATTR_COOP_GROUP_MASK_REGIDS
	.align		4
        /*0040*/ 	.byte	0x04, 0x29
        /*0042*/ 	.short	(.L_1315 - .L_1314)


	//   ....[0]....
.L_1314:
        /*0044*/ 	.word	0xffffffff


	//   ....[1]....
        /*0048*/ 	.word	0xffffffff


	//   ....[2]....
        /*004c*/ 	.word	0xffffffff


	//   ....[3]....
        /*0050*/ 	.word	0xffffffff


	//   ....[4]....
        /*0054*/ 	.word	0xffffffff


	//   ....[5]....
        /*0058*/ 	.word	0xffffffff


	//   ....[6]....
        /*005c*/ 	.word	0xffffffff


	//   ....[7]....
        /*0060*/ 	.word	0xffffffff


	//   ....[8]....
        /*0064*/ 	.word	0xffffffff


	//   ....[9]....
        /*0068*/ 	.word	0xffffffff


	//   ....[10]....
        /*006c*/ 	.word	0xffffffff


	//   ....[11]....
        /*0070*/ 	.word	0xffffffff


	//   ....[12]....
        /*0074*/ 	.word	0xffffffff


	//----- nvinfo : EIATTR_COOP_GROUP_INSTR_OFFSETS
	.align		4
.L_1315:
        /*0078*/ 	.byte	0x04, 0x28
        /*007a*/ 	.short	(.L_1317 - .L_1316)


	//   ....[0]....
.L_1316:
        /*007c*/ 	.word	0x00001bf0


	//   ....[1]....
        /*0080*/ 	.word	0x00001c40


	//   ....[2]....
        /*0084*/ 	.word	0x00001c70


	//   ....[3]....
        /*0088*/ 	.word	0x00001c90


	//   ....[4]....
        /*008c*/ 	.word	0x00002280


	//   ....[5]....
        /*0090*/ 	.word	0x000022c0


	//   ....[6]....
        /*0094*/ 	.word	0x000022e0


	//   ....[7]....
        /*0098*/ 	.word	0x00002310


	//   ....[8]....
        /*009c*/ 	.word	0x00002330


	//   ....[9]....
        /*00a0*/ 	.word	0x00002350


	//   ....[10]....
        /*00a4*/ 	.word	0x00002380


	//   ....[11]....
        /*00a8*/ 	.word	0x000023a0


	//   ....[12]....
        /*00ac*/ 	.word	0x00003680


	//----- nvinfo : EIATTR_SYSCALL_OFFSETS
	.align		4
.L_1317:
        /*00b0*/ 	.byte	0x04, 0x46
        /*00b2*/ 	.short	(.L_1319 - .L_1318)


	//   ....[0]....
.L_1318:
        /*00b4*/ 	.word	0x00000390


	//----- nvinfo : EIATTR_EXIT_INSTR_OFFSETS
	.align		4
.L_1319:
        /*00b8*/ 	.byte	0x04, 0x1c
        /*00ba*/ 	.short	(.L_1321 - .L_1320)


	//   ....[0]....
.L_1320:
        /*00bc*/ 	.word	0x00000220


	//   ....[1]....
        /*00c0*/ 	.word	0x00003510


	//   ....[2]....
        /*00c4*/ 	.word	0x00003660


	//----- nvinfo : EIATTR_CTAIDZ_USED
	.align		4
.L_1321:
        /*00c8*/ 	.byte	0x01, 0x04
	.zero		2


	//----- nvinfo : EIATTR_MAX_THREADS
	.align		4
        /*00cc*/ 	.byte	0x04, 0x05
        /*00ce*/ 	.short	(.L_1323 - .L_1322)
.L_1322:
        /*00d0*/ 	.word	0x00000100
        /*00d4*/ 	.word	0x00000001
        /*00d8*/ 	.word	0x00000001


	//----- nvinfo : EIATTR_CRS_STACK_SIZE
	.align		4
.L_1323:
        /*00dc*/ 	.byte	0x04, 0x1e
        /*00de*/ 	.short	(.L_1325 - .L_1324)
.L_1324:
        /*00e0*/ 	.word	0x00000000
.L_1325:


//--------------------- .nv.info._ZN7cutlass13device_kernelIN5flash19FlashAttnFwdCombineIN4cute5tupleIJNS3_1CILi16EEENS5_ILi64EEEEEELi7ELi256ELi1ELb0ELb0ENS_10bfloat16_tEfNS_4arch4Sm90EEEEEvNT_6ParamsE --------------------------
	.section	.nv.info._ZN7cutlass13device_kernelIN5flash19FlashAttnFwdCombineIN4cute5tupleIJNS3_1CILi16EEENS5_ILi64EEEEEELi7ELi256ELi1ELb0ELb0ENS_10bfloat16_tEfNS_4arch4Sm90EEEEEvNT_6ParamsE,"",@"SHT_CUDA_INFO"
	.sectionflags	@""
	.align	4


	//----- nvinfo : EIATTR_CUDA_API_VERSION
	.align		4
        /*0000*/ 	.byte	0x04, 0x37
        /*0002*/ 	.short	(.L_1327 - .L_1326)
.L_1326:
        /*0004*/ 	.word	0x00000082


	//----- nvinfo : EIATTR_SW2861232_WAR
	.align		4
.L_1327:
        /*0008*/ 	.byte	0x01, 0x35
	.zero		2


	//----- nvinfo : EIATTR_PARAM_CBANK
	.align		4
        /*000c*/ 	.byte	0x04, 0x0a
        /*000e*/ 	.short	(.L_1329 - .L_1328)
	.align		4
.L_1328:
        /*0010*/ 	.word	index@(.nv.constant0._ZN7cutlass13device_kernelIN5flash19FlashAttnFwdCombineIN4cute5tupleIJNS3_1CILi16EEENS5_ILi64EEEEEELi7ELi256ELi1ELb0ELb0ENS_10bfloat16_tEfNS_4arch4Sm90EEEEEvNT_6ParamsE)
        /*0014*/ 	.short	0x0160
        /*0016*/ 	.short	0x00e8


	//----- nvinfo : EIATTR_CBANK_PARAM_SIZE
	.align		4
.L_1329:
        /*0018*/ 	.byte	0x03, 0x19
        /*001a*/ 	.short	0x00e8


	//----- nvinfo : EIATTR_KPARAM_INFO
	.align		4
        /*001c*/ 	.byte	0x04, 0x17
        /*001e*/ 	.short	(.L_1331 - .L_1330)
.L_1330:
        /*0020*/ 	.word	0x00000000
        /*0024*/ 	.short	0x0000
        /*0026*/ 	.short	0x0000
        /*0028*/ 	.byte	0x00, 0xf0, 0xa1, 0x03


	//----- nvinfo : EIATTR_MAXREG_COUNT
	.align		4
.L_1331:
        /*002c*/ 	.byte	0x03, 0x1b
        /*002e*/ 	.short	0x0080


	//----- nvinfo : EIATTR_NUM_BARRIERS
	.align		4
        /*0030*/ 	.byte	0x02, 0x4c
        /*0032*/ 	.byte	0x01
	.zero		1


	//----- nvinfo : EIATTR_EXTERNS
	.align		4
        /*0034*/ 	.byte	0x04, 0x0f
        /*0036*/ 	.short	(.L_1333 - .L_1332)


	//   ....[0]....
	.align		4
.L_1332:
        /*0038*/ 	.word	index@(__assertfail)


	//----- nvinfo : EIATTR_MERCURY_ISA_VERSION
	.align		4
.L_1333:
        /*003c*/ 	.byte	0x03, 0x5f
        /*003e*/ 	.short	0x0000


	//----- nvinfo : EIATTR_COOP_GROUP_MASK_REGIDS
	.align		4
        /*0040*/ 	.byte	0x04, 0x29
        /*0042*/ 	.short	(.L_1335 - .L_1334)


	//   ....[0]....
.L_1334:
        /*0044*/ 	.word	0xffffffff


	//   ....[1]....
        /*0048*/ 	.word	0xffffffff


	//   ....[2]....
        /*004c*/ 	.word	0xffffffff


	//   ....[3]....
        /*0050*/ 	.word	0xffffffff


	//   ....[4]....
        /*0054*/ 	.word	0xffffffff


	//   ....[5]....
        /*0058*/ 	.word	0xffffffff


	//   ....[6]....
        /*005c*/ 	.word	0xffffffff


	//   ....[7]....
        /*0060*/ 	.word	0xffffffff


	//   ....[8]....
        /*0064*/ 	.word	0xffffffff


	//   ....[9]....
        /*0068*/ 	.word	0xffffffff


	//   ....[10]....
        /*006c*/ 	.word	0xffffffff


	//   ....[11]....
        /*0070*/ 	.word	0xffffffff


	//   ....[12]....
        /*0074*/ 	.word	0xffffffff


	//----- nvinfo : EIATTR_COOP_GROUP_INSTR_OFFSETS
	.align		4
.L_1335:
        /*0078*/ 	.byte	0x04, 0x28
        /*007a*/ 	.short	(.L_1337 - .L_1336)


	//   ....[0]....
.L_1336:
        /*007c*/ 	.word	0x00001330


	//   ....[1]....
        /*0080*/ 	.word	0x00001380


	//   ....[2]....
        /*0084*/ 	.word	0x000013b0


	//   ....[3]....
        /*0088*/ 	.word	0x000013d0


	//   ....[4]....
        /*008c*/ 	.word	0x00001670


	//   ....[5]....
        /*0090*/ 	.word	0x00001710


	//   ....[6]....
        /*0094*/ 	.word	0x00001730


	//   ....[7]....
        /*0098*/ 	.word	0x00001740


	//   ....[8]....
        /*009c*/ 	.word	0x00001780


	//   ....[9]....
        /*00a0*/ 	.word	0x00001790


	//   ....[10]....
        /*00a4*/ 	.word	0x000017d0


	//   ....[11]....
        /*00a8*/ 	.word	0x000017e0


	//   ....[12]....
        /*00ac*/ 	.word	0x000029e0


	//----- nvinfo : EIATTR_SYSCALL_OFFSETS
	.align		4
.L_1337:
        /*00b0*/ 	.byte	0x04, 0x46
        /*00b2*/ 	.short	(.L_1339 - .L_1338)


	//   ....[0]....
.L_1338:
        /*00b4*/ 	.word	0x00000390


	//----- nvinfo : EIATTR_EXIT_INSTR_OFFSETS
	.align		4
.L_1339:
        /*00b8*/ 	.byte	0x04, 0x1c
        /*00ba*/ 	.short	(.L_1341 - .L_1340)


	//   ....[0]....
.L_1340:
        /*00bc*/ 	.word	0x00000220


	//   ....[1]....
        /*00c0*/ 	.word	0x00002870


	//   ....[2]....
        /*00c4*/ 	.word	0x000029c0


	//----- nvinfo : EIATTR_CTAIDZ_USED
	.align		4
.L_1341:
        /*00c8*/ 	.byte	0x01, 0x04
	.zero		2


	//----- nvinfo : EIATTR_MAX_THREADS
	.align		4
        /*00cc*/ 	.byte	0x04, 0x05
        /*00ce*/ 	.short	(.L_1343 - .L_1342)
.L_1342:
        /*00d0*/ 	.word	0x00000100
        /*00d4*/ 	.word	0x00000001
        /*00d8*/ 	.word	0x00000001


	//----- nvinfo : EIATTR_CRS_STACK_SIZE
	.align		4
.L_1343:
        /*00dc*/ 	.byte	0x04, 0x1e
        /*00de*/ 	.short	(.L_1345 - .L_1344)
.L_1344:
        /*00e0*/ 	.word	0x00000000
.L_1345:


//--------------------- .nv.info._ZN7cutlass13device_kernelIN5flash19FlashAttnFwdCombineIN4cute5tupleIJNS3_1CILi16EEENS5_ILi64EEEEEELi6ELi256ELi1ELb0ELb0ENS_10bfloat16_tEfNS_4arch4Sm90EEEEEvNT_6ParamsE --------------------------
	.section	.nv.info._ZN7cutlass13device_kernelIN5flash19FlashAttnFwdCombineIN4cute5tupleIJNS3_1CILi16EEENS5_ILi64EEEEEELi6ELi256ELi1ELb0ELb0ENS_10bfloat16_tEfNS_4arch4Sm90EEEEEvNT_6ParamsE,"",@"SHT_CUDA_INFO"
	.sectionflags	@""
	.align	4


	//----- nvinfo : EIATTR_CUDA_API_VERSION
	.align		4
        /*0000*/ 	.byte	0x04, 0x37
        /*0002*/ 	.short	(.L_1347 - .L_1346)
.L_1346:
        /*0004*/ 	.word	0x00000082


	//----- nvinfo : EIATTR_SW2861232_WAR
	.align		4
.L_1347:
        /*0008*/ 	.byte	0x01, 0x35
	.zero		2


	//----- nvinfo : EIATTR_PARAM_CBANK
	.align		4
        /*000c*/ 	.byte	0x04, 0x0a
        /*000e*/ 	.short	(.L_1349 - .L_1348)
	.align		4
.L_1348:
        /*0010*/ 	.word	index@(.nv.constant0._ZN7cutlass13device_kernelIN5flash19FlashAttnFwdCombineIN4cute5tupleIJNS3_1CILi16EEENS5_ILi64EEEEEELi6ELi256ELi1ELb0ELb0ENS_10bfloat16_tEfNS_4arch4Sm90EEEEEvNT_6ParamsE)
        /*0014*/ 	.short	0x0160
        /*0016*/ 	.short	0x00e8


	//----- nvinfo : EIATTR_CBANK_PARAM_SIZE
	.align		4
.L_1349:
        /*0018*/ 	.byte	0x03, 0x19
        /*001a*/ 	.short	0x00e8


	//----- nvinfo : EIATTR_KPARAM_INFO
	.align		4
        /*001c*/ 	.byte	0x04, 0x17
        /*001e*/ 	.short	(.L_1351 - .L_1350)
.L_1350:
        /*0020*/ 	.word	0x00000000
        /*0024*/ 	.short	0x0000
        /*0026*/ 	.short	0x0000
        /*0028*/ 	.byte	0x00, 0xf0, 0xa1, 0x03


	//----- nvinfo : EIATTR_MAXREG_COUNT
	.align		4
.L_1351:
        /*002c*/ 	.byte	0x03, 0x1b
        /*002e*/ 	.short	0x0080


	//----- nvinfo : EIATTR_NUM_BARRIERS
	.align		4
        /*0030*/ 	.byte	0x02, 0x4c
        /*0032*/ 	.byte	0x01
	.zero		1


	//----- nvinfo : EIATTR_EXTERNS
	.align		4
        /*0034*/ 	.byte	0x04, 0x0f
        /*0036*/ 	.short	(.L_1353 - .L_1352)


	//   ....[0]....
	.align		4
.L_1352:
        /*0038*/ 	.word	index@(__assertfail)


	//----- nvinfo : EIATTR_MERCURY_ISA_VERSION
	.align		4
.L_1353:
        /*003c*/ 	.byte	0x03, 0x5f
        /*003e*/ 	.short	0x0000


	//----- nvinfo : EIATTR_COOP_GROUP_MASK_REGIDS
	.align		4
        /*0040*/ 	.byte	0x04, 0x29
        /*0042*/ 	.short	(.L_1355 - .L_1354)


	//   ....[0]....
.L_1354:
        /*0044*/ 	.word	0xffffffff


	//   ....[1]....
        /*0048*/ 	.word	0xffffffff


	//   ....[2]....
        /*004c*/ 	.word	0xffffffff


	//   ....[3]....
        /*0050*/ 	.word	0xffffffff


	//   ....[4]....
        /*0054*/ 	.word	0xffffffff


	//   ....[5]....
        /*0058*/ 	.word	0xffffffff


	//   ....[6]....
        /*005c*/ 	.word	0xffffffff


	//   ....[7]....
        /*0060*/ 	.word	0xffffffff


	//   ....[8]....
        /*0064*/ 	.word	0xffffffff


	//   ....[9]....
        /*0068*/ 	.word	0xffffffff


	//   ....[10]....
        /*006c*/ 	.word	0xffffffff


	//   ....[11]....
        /*0070*/ 	.word	0xffffffff


	//   ....[12]....
        /*0074*/ 	.word	0xffffffff


	//----- nvinfo : EIATTR_COOP_GROUP_INSTR_OFFSETS
	.align		4
.L_1355:
        /*0078*/ 	.byte	0x04, 0x28
        /*007a*/ 	.short	(.L_1357 - .L_1356)


	//   ....[0]....
.L_1356:
        /*007c*/ 	.word	0x00000e70


	//   ....[1]....
        /*0080*/ 	.word	0x00000ed0


	//   ....[2]....
        /*0084*/ 	.word	0x00000f30


	//   ....[3]....
        /*0088*/ 	.word	0x00000f50


	//   ....[4]....
        /*008c*/ 	.word	0x00001090


	//   ....[5]....
        /*0090*/ 	.word	0x00001110


	//   ....[6]....
        /*0094*/ 	.word	0x00001120


	//   ....[7]....
        /*0098*/ 	.word	0x00001150


	//   ....[8]....
        /*009c*/ 	.word	0x00001160


	//   ....[9]....
        /*00a0*/ 	.word	0x00001190


	//   ....[10]....
        /*00a4*/ 	.word	0x000011a0


	//   ....[11]....
        /*00a8*/ 	.word	0x000011f0


	//   ....[12]....
        /*00ac*/ 	.word	0x000022d0


	//----- nvinfo : EIATTR_SYSCALL_OFFSETS
	.align		4
.L_1357:
        /*00b0*/ 	.byte	0x04, 0x46
        /*00b2*/ 	.short	(.L_1359 - .L_1358)


	//   ....[0]....
.L_1358:
        /*00b4*/ 	.word	0x00000390


	//----- nvinfo : EIATTR_EXIT_INSTR_OFFSETS
	.align		4
.L_1359:
        /*00b8*/ 	.byte	0x04, 0x1c
        /*00ba*/ 	.short	(.L_1361 - .L_1360)


	//   ....[0]....
.L_1360:
        /*00bc*/ 	.word	0x00000220


	//   ....[1]....
        /*00c0*/ 	.word	0x00002160


	//   ....[2]....
        /*00c4*/ 	.word	0x000022b0


	//----- nvinfo : EIATTR_CTAIDZ_USED
	.align		4
.L_1361:
        /*00c8*/ 	.byte	0x01, 0x04
	.zero		2


	//----- nvinfo : EIATTR_MAX_THREADS
	.align		4
        /*00cc*/ 	.byte	0x04, 0x05
        /*00ce*/ 	.short	(.L_1363 - .L_1362)
.L_1362:
        /*00d0*/ 	.word	0x00000100
        /*00d4*/ 	.word	0x00000001
        /*00d8*/ 	.word	0x00000001


	//----- nvinfo : EIATTR_CRS_STACK_SIZE
	.align		4
.L_1363:
        /*00dc*/ 	.byte	0x04, 0x1e
        /*00de*/ 	.short	(.L_1365 - .L_1364)
.L_1364:
        /*00e0*/ 	.word	0x00000000
.L_1365:


//--------------------- .nv.info._ZN7cutlass13device_kernelIN5flash19FlashAttnFwdCombineIN4cute5tupleIJNS3_1CILi16EEENS5_ILi64EEEEEELi5ELi256ELi1ELb0ELb0ENS_10bfloat16_tEfNS_4arch4Sm90EEEEEvNT_6ParamsE --------------------------
	.section	.nv.info._ZN7cutlass13device_kernelIN5flash19FlashAttnFwdCombineIN4cute5tupleIJNS3_1CILi16EEENS5_ILi64EEEEEELi5ELi256ELi1ELb0ELb0ENS_10bfloat16_tEfNS_4arch4Sm90EEEEEvNT_6ParamsE,"",@"SHT_CUDA_INFO"
	.sectionflags	@""
	.align	4


	//----- nvinfo : EIATTR_CUDA_API_VERSION
	.align		4
        /*0000*/ 	.byte	0x04, 0x37
        /*0002*/ 	.short	(.L_1367 - .L_1366)
.L_1366:
        /*0004*/ 	.word	0x00000082


	//----- nvinfo : EIATTR_SW2861232_WAR
	.align		4
.L_1367:
        /*0008*/ 	.byte	0x01, 0x35
	.zero		2


	//----- nvinfo : EIATTR_PARAM_CBANK
	.align		4
        /*000c*/ 	.byte	0x04, 0x0a
        /*000e*/ 	.short	(.L_1369 - .L_1368)
	.align		4
.L_1368:
        /*0010*/ 	.word	index@(.nv.constant0._ZN7cutlass13device_kernelIN5flash19FlashAttnFwdCombineIN4cute5tupleIJNS3_1CILi16EEENS5_ILi64EEEEEELi5ELi256ELi1ELb0ELb0ENS_10bfloat16_tEfNS_4arch4Sm90EEEEEvNT_6ParamsE)
        /*0014*/ 	.short	0x0160
        /*0016*/ 	.short	0x00e8


	//----- nvinfo : EIATTR_CBANK_PARAM_SIZE
	.align		4
.L_1369:
        /*0018*/ 	.byte	0x03, 0x19
        /*001a*/ 	.short	0x00e8


	//----- nvinfo : EIATTR_KPARAM_INFO
	.align		4
        /*001c*/ 	.byte	0x04, 0x17
        /*001e*/ 	.short	(.L_1371 - .L_1370)
.L_1370:
        /*0020*/ 	.word	0x00000000
        /*0024*/ 	.short	0x0000
        /*0026*/ 	.short	0x0000
        /*0028*/ 	.byte	0x00, 0xf0, 0xa1, 0x03


	//----- nvinfo : EIATTR_MAXREG_COUNT
	.align		4
.L_1371:
        /*002c*/ 	.byte	0x03, 0x1b
        /*002e*/ 	.short	0x0080


	//----- nvinfo : EIATTR_NUM_BARRIERS
	.align		4
        /*0030*/ 	.byte	0x02, 0x4c
        /*0032*/ 	.byte	0x01
	.zero		1


	//----- nvinfo : EIATTR_EXTERNS
	.align		4
        /*0034*/ 	.byte	0x04, 0x0f
        /*0036*/ 	.short	(.L_1373 - .L_1372)


	//   ....[0]....
	.align		4
.L_1372:
        /*0038*/ 	.word	index@(__assertfail)


	//----- nvinfo : EIATTR_MERCURY_ISA_VERSION
	.align		4
.L_1373:
        /*003c*/ 	.byte	0x03, 0x5f
        /*003e*/ 	.short	0x0000


	//----- nvinfo : EIATTR_COOP_GROUP_MASK_REGIDS
	.align		4
        /*0040*/ 	.byte	0x04, 0x29
        /*0042*/ 	.short	(.L_1375 - .L_1374)


	//   ....[0]....
.L_1374:
        /*0044*/ 	.word	0xffffffff


	//   ....[1]....
        /*0048*/ 	.word	0xffffffff


	//   ....[2]....
        /*004c*/ 	.word	0xffffffff


	//   ....[3]....
        /*0050*/ 	.word	0xffffffff


	//   ....[4]....
        /*0054*/ 	.word	0xffffffff


	//   ....[5]....
        /*0058*/ 	.word	0xffffffff


	//   ....[6]....
        /*005c*/ 	.word	0xffffffff


	//   ....[7]....
        /*0060*/ 	.word	0xffffffff


	//   ....[8]....
        /*0064*/ 	.word	0xffffffff


	//   ....[9]....
        /*0068*/ 	.word	0xffffffff


	//   ....[10]....
        /*006c*/ 	.word	0xffffffff


	//   ....[11]....
        /*0070*/ 	.word	0xffffffff


	//   ....[12]....
        /*0074*/ 	.word	0xffffffff


	//----- nvinfo : EIATTR_COOP_GROUP_INSTR_OFFSETS
	.align		4
.L_1375:
        /*0078*/ 	.byte	0x04, 0x28
        /*007a*/ 	.short	(.L_1377 - .L_1376)


	//   ....[0]....
.L_1376:
        /*007c*/ 	.word	0x00000c30


	//   ....[1]....
        /*0080*/ 	.word	0x00000c70


	//   ....[2]....
        /*0084*/ 	.word	0x00000cb0


	//   ....[3]....
        /*0088*/ 	.word	0x00000cd0


	//   ....[4]....
        /*008c*/ 	.word	0x00000d90


	//   ....[5]....
        /*0090*/ 	.word	0x00000dd0


	//   ....[6]....
        /*0094*/ 	.word	0x00000df0


	//   ....[7]....
        /*0098*/ 	.word	0x00000e10


	//   ....[8]....
        /*009c*/ 	.word	0x00000e30


	//   ....[9]....
        /*00a0*/ 	.word	0x00000e60


	//   ....[10]....
        /*00a4*/ 	.word	0x00000e90


	//   ....[11]....
        /*00a8*/ 	.word	0x00000ea0


	//   ....[12]....
        /*00ac*/ 	.word	0x00001fe0


	//----- nvinfo : EIATTR_SYSCALL_OFFSETS
	.align		4
.L_1377:
        /*00b0*/ 	.byte	0x04, 0x46
        /*00b2*/ 	.short	(.L_1379 - .L_1378)


	//   ....[0]....
.L_1378:
        /*00b4*/ 	.word	0x00000390


	//----- nvinfo : EIATTR_EXIT_INSTR_OFFSETS
	.align		4
.L_1379:
        /*00b8*/ 	.byte	0x04, 0x1c
        /*00ba*/ 	.short	(.L_1381 - .L_1380)


	//   ....[0]....
.L_1380:
        /*00bc*/ 	.word	0x00000220


	//   ....[1]....
        /*00c0*/ 	.word	0x00001e70


	//   ....[2]....
        /*00c4*/ 	.word	0x00001fc0


	//----- nvinfo : EIATTR_CTAIDZ_USED
	.align		4
.L_1381:
        /*00c8*/ 	.byte	0x01, 0x04
	.zero		2


	//----- nvinfo : EIATTR_MAX_THREADS
	.align		4
        /*00cc*/ 	.byte	0x04, 0x05
        /*00ce*/ 	.short	(.L_1383 - .L_1382)
.L_1382:
        /*00d0*/ 	.word	0x00000100
        /*00d4*/ 	.word	0x00000001
        /*00d8*/ 	.word	0x00000001


	//----- nvinfo : EIATTR_CRS_STACK_SIZE
	.align		4
.L_1383:
        /*00dc*/ 	.byte	0x04, 0x1e
        /*00de*/ 	.short	(.L_1385 - .L_1384)
.L_1384:
        /*00e0*/ 	.word	0x00000000
.L_1385:


//--------------------- .nv.info._ZN7cutlass13device_kernelIN5flash19FlashAttnFwdCombineIN4cute5tupleIJNS3_1CILi16EEENS5_ILi64EEEEEELi4ELi256ELi1ELb0ELb0ENS_10bfloat16_tEfNS_4arch4Sm90EEEEEvNT_6ParamsE --------------------------
	.section	.nv.info._ZN7cutlass13device_kernelIN5flash19FlashAttnFwdCombineIN4cute5tupleIJNS3_1CILi16EEENS5_ILi64EEEEEELi4ELi256ELi1ELb0ELb0ENS_10bfloat16_tEfNS_4arch4Sm90EEEEEvNT_6ParamsE,"",@"SHT_CUDA_INFO"
	.sectionflags	@""
	.align	4


	//----- nvinfo : EIATTR_CUDA_API_VERSION
	.align		4
        /*0000*/ 	.byte	0x04, 0x37
        /*0002*/ 	.short	(.L_1387 - .L_1386)
.L_1386:
        /*0004*/ 	.word	0x00000082


	//----- nvinfo : EIATTR_SW2861232_WAR
	.align		4
.L_1387:
        /*0008*/ 	.byte	0x01, 0x35
	.zero		2


	//----- nvinfo : EIATTR_PARAM_CBANK
	.align		4
        /*000c*/ 	.byte	0x04, 0x0a
        /*000e*/ 	.short	(.L_1389 - .L_1388)
	.align		4
.L_1388:
        /*0010*/ 	.word	index@(.nv.constant0._ZN7cutlass13device_kernelIN5flash19FlashAttnFwdCombineIN4cute5tupleIJNS3_1CILi16EEENS5_ILi64EEEEEELi4ELi256ELi1ELb0ELb0ENS_10bfloat16_tEfNS_4arch4Sm90EEEEEvNT_6ParamsE)
        /*0014*/ 	.short	0x0160
        /*0016*/ 	.short	0x00e8


	//----- nvinfo : EIATTR_CBANK_PARAM_SIZE
	.align		4
.L_1389:
        /*0018*/ 	.byte	0x03, 0x19
        /*001a*/ 	.short	0x00e8


	//----- nvinfo : EIATTR_KPARAM_INFO
	.align		4
        /*001c*/ 	.byte	0x04, 0x17
        /*001e*/ 	.short	(.L_1391 - .L_1390)
.L_1390:
        /*0020*/ 	.word	0x00000000
        /*0024*/ 	.short	0x0000
        /*0026*/ 	.short	0x0000
        /*0028*/ 	.byte	0x00, 0xf0, 0xa1, 0x03


	//----- nvinfo : EIATTR_MAXREG_COUNT
	.align		4
.L_1391:
        /*002c*/ 	.byte	0x03, 0x1b
        /*002e*/ 	.short	0x0080


	//----- nvinfo : EIATTR_NUM_BARRIERS
	.align		4
        /*0030*/ 	.byte	0x02, 0x4c
        /*0032*/ 	.byte	0x01
	.zero		1


	//----- nvinfo : EIATTR_EXTERNS
	.align		4
        /*0034*/ 	.byte	0x04, 0x0f
        /*0036*/ 	.short	(.L_1393 - .L_1392)


	//   ....[0]....
	.align		4
.L_1392:
        /*0038*/ 	.word	index@(__assertfail)


	//----- nvinfo : EIATTR_MERCURY_ISA_VERSION
	.align		4
.L_1393:
        /*003c*/ 	.byte	0x03, 0x5f
        /*003e*/ 	.short	0x0000


	//----- nvinfo : EIATTR_COOP_GROUP_MASK_REGIDS
	.align		4
        /*0040*/ 	.byte	0x04, 0x29
        /*0042*/ 	.short	(.L_1395 - .L_1394)


	//   ....[0]....
.L_1394:
        /*0044*/ 	.word	0xffffffff


	//   ....[1]....
        /*0048*/ 	.word	0xffffffff


	//   ....[2]....
        /*004c*/ 	.word	0xffffffff


	//   ....[3]....
        /*0050*/ 	.word	0xffffffff


	//   ....[4]....
        /*0054*/ 	.word	0xffffffff


	//   ....[5]....
        /*0058*/ 	.word	0xffffffff


	//   ....[6]....
        /*005c*/ 	.word	0xffffffff


	//   ....[7]....
        /*0060*/ 	.word	0xffffffff


	//   ....[8]....
        /*0064*/ 	.word	0xffffffff


	//   ....[9]....
        /*0068*/ 	.word	0xffffffff


	//   ....[10]....
        /*006c*/ 	.word	0xffffffff


	//   ....[11]....
        /*0070*/ 	.word	0xffffffff


	//   ....[12]....
        /*0074*/ 	.word	0xffffffff


	//----- nvinfo : EIATTR_COOP_GROUP_INSTR_OFFSETS
	.align		4
.L_1395:
        /*0078*/ 	.byte	0x04, 0x28
        /*007a*/ 	.short	(.L_1397 - .L_1396)


	//   ....[0]....
.L_1396:
        /*007c*/ 	.word	0x00000b10


	//   ....[1]....
        /*0080*/ 	.word	0x00000b50


	//   ....[2]....
        /*0084*/ 	.word	0x00000b70


	//   ....[3]....
        /*0088*/ 	.word	0x00000b90


	//   ....[4]....
        /*008c*/ 	.word	0x00000c10


	//   ....[5]....
        /*0090*/ 	.word	0x00000c50


	//   ....[6]....
        /*0094*/ 	.word	0x00000c60


	//   ....[7]....
        /*0098*/ 	.word	0x00000c90


	//   ....[8]....
        /*009c*/ 	.word	0x00000ca0


	//   ....[9]....
        /*00a0*/ 	.word	0x00000ce0


	//   ....[10]....
        /*00a4*/ 	.word	0x00000cf0


	//   ....[11]....
        /*00a8*/ 	.word	0x00000d30


	//   ....[12]....
        /*00ac*/ 	.word	0x00001e40


	//----- nvinfo : EIATTR_SYSCALL_OFFSETS
	.align		4
.L_1397:
        /*00b0*/ 	.byte	0x04, 0x46
        /*00b2*/ 	.short	(.L_1399 - .L_1398)


	//   ....[0]....
.L_1398:
        /*00b4*/ 	.word	0x00000390


	//----- nvinfo : EIATTR_EXIT_INSTR_OFFSETS
	.align		4
.L_1399:
        /*00b8*/ 	.byte	0x04, 0x1c
        /*00ba*/ 	.short	(.L_1401 - .L_1400)


	//   ....[0]....
.L_1400:
        /*00bc*/ 	.word	0x00000220


	//   ....[1]....
        /*00c0*/ 	.word	0x00001cd0


	//   ....[2]....
        /*00c4*/ 	.word	0x00001e20


	//----- nvinfo : EIATTR_CTAIDZ_USED
	.align		4
.L_1401:
        /*00c8*/ 	.byte	0x01, 0x04
	.zero		2


	//----- nvinfo : EIATTR_MAX_THREADS
	.align		4
        /*00cc*/ 	.byte	0x04, 0x05
        /*00ce*/ 	.short	(.L_1403 - .L_1402)
.L_1402:
        /*00d0*/ 	.word	0x00000100
        /*00d4*/ 	.word	0x00000001
        /*00d8*/ 	.word	0x00000001


	//----- nvinfo : EIATTR_CRS_STACK_SIZE
	.align		4
.L_1403:
        /*00dc*/ 	.byte	0x04, 0x1e
        /*00de*/ 	.short	(.L_1405 - .L_1404)
.L_1404:
        /*00e0*/ 	.word	0x00000000
.L_1405:


//--------------------- .nv.info._ZN7cutlass13device_kernelIN5flash19FlashAttnFwdCombineIN4cute5tupleIJNS3_1CILi16EEENS5_ILi64EEEEEELi8ELi256ELi1ELb0ELb1ENS_10bfloat16_tEfNS_4arch4Sm90EEEEEvNT_6ParamsE --------------------------
	.section	.nv.info._ZN7cutlass13device_kernelIN5flash19FlashAttnFwdCombineIN4cute5tupleIJNS3_1CILi16EEENS5_ILi64EEEEEELi8ELi256ELi1ELb0ELb1ENS_10bfloat16_tEfNS_4arch4Sm90EEEEEvNT_6ParamsE,"",@"SHT_CUDA_INFO"
	.sectionflags	@""
	.align	4


	//----- nvinfo : EIATTR_CUDA_API_VERSION
	.align		4
        /*0000*/ 	.byte	0x04, 0x37
        /*0002*/ 	.short	(.L_1407 - .L_1406)
.L_1406:
        /*0004*/ 	.word	0x00000082


	//----- nvinfo : EIATTR_SW2861232_WAR
	.align		4
.L_1407:
        /*0008*/ 	.byte	0x01, 0x35
	.zero		2


	//----- nvinfo : EIATTR_PARAM_CBANK
	.align		4
        /*000c*/ 	.byte	0x04, 0x0a
        /*000e*/ 	.short	(.L_1409 - .L_1408)
	.align		4
.L_1408:
        /*0010*/ 	.word	index@(.nv.constant0._ZN7cutlass13device_kernelIN5flash19FlashAttnFwdCombineIN4cute5tupleIJNS3_1CILi16EEENS5_ILi64EEEEEELi8ELi256ELi1ELb0ELb1ENS_10bfloat16_tEfNS_4arch4Sm90EEEEEvNT_6ParamsE)
        /*0014*/ 	.short	0x0160
        /*0016*/ 	.short	0x00e8


	//----- nvinfo : EIATTR_CBANK_PARAM_SIZE
	.align		4
.L_1409:
        /*0018*/ 	.byte	0x03, 0x19
        /*001a*/ 	.short	0x00e8


	//----- nvinfo : EIATTR_KPARAM_INFO
	.align		4
        /*001c*/ 	.byte	0x04, 0x17
        /*001e*/ 	.short	(.L_1411 - .L_1410)
.L_1410:
        /*0020*/ 	.word	0x00000000
        /*0024*/ 	.short	0x0000
        /*0026*/ 	.short	0x0000
        /*0028*/ 	.byte	0x00, 0xf0, 0xa1, 0x03


	//----- nvinfo : EIATTR_MAXREG_COUNT
	.align		4
.L_1411:
        /*002c*/ 	.byte	0x03, 0x1b
        /*002e*/ 	.short	0x0080


	//----- nvinfo : EIATTR_NUM_BARRIERS
	.align		4
        /*0030*/ 	.byte	0x02, 0x4c
        /*0032*/ 	.byte	0x01
	.zero		1


	//----- nvinfo : EIATTR_EXTERNS
	.align		4
        /*0034*/ 	.byte	0x04, 0x0f
        /*0036*/ 	.short	(.L_1413 - .L_1412)


	//   ....[0]....
	.align		4
.L_1412:
        /*0038*/ 	.word	index@(__assertfail)


	//----- nvinfo : EIATTR_MERCURY_ISA_VERSION
	.align		4
.L_1413:
        /*003c*/ 	.byte	0x03, 0x5f
        /*003e*/ 	.short	0x0000


	//----- nvinfo : EIATTR_COOP_GROUP_MASK_REGIDS
	.align		4
        /*0040*/ 	.byte	0x04, 0x29
        /*0042*/ 	.short	(.L_1415 - .L_1414)


	//   ....[0]....
.L_1414:
        /*0044*/ 	.word	0xffffffff


	//   ....[1]....
        /*0048*/ 	.word	0xffffffff


	//   ....[2]....
        /*004c*/ 	.word	0xffffffff


	//   ....[3]....
        /*0050*/ 	.word	0xffffffff


	//   ....[4]....
        /*0054*/ 	.word	0xffffffff


	//   ....[5]....
        /*0058*/ 	.word	0xffffffff


	//   ....[6]....
        /*005c*/ 	.word	0xffffffff


	//   ....[7]....
        /*0060*/ 	.word	0xffffffff


	//   ....[8]....
        /*0064*/ 	.word	0xffffffff


	//   ....[9]....
        /*0068*/ 	.word	0xffffffff


	//   ....[10]....
        /*006c*/ 	.word	0xffffffff


	//   ....[11]....
        /*0070*/ 	.word	0xffffffff


	//   ....[12]....
        /*0074*/ 	.word	0xffffffff


	//----- nvinfo : EIATTR_COOP_GROUP_INSTR_OFFSETS
	.align		4
.L_1415:
        /*0078*/ 	.byte	0x04, 0x28
        /*007a*/ 	.short	(.L_1417 - .L_1416)


	//   ....[0]....
.L_1416:
        /*007c*/ 	.word	0x00002560


	//   ....[1]....
        /*0080*/ 	.word	0x000025b0


	//   ....[2]....
        /*0084*/ 	.word	0x000025e0


	//   ....[3]....
        /*0088*/ 	.word	0x00002600


	//   ....[4]....
        /*008c*/ 	.word	0x00002bf0


	//   ....[5]....
        /*0090*/ 	.word	0x00002c40


	//   ....[6]....
        /*0094*/ 	.word	0x00002c50


	//   ....[7]....
        /*0098*/ 	.word	0x00002c90


	//   ....[8]....
        /*009c*/ 	.word	0x00002ca0


	//   ....[9]....
        /*00a0*/ 	.word	0x00002cd0


	//   ....[10]....
        /*00a4*/ 	.word	0x00002cf0


	//   ....[11]....
        /*00a8*/ 	.word	0x00002d20


	//   ....[12]....
        /*00ac*/ 	.word	0x00003f40


	//----- nvinfo : EIATTR_SYSCALL_OFFSETS
	.align		4
.L_1417:
        /*00b0*/ 	.byte	0x04, 0x46
        /*00b2*/ 	.short	(.L_1419 - .L_1418)


	//   ....[0]....
.L_1418:
        /*00b4*/ 	.word	0x000004b0


	//----- nvinfo : EIATTR_EXIT_INSTR_OFFSETS
	.align		4
.L_1419:
        /*00b8*/ 	.byte	0x04, 0x1c
        /*00ba*/ 	.short	(.L_1421 - .L_1420)


	//   ....[0]....
.L_1420:
        /*00bc*/ 	.word	0x00000200


	//   ....[1]....
        /*00c0*/ 	.word	0x00000360


	//   ....[2]....
        /*00c4*/ 	.word	0x00003e10


	//   ....[3]....
        /*00c8*/ 	.word	0x00003f20


	//----- nvinfo : EIATTR_CTAIDZ_USED
	.align		4
.L_1421:
        /*00cc*/ 	.byte	0x01, 0x04
	.zero		2


	//----- nvinfo : EIATTR_MAX_THREADS
	.align		4
        /*00d0*/ 	.byte	0x04, 0x05
        /*00d2*/ 	.short	(.L_1423 - .L_1422)
.L_1422:
        /*00d4*/ 	.word	0x00000100
        /*00d8*/ 	.word	0x00000001
        /*00dc*/ 	.word	0x00000001


	//----- nvinfo : EIATTR_CRS_STACK_SIZE
	.align		4
.L_1423:
        /*00e0*/ 	.byte	0x04, 0x1e
        /*00e2*/ 	.short	(.L_1425 - .L_1424)
.L_1424:
        /*00e4*/ 	.word	0x00000000
.L_1425:


//--------------------- .nv.info._ZN7cutlass13device_kernelIN5flash19FlashAttnFwdCombineIN4cute5tupleIJNS3_1CILi16EEENS5_ILi64EEEEEELi7ELi256ELi1ELb0ELb1ENS_10bfloat16_tEfNS_4arch4Sm90EEEEEvNT_6ParamsE --------------------------
	.section	.nv.info._ZN7cutlass13device_kernelIN5flash19FlashAttnFwdCombineIN4cute5tupleIJNS3_1CILi16EEENS5_ILi64EEEEEELi7ELi256ELi1ELb0ELb1ENS_10bfloat16_tEfNS_4arch4Sm90EEEEEvNT_6ParamsE,"",@"SHT_CUDA_INFO"
	.sectionflags	@""
	.align	4


	//----- nvinfo : EIATTR_CUDA_API_VERSION
	.align		4
        /*0000*/ 	.byte	0x04, 0x37
        /*0002*/ 	.short	(.L_1427 - .L_1426)
.L_1426:
        /*0004*/ 	.word	0x00000082


	//----- nvinfo : EIATTR_SW2861232_WAR
	.align		4
.L_1427:
        /*0008*/ 	.byte	0x01, 0x35
	.zero		2


	//----- nvinfo : EIATTR_PARAM_CBANK
	.align		4
        /*000c*/ 	.byte	0x04, 0x0a
        /*000e*/ 	.short	(.L_1429 - .L_1428)
	.align		4
.L_1428:
        /*0010*/ 	.word	index@(.nv.constant0._ZN7cutlass13device_kernelIN5flash19FlashAttnFwdCombineIN4cute5tupleIJNS3_1CILi16EEENS5_ILi64EEEEEELi7ELi256ELi1ELb0ELb1ENS_10bfloat16_tEfNS_4arch4Sm90EEEEEvNT_6ParamsE)
        /*0014*/ 	.short	0x0160
        /*0016*/ 	.short	0x00e8


	//----- nvinfo : EIATTR_CBANK_PARAM_SIZE
	.align		4
.L_1429:
        /*0018*/ 	.byte	0x03, 0x19
        /*001a*/ 	.short	0x00e8


	//----- nvinfo : EIATTR_KPARAM_INFO
	.align		4
        /*001c*/ 	.byte	0x04, 0x17
        /*001e*/ 	.short	(.L_1431 - .L_1430)
.L_1430:
        /*0020*/ 	.word	0x00000000
        /*0024*/ 	.short	0x0000
        /*0026*/ 	.short	0x0000
        /*0028*/ 	.byte	0x00, 0xf0, 0xa1, 0x03


	//----- nvinfo : EIATTR_MAXREG_COUNT
	.align		4
.L_1431:
        /*002c*/ 	.byte	0x03, 0x1b
        /*002e*/ 	.short	0x0080


	//----- nvinfo : EIATTR_NUM_BARRIERS
	.align		4
        /*0030*/ 	.byte	0x02, 0x4c
        /*0032*/ 	.byte	0x01
	.zero		1


	//----- nvinfo : EIATTR_EXTERNS
	.align		4
        /*0034*/ 	.byte	0x04, 0x0f
        /*0036*/ 	.short	(.L_1433 - .L_1432)


	//   ....[0]....
	.align		4
.L_1432:
        /*0038*/ 	.word	index@(__assertfail)


	//----- nvinfo : EIATTR_MERCURY_ISA_VERSION
	.align		4
.L_1433:
        /*003c*/ 	.byte	0x03, 0x5f
        /*003e*/ 	.short	0x0000


	//----- nvinfo : EIATTR_COOP_GROUP_MASK_REGIDS
	.align		4
        /*0040*/ 	.byte	0x04, 0x29
        /*0042*/ 	.short	(.L_1435 - .L_1434)


	//   ....[0]....
.L_1434:
        /*0044*/ 	.word	0xffffffff


	//   ....[1]....
        /*0048*/ 	.word	0xffffffff


	//   ....[2]....
        /*004c*/ 	.word	0xffffffff


	//   ....[3]....
        /*0050*/ 	.word	0xffffffff


	//   ....[4]....
        /*0054*/ 	.word	0xffffffff


	//   ....[5]....
        /*0058*/ 	.word	0xffffffff


	//   ....[6]....
        /*005c*/ 	.word	0xffffffff


	//   ....[7]....
        /*0060*/ 	.word	0xffffffff


	//   ....[8]....
        /*0064*/ 	.word	0xffffffff


	//   ....[9]....
        /*0068*/ 	.word	0xffffffff


	//   ....[10]....
        /*006c*/ 	.word	0xffffffff


	//   ....[11]....
        /*0070*/ 	.word	0xffffffff


	//   ....[12]....
        /*0074*/ 	.word	0xffffffff


	//----- nvinfo : EIATTR_COOP_GROUP_INSTR_OFFSETS
	.align		4
.L_1435:
        /*0078*/ 	.byte	0x04, 0x28
        /*007a*/ 	.short	(.L_1437 - .L_1436)


	//   ....[0]....
.L_1436:
        /*007c*/ 	.word	0x00001be0


	//   ....[1]....
        /*0080*/ 	.word	0x00001c30


	//   ....[2]....
        /*0084*/ 	.word	0x00001c60


	//   ....[3]....
        /*0088*/ 	.word	0x00001c80


	//   ....[4]....
        /*008c*/ 	.word	0x00001f20


	//   ....[5]....
        /*0090*/ 	.word	0x00001fb0


	//   ....[6]....
        /*0094*/ 	.word	0x00001fd0


	//   ....[7]....
        /*0098*/ 	.word	0x00001ff0


	//   ....[8]....
        /*009c*/ 	.word	0x00002010


	//   ....[9]....
        /*00a0*/ 	.word	0x00002040


	//   ....[10]....
        /*00a4*/ 	.word	0x00002050


	//   ....[11]....
        /*00a8*/ 	.word	0x000020a0


	//   ....[12]....
        /*00ac*/ 	.word	0x000031c0


	//----- nvinfo : EIATTR_SYSCALL_OFFSETS
	.align		4
.L_1437:
        /*00b0*/ 	.byte	0x04, 0x46
        /*00b2*/ 	.short	(.L_1439 - .L_1438)


	//   ....[0]....
.L_1438:
        /*00b4*/ 	.word	0x000004b0


	//----- nvinfo : EIATTR_EXIT_INSTR_OFFSETS
	.align		4
.L_1439:
        /*00b8*/ 	.byte	0x04, 0x1c
        /*00ba*/ 	.short	(.L_1441 - .L_1440)


	//   ....[0]....
.L_1440:
        /*00bc*/ 	.word	0x00000200


	//   ....[1]....
        /*00c0*/ 	.word	0x00000360


	//   ....[2]....
        /*00c4*/ 	.word	0x00003090


	//   ....[3]....
        /*00c8*/ 	.word	0x000031a0


	//----- nvinfo : EIATTR_CTAIDZ_USED
	.align		4
.L_1441:
        /*00cc*/ 	.byte	0x01, 0x04
	.zero		2


	//----- nvinfo : EIATTR_MAX_THREADS
	.align		4
        /*00d0*/ 	.byte	0x04, 0x05
        /*00d2*/ 	.short	(.L_1443 - .L_1442)
.L_1442:
        /*00d4*/ 	.word	0x00000100
        /*00d8*/ 	.word	0x00000001
        /*00dc*/ 	.word	0x00000001


	//----- nvinfo : EIATTR_CRS_STACK_SIZE
	.align		4
.L_1443:
        /*00e0*/ 	.byte	0x04, 0x1e
        /*00e2*/ 	.short	(.L_1445 - .L_1444)
.L_1444:
        /*00e4*/ 	.word	0x00000000
.L_1445:


//--------------------- .nv.info._ZN7cutlass13device_kernelIN5flash19FlashAttnFwdCombineIN4cute5tupleIJNS3_1CILi16EEENS5_ILi64EEEEEELi6ELi256ELi1ELb0ELb1ENS_10bfloat16_tEfNS_4arch4Sm90EEEEEvNT_6ParamsE --------------------------
	.section	.nv.info._ZN7cutlass13device_kernelIN5flash19FlashAttnFwdCombineIN4cute5tupleIJNS3_1CILi16EEENS5_ILi64EEEEEELi6ELi256ELi1ELb0ELb1ENS_10bfloat16_tEfNS_4arch4Sm90EEEEEvNT_6ParamsE,"",@"SHT_CUDA_INFO"
	.sectionflags	@""
	.align	4


	//----- nvinfo : EIATTR_CUDA_API_VERSION
	.align		4
        /*0000*/ 	.byte	0x04, 0x37
        /*0002*/ 	.short	(.L_1447 - .L_1446)
.L_1446:
        /*0004*/ 	.word	0x00000082


	//----- nvinfo : EIATTR_SW2861232_WAR
	.align		4
.L_1447:
        /*0008*/ 	.byte	0x01, 0x35
	.zero		2


	//----- nvinfo : EIATTR_PARAM_CBANK
	.align		4
        /*000c*/ 	.byte	0x04, 0x0a
        /*000e*/ 	.short	(.L_1449 - .L_1448)
	.align		4
.L_1448:
        /*0010*/ 	.word	index@(.nv.constant0._ZN7cutlass13device_kernelIN5flash19FlashAttnFwdCombineIN4cute5tupleIJNS3_1CILi16EEENS5_ILi64EEEEEELi6ELi256ELi1ELb0ELb1ENS_10bfloat16_tEfNS_4arch4Sm90EEEEEvNT_6ParamsE)
        /*0014*/ 	.short	0x0160
        /*0016*/ 	.short	0x00e8


	//----- nvinfo : EIATTR_CBANK_PARAM_SIZE
	.align		4
.L_1449:
        /*0018*/ 	.byte	0x03, 0x19
        /*001a*/ 	.short	0x00e8


	//----- nvinfo : EIATTR_KPARAM_INFO
	.align		4
        /*001c*/ 	.byte	0x04, 0x17
        /*001e*/ 	.short	(.L_1451 - .L_1450)
.L_1450:
        /*0020*/ 	.word	0x00000000
        /*0024*/ 	.short	0x0000
        /*0026*/ 	.short	0x0000
        /*0028*/ 	.byte	0x00, 0xf0, 0xa1, 0x03


	//----- nvinfo : EIATTR_MAXREG_COUNT
	.align		4
.L_1451:
        /*002c*/ 	.byte	0x03, 0x1b
        /*002e*/ 	.short	0x0080


	//----- nvinfo : EIATTR_NUM_BARRIERS
	.align		4
        /*0030*/ 	.byte	0x02, 0x4c
        /*0032*/ 	.byte	0x01
	.zero		1


	//----- nvinfo : EIATTR_EXTERNS
	.align		4
        /*0034*/ 	.byte	0x04, 0x0f
        /*0036*/ 	.short	(.L_1453 - .L_1452)


	//   ....[0]....
	.align		4
.L_1452:
        /*0038*/ 	.word	index@(__assertfail)


	//----- nvinfo : EIATTR_MERCURY_ISA_VERSION
	.align		4
.L_1453:
        /*003c*/ 	.byte	0x03, 0x5f
        /*003e*/ 	.short	0x0000


	//----- nvinfo : EIATTR_COOP_GROUP_MASK_REGIDS
	.align		4
        /*0040*/ 	.byte	0x04, 0x29
        /*0042*/ 	.short	(.L_1455 - .L_1454)


	//   ....[0]....
.L_1454:
        /*0044*/ 	.word	0xffffffff


	//   ....[1]....
        /*0048*/ 	.word	0xffffffff


	//   ....[2]....
        /*004c*/ 	.word	0xffffffff


	//   ....[3]....
        /*0050*/ 	.word	0xffffffff


	//   ....[4]....
        /*0054*/ 	.word	0xffffffff


	//   ....[5]....
        /*0058*/ 	.word	0xffffffff


	//   ....[6]....
        /*005c*/ 	.word	0xffffffff


	//   ....[7]....
        /*0060*/ 	.word	0xffffffff


	//   ....[8]....
        /*0064*/ 	.word	0xffffffff


	//   ....[9]....
        /*0068*/ 	.word	0xffffffff


	//   ....[10]....
        /*006c*/ 	.word	0xffffffff


	//   ....[11]....
        /*0070*/ 	.word	0xffffffff


	//   ....[12]....
        /*0074*/ 	.word	0xffffffff


	//----- nvinfo : EIATTR_COOP_GROUP_INSTR_OFFSETS
	.align		4
.L_1455:
        /*0078*/ 	.byte	0x04, 0x28
        /*007a*/ 	.short	(.L_1457 - .L_1456)


	//   ....[0]....
.L_1456:
        /*007c*/ 	.word	0x000017a0


	//   ....[1]....
        /*0080*/ 	.word	0x000017f0


	//   ....[2]....
        /*0084*/ 	.word	0x00001820


	//   ....[3]....
        /*0088*/ 	.word	0x00001840


	//   ....[4]....
        /*008c*/ 	.word	0x00001980


	//   ....[5]....
        /*0090*/ 	.word	0x00001a00


	//   ....[6]....
        /*0094*/ 	.word	0x00001a10


	//   ....[7]....
        /*0098*/ 	.word	0x00001a40


	//   ....[8]....
        /*009c*/ 	.word	0x00001a50


	//   ....[9]....
        /*00a0*/ 	.word	0x00001a90


	//   ....[10]....
        /*00a4*/ 	.word	0x00001aa0


	//   ....[11]....
        /*00a8*/ 	.word	0x00001ad0


	//   ....[12]....
        /*00ac*/ 	.word	0x00002ba0


	//----- nvinfo : EIATTR_SYSCALL_OFFSETS
	.align		4
.L_1457:
        /*00b0*/ 	.byte	0x04, 0x46
        /*00b2*/ 	.short	(.L_1459 - .L_1458)


	//   ....[0]....
.L_1458:
        /*00b4*/ 	.word	0x000004b0


	//----- nvinfo : EIATTR_EXIT_INSTR_OFFSETS
	.align		4
.L_1459:
        /*00b8*/ 	.byte	0x04, 0x1c
        /*00ba*/ 	.short	(.L_1461 - .L_1460)


	//   ....[0]....
.L_1460:
        /*00bc*/ 	.word	0x00000200


	//   ....[1]....
        /*00c0*/ 	.word	0x00000360


	//   ....[2]....
        /*00c4*/ 	.word	0x00002a70


	//   ....[3]....
        /*00c8*/ 	.word	0x00002b80


	//----- nvinfo : EIATTR_CTAIDZ_USED
	.align		4
.L_1461:
        /*00cc*/ 	.byte	0x01, 0x04
	.zero		2


	//----- nvinfo : EIATTR_MAX_THREADS
	.align		4
        /*00d0*/ 	.byte	0x04, 0x05
        /*00d2*/ 	.short	(.L_1463 - .L_1462)
.L_1462:
        /*00d4*/ 	.word	0x00000100
        /*00d8*/ 	.word	0x00000001
        /*00dc*/ 	.word	0x00000001


	//----- nvinfo : EIATTR_CRS_STACK_SIZE
	.align		4
.L_1463:
        /*00e0*/ 	.byte	0x04, 0x1e
        /*00e2*/ 	.short	(.L_1465 - .L_1464)
.L_1464:
        /*00e4*/ 	.word	0x00000000
.L_1465:


//--------------------- .nv.info._ZN7cutlass13device_kernelIN5flash19FlashAttnFwdCombineIN4cute5tupleIJNS3_1CILi16EEENS5_ILi64EEEEEELi5ELi256ELi1ELb0ELb1ENS_10bfloat16_tEfNS_4arch4Sm90EEEEEvNT_6ParamsE --------------------------
	.section	.nv.info._ZN7cutlass13device_kernelIN5flash19FlashAttnFwdCombineIN4cute5tupleIJNS3_1CILi16EEENS5_ILi64EEEEEELi5ELi256ELi1ELb0ELb1ENS_10bfloat16_tEfNS_4arch4Sm90EEEEEvNT_6ParamsE,"",@"SHT_CUDA_INFO"
	.sectionflags	@""
	.align	4


	//----- nvinfo : EIATTR_CUDA_API_VERSION
	.align		4
        /*0000*/ 	.byte	0x04, 0x37
        /*0002*/ 	.short	(.L_1467 - .L_1466)
.L_1466:
        /*0004*/ 	.word	0x00000082


	//----- nvinfo : EIATTR_SW2861232_WAR
	.align		4
.L_1467:
        /*0008*/ 	.byte	0x01, 0x35
	.zero		2


	//----- nvinfo : EIATTR_PARAM_CBANK
	.align		4
        /*000c*/ 	.byte	0x04, 0x0a
        /*000e*/ 	.short	(.L_1469 - .L_1468)
	.align		4
.L_1468:
        /*0010*/ 	.word	index@(.nv.constant0._ZN7cutlass13device_kernelIN5flash19FlashAttnFwdCombineIN4cute5tupleIJNS3_1CILi16EEENS5_ILi64EEEEEELi5ELi256ELi1ELb0ELb1ENS_10bfloat16_tEfNS_4arch4Sm90EEEEEvNT_6ParamsE)
        /*0014*/ 	.short	0x0160
        /*0016*/ 	.short	0x00e8


	//----- nvinfo : EIATTR_CBANK_PARAM_SIZE
	.align		4
.L_1469:
        /*0018*/ 	.byte	0x03, 0x19
        /*001a*/ 	.short	0x00e8


	//----- nvinfo : EIATTR_KPARAM_INFO
	.align		4
        /*001c*/ 	.byte	0x04, 0x17
        /*001e*/ 	.short	(.L_1471 - .L_1470)
.L_1470:
        /*0020*/ 	.word	0x00000000
        /*0024*/ 	.short	0x0000
        /*0026*/ 	.short	0x0000
        /*0028*/ 	.byte	0x00, 0xf0, 0xa1, 0x03


	//----- nvinfo : EIATTR_MAXREG_COUNT
	.align		4
.L_1471:
        /*002c*/ 	.byte	0x03, 0x1b
        /*002e*/ 	.short	0x0080


	//----- nvinfo : EIATTR_NUM_BARRIERS
	.align		4
        /*0030*/ 	.byte	0x02, 0x4c
        /*0032*/ 	.byte	0x01
	.zero		1


	//----- nvinfo : EIATTR_EXTERNS
	.align		4
        /*0034*/ 	.byte	0x04, 0x0f
        /*0036*/ 	.short	(.L_1473 - .L_1472)


	//   ....[0]....
	.align		4
.L_1472:
        /*0038*/ 	.word	index@(__assertfail)


	//----- nvinfo : EIATTR_MERCURY_ISA_VERSION
	.align		4
.L_1473:
        /*003c*/ 	.byte	0x03, 0x5f
        /*003e*/ 	.short	0x0000


	//----- nvinfo : EIATTR_COOP_GROUP_MASK_REGIDS
	.align		4
        /*0040*/ 	.byte	0x04, 0x29
        /*0042*/ 	.short	(.L_1475 - .L_1474)


	//   ....[0]....
.L_1474:
        /*0044*/ 	.word	0xffffffff


	//   ....[1]....
        /*0048*/ 	.word	0xffffffff


	//   ....[2]....
        /*004c*/ 	.word	0xffffffff


	//   ....[3]....
        /*0050*/ 	.word	0xffffffff


	//   ....[4]....
        /*0054*/ 	.word	0xffffffff


	//   ....[5]....
        /*0058*/ 	.word	0xffffffff


	//   ....[6]....
        /*005c*/ 	.word	0xffffffff


	//   ....[7]....
        /*0060*/ 	.word	0xffffffff


	//   ....[8]....
        /*0064*/ 	.word	0xffffffff


	//   ....[9]....
        /*0068*/ 	.word	0xffffffff


	//   ....[10]....
        /*006c*/ 	.word	0xffffffff


	//   ....[11]....
        /*0070*/ 	.word	0xffffffff


	//   ....[12]....
        /*0074*/ 	.word	0xffffffff


	//----- nvinfo : EIATTR_COOP_GROUP_INSTR_OFFSETS
	.align		4
.L_1475:
        /*0078*/ 	.byte	0x04, 0x28
        /*007a*/ 	.short	(.L_1477 - .L_1476)


	//   ....[0]....
.L_1476:
        /*007c*/ 	.word	0x00001560


	//   ....[1]....
        /*0080*/ 	.word	0x000015a0


	//   ....[2]....
        /*0084*/ 	.word	0x000015c0


	//   ....[3]....
        /*0088*/ 	.word	0x000015e0


	//   ....[4]....
        /*008c*/ 	.word	0x000016b0


	//   ....[5]....
        /*0090*/ 	.word	0x000016f0


	//   ....[6]....
        /*0094*/ 	.word	0x00001710


	//   ....[7]....
        /*0098*/ 	.word	0x00001730


	//   ....[8]....
        /*009c*/ 	.word	0x00001750


	//   ....[9]....
        /*00a0*/ 	.word	0x00001770


	//   ....[10]....
        /*00a4*/ 	.word	0x000017a0


	//   ....[11]....
        /*00a8*/ 	.word	0x000017c0


	//   ....[12]....
        /*00ac*/ 	.word	0x00002860


	//----- nvinfo : EIATTR_SYSCALL_OFFSETS
	.align		4
.L_1477:
        /*00b0*/ 	.byte	0x04, 0x46
        /*00b2*/ 	.short	(.L_1479 - .L_1478)


	//   ....[0]....
.L_1478:
        /*00b4*/ 	.word	0x000004b0


	//----- nvinfo : EIATTR_EXIT_INSTR_OFFSETS
	.align		4
.L_1479:
        /*00b8*/ 	.byte	0x04, 0x1c
        /*00ba*/ 	.short	(.L_1481 - .L_1480)


	//   ....[0]....
.L_1480:
        /*00bc*/ 	.word	0x00000200


	//   ....[1]....
        /*00c0*/ 	.word	0x00000360


	//   ....[2]....
        /*00c4*/ 	.word	0x00002730


	//   ....[3]....
        /*00c8*/ 	.word	0x00002840


	//----- nvinfo : EIATTR_CTAIDZ_USED
	.align		4
.L_1481:
        /*00cc*/ 	.byte	0x01, 0x04
	.zero		2


	//----- nvinfo : EIATTR_MAX_THREADS
	.align		4
        /*00d0*/ 	.byte	0x04, 0x05
        /*00d2*/ 	.short	(.L_1483 - .L_1482)
.L_1482:
        /*00d4*/ 	.word	0x00000100
        /*00d8*/ 	.word	0x00000001
        /*00dc*/ 	.word	0x00000001


	//----- nvinfo : EIATTR_CRS_STACK_SIZE
	.align		4
.L_1483:
        /*00e0*/ 	.byte	0x04, 0x1e
        /*00e2*/ 	.short	(.L_1485 - .L_1484)
.L_1484:
        /*00e4*/ 	.word	0x00000000
.L_1485:


//--------------------- .nv.info._ZN7cutlass13device_kernelIN5flash19FlashAttnFwdCombineIN4cute5tupleIJNS3_1CILi16EEENS5_ILi64EEEEEELi4ELi256ELi1ELb0ELb1ENS_10bfloat16_tEfNS_4arch4Sm90EEEEEvNT_6ParamsE --------------------------
	.section	.nv.info._ZN7cutlass13device_kernelIN5flash19FlashAttnFwdCombineIN4cute5tupleIJNS3_1CILi16EEENS5_ILi64EEEEEELi4ELi256ELi1ELb0ELb1ENS_10bfloat16_tEfNS_4arch4Sm90EEEEEvNT_6ParamsE,"",@"SHT_CUDA_INFO"
	.sectionflags	@""
	.align	4


	//----- nvinfo : EIATTR_CUDA_API_VERSION
	.align		4
        /*0000*/ 	.byte	0x04, 0x37
        /*0002*/ 	.short	(.L_1487 - .L_1486)
.L_1486:
        /*0004*/ 	.word	0x00000082


	//----- nvinfo : EIATTR_SW2861232_WAR
	.align		4
.L_1487:
        /*0008*/ 	.byte	0x01, 0x35
	.zero		2


	//----- nvinfo : EIATTR_PARAM_CBANK
	.align		4
        /*000c*/ 	.byte	0x04, 0x0a
        /*000e*/ 	.short	(.L_1489 - .L_1488)
	.align		4
.L_1488:
        /*0010*/ 	.word	index@(.nv.constant0._ZN7cutlass13device_kernelIN5flash19FlashAttnFwdCombineIN4cute5tupleIJNS3_1CILi16EEENS5_ILi64EEEEEELi4ELi256ELi1ELb0ELb1ENS_10bfloat16_tEfNS_4arch4Sm90EEEEEvNT_6ParamsE)
        /*0014*/ 	.short	0x0160
        /*0016*/ 	.short	0x00e8


	//----- nvinfo : EIATTR_CBANK_PARAM_SIZE
	.align		4
.L_1489:
        /*0018*/ 	.byte	0x03, 0x19
        /*001a*/ 	.short	0x00e8


	//----- nvinfo : EIATTR_KPARAM_INFO
	.align		4
        /*001c*/ 	.byte	0x04, 0x17
        /*001e*/ 	.short	(.L_1491 - .L_1490)
.L_1490:
        /*0020*/ 	.word	0x00000000
        /*0024*/ 	.short	0x0000
        /*0026*/ 	.short	0x0000
        /*0028*/ 	.byte	0x00, 0xf0, 0xa1, 0x03


	//----- nvinfo : EIATTR_MAXREG_COUNT
	.align		4
.L_1491:
        /*002c*/ 	.byte	0x03, 0x1b
        /*002e*/ 	.short	0x0080


	//----- nvinfo : EIATTR_NUM_BARRIERS
	.align		4
        /*0030*/ 	.byte	0x02, 0x4c
        /*0032*/ 	.byte	0x01
	.zero		1


	//----- nvinfo : EIATTR_EXTERNS
	.align		4
        /*0034*/ 	.byte	0x04, 0x0f
        /*0036*/ 	.short	(.L_1493 - .L_1492)


	//   ....[0]....
	.align		4
.L_1492:
        /*0038*/ 	.word	index@(__assertfail)


	//----- nvinfo : EIATTR_MERCURY_ISA_VERSION
	.align		4
.L_1493:
        /*003c*/ 	.byte	0x03, 0x5f
        /*003e*/ 	.short	0x0000


	//----- nvinfo : EIATTR_COOP_GROUP_MASK_REGIDS
	.align		4
        /*0040*/ 	.byte	0x04, 0x29
        /*0042*/ 	.short	(.L_1495 - .L_1494)


	//   ....[0]....
.L_1494:
        /*0044*/ 	.word	0xffffffff


	//   ....[1]....
        /*0048*/ 	.word	0xffffffff


	//   ....[2]....
        /*004c*/ 	.word	0xffffffff


	//   ....[3]....
        /*0050*/ 	.word	0xffffffff


	//   ....[4]....
        /*0054*/ 	.word	0xffffffff


	//   ....[5]....
        /*0058*/ 	.word	0xffffffff


	//   ....[6]....
        /*005c*/ 	.word	0xffffffff


	//   ....[7]....
        /*0060*/ 	.word	0xffffffff


	//   ....[8]....
        /*0064*/ 	.word	0xffffffff


	//   ....[9]....
        /*0068*/ 	.word	0xffffffff


	//   ....[10]....
        /*006c*/ 	.word	0xffffffff


	//   ....[11]....
        /*0070*/ 	.word	0xffffffff


	//   ....[12]....
        /*0074*/ 	.word	0xffffffff


	//----- nvinfo : EIATTR_COOP_GROUP_INSTR_OFFSETS
	.align		4
.L_1495:
        /*0078*/ 	.byte	0x04, 0x28
        /*007a*/ 	.short	(.L_1497 - .L_1496)


	//   ....[0]....
.L_1496:
        /*007c*/ 	.word	0x00001440


	//   ....[1]....
        /*0080*/ 	.word	0x00001480


	//   ....[2]....
        /*0084*/ 	.word	0x000014a0


	//   ....[3]....
        /*0088*/ 	.word	0x000014c0


	//   ....[4]....
        /*008c*/ 	.word	0x00001550


	//   ....[5]....
        /*0090*/ 	.word	0x00001580


	//   ....[6]....
        /*0094*/ 	.word	0x00001590


	//   ....[7]....
        /*0098*/ 	.word	0x000015c0


	//   ....[8]....
        /*009c*/ 	.word	0x000015d0


	//   ....[9]....
        /*00a0*/ 	.word	0x00001600


	//   ....[10]....
        /*00a4*/ 	.word	0x00001610


	//   ....[11]....
        /*00a8*/ 	.word	0x00001670


	//   ....[12]....
        /*00ac*/ 	.word	0x000026c0


	//----- nvinfo : EIATTR_SYSCALL_OFFSETS
	.align		4
.L_1497:
        /*00b0*/ 	.byte	0x04, 0x46
        /*00b2*/ 	.short	(.L_1499 - .L_1498)


	//   ....[0]....
.L_1498:
        /*00b4*/ 	.word	0x000004b0


	//----- nvinfo : EIATTR_EXIT_INSTR_OFFSETS
	.align		4
.L_1499:
        /*00b8*/ 	.byte	0x04, 0x1c
        /*00ba*/ 	.short	(.L_1501 - .L_1500)


	//   ....[0]....
.L_1500:
        /*00bc*/ 	.word	0x00000200


	//   ....[1]....
        /*00c0*/ 	.word	0x00000360


	//   ....[2]....
        /*00c4*/ 	.word	0x00002590


	//   ....[3]....
        /*00c8*/ 	.word	0x000026a0


	//----- nvinfo : EIATTR_CTAIDZ_USED
	.align		4
.L_1501:
        /*00cc*/ 	.byte	0x01, 0x04
	.zero		2


	//----- nvinfo : EIATTR_MAX_THREADS
	.align		4
        /*00d0*/ 	.byte	0x04, 0x05
        /*00d2*/ 	.short	(.L_1503 - .L_1502)
.L_1502:
        /*00d4*/ 	.word	0x00000100
        /*00d8*/ 	.word	0x00000001
        /*00dc*/ 	.word	0x00000001


	//----- nvinfo : EIATTR_CRS_STACK_SIZE
	.align		4
.L_1503:
        /*00e0*/ 	.byte	0x04, 0x1e
        /*00e2*/ 	.short	(.L_1505 - .L_1504)
.L_1504:
        /*00e4*/ 	.word	0x00000000
.L_1505:


//--------------------- .nv.info._ZN7cutlass13device_kernelIN5flash19FlashAttnFwdCombineIN4cute5tupleIJNS3_1CILi16EEENS5_ILi64EEEEEELi8ELi256ELi1ELb0ELb0ENS_10bfloat16_tEfNS_4arch4Sm80EEEEEvNT_6ParamsE --------------------------
	.section	.nv.info._ZN7cutlass13device_kernelIN5flash19FlashAttnFwdCombineIN4cute5tupleIJNS3_1CILi16EEENS5_ILi64EEEEEELi8ELi256ELi1ELb0ELb0ENS_10bfloat16_tEfNS_4arch4Sm80EEEEEvNT_6ParamsE,"",@"SHT_CUDA_INFO"
	.sectionflags	@""
	.align	4


	//----- nvinfo : EIATTR_CUDA_API_VERSION
	.align		4
        /*0000*/ 	.byte	0x04, 0x37
        /*0002*/ 	.short	(.L_1507 - .L_1506)
.L_1506:
        /*0004*/ 	.word	0x00000082


	//----- nvinfo : EIATTR_SW2861232_WAR
	.align		4
.L_1507:
        /*0008*/ 	.byte	0x01, 0x35
	.zero		2


	//----- nvinfo : EIATTR_PARAM_CBANK
	.align		4
        /*000c*/ 	.byte	0x04, 0x0a
        /*000e*/ 	.short	(.L_1509 - .L_1508)
	.align		4
.L_1508:
        /*0010*/ 	.word	index@(.nv.constant0._ZN7cutlass13device_kernelIN5flash19FlashAttnFwdCombineIN4cute5tupleIJNS3_1CILi16EEENS5_ILi64EEEEEELi8ELi256ELi1ELb0ELb0ENS_10bfloat16_tEfNS_4arch4Sm80EEEEEvNT_6ParamsE)
        /*0014*/ 	.short	0x0160
        /*0016*/ 	.short	0x00e8


	//----- nvinfo : EIATTR_CBANK_PARAM_SIZE
	.align		4
.L_1509:
        /*0018*/ 	.byte	0x03, 0x19
        /*001a*/ 	.short	0x00e8


	//----- nvinfo : EIATTR_KPARAM_INFO
	.align		4
        /*001c*/ 	.byte	0x04, 0x17
        /*001e*/ 	.short	(.L_1511 - .L_1510)
.L_1510:
        /*0020*/ 	.word	0x00000000
        /*0024*/ 	.short	0x0000
        /*0026*/ 	.short	0x0000
        /*0028*/ 	.byte	0x00, 0xf0, 0xa1, 0x03


	//----- nvinfo : EIATTR_MAXREG_COUNT
	.align		4
.L_1511:
        /*002c*/ 	.byte	0x03, 0x1b
        /*002e*/ 	.short	0x0080


	//----- nvinfo : EIATTR_NUM_BARRIERS
	.align		4
        /*0030*/ 	.byte	0x02, 0x4c
        /*0032*/ 	.byte	0x01
	.zero		1


	//----- nvinfo : EIATTR_EXTERNS
	.align		4
        /*0034*/ 	.byte	0x04, 0x0f
        /*0036*/ 	.short	(.L_1513 - .L_1512)


	//   ....[0]....
	.align		4
.L_1512:
        /*0038*/ 	.word	index@(__assertfail)


	//----- nvinfo : EIATTR_MERCURY_ISA_VERSION
	.align		4
.L_1513:
        /*003c*/ 	.byte	0x03, 0x5f
        /*003e*/ 	.short	0x0000


	//----- nvinfo : EIATTR_COOP_GROUP_MASK_REGIDS
	.align		4
        /*0040*/ 	.byte	0x04, 0x29
        /*0042*/ 	.short	(.L_1515 - .L_1514)


	//   ....[0]....
.L_1514:
        /*0044*/ 	.word	0xffffffff


	//   ....[1]....
        /*0048*/ 	.word	0xffffffff


	//   ....[2]....
        /*004c*/ 	.word	0xffffffff


	//   ....[3]....
        /*0050*/ 	.word	0xffffffff


	//   ....[4]....
        /*0054*/ 	.word	0xffffffff


	//   ....[5]....
        /*0058*/ 	.word	0xffffffff


	//   ....[6]....
        /*005c*/ 	.word	0xffffffff


	//   ....[7]....
        /*0060*/ 	.word	0xffffffff


	//   ....[8]....
        /*0064*/ 	.word	0xffffffff


	//   ....[9]....
        /*0068*/ 	.word	0xffffffff


	//   ....[10]....
        /*006c*/ 	.word	0xffffffff


	//   ....[11]....
        /*0070*/ 	.word	0xffffffff


	//   ....[12]....
        /*0074*/ 	.word	0xffffffff


	//----- nvinfo : EIATTR_COOP_GROUP_INSTR_OFFSETS
	.align		4
.L_1515:
        /*0078*/ 	.byte	0x04, 0x28
        /*007a*/ 	.short	(.L_1517 - .L_1516)


	//   ....[0]....
.L_1516:
        /*007c*/ 	.word	0x00001bf0


	//   ....[1]....
        /*0080*/ 	.word	0x00001c40


	//   ....[2]....
        /*0084*/ 	.word	0x00001c70


	//   ....[3]....
        /*0088*/ 	.word	0x00001c90


	//   ....[4]....
        /*008c*/ 	.word	0x00002280


	//   ....[5]....
        /*0090*/ 	.word	0x000022c0


	//   ....[6]....
        /*0094*/ 	.word	0x000022e0


	//   ....[7]....
        /*0098*/ 	.word	0x00002310


	//   ....[8]....
        /*009c*/ 	.word	0x00002330


	//   ....[9]....
        /*00a0*/ 	.word	0x00002350


	//   ....[10]....
        /*00a4*/ 	.word	0x00002380


	//   ....[11]....
        /*00a8*/ 	.word	0x000023a0


	//   ....[12]....
        /*00ac*/ 	.word	0x00003680


	//----- nvinfo : EIATTR_SYSCALL_OFFSETS
	.align		4
.L_1517:
        /*00b0*/ 	.byte	0x04, 0x46
        /*00b2*/ 	.short	(.L_1519 - .L_1518)


	//   ....[0]....
.L_1518:
        /*00b4*/ 	.word	0x00000390


	//----- nvinfo : EIATTR_EXIT_INSTR_OFFSETS
	.align		4
.L_1519:
        /*00b8*/ 	.byte	0x04, 0x1c
        /*00ba*/ 	.short	(.L_1521 - .L_1520)


	//   ....[0]....
.L_1520:
        /*00bc*/ 	.word	0x00000220


	//   ....[1]....
        /*00c0*/ 	.word	0x00003510


	//   ....[2]....
        /*00c4*/ 	.word	0x00003660


	//----- nvinfo : EIATTR_CTAIDZ_USED
	.align		4
.L_1521:
        /*00c8*/ 	.byte	0x01, 0x04
	.zero		2


	//----- nvinfo : EIATTR_MAX_THREADS
	.align		4
        /*00cc*/ 	.byte	0x04, 0x05
        /*00ce*/ 	.short	(.L_1523 - .L_1522)
.L_1522:
        /*00d0*/ 	.word	0x00000100
        /*00d4*/ 	.word	0x00000001
        /*00d8*/ 	.word	0x00000001


	//----- nvinfo : EIATTR_CRS_STACK_SIZE
	.align		4
.L_1523:
        /*00dc*/ 	.byte	0x04, 0x1e
        /*00de*/ 	.short	(.L_1525 - .L_1524)
.L_1524:
        /*00e0*/ 	.word	0x00000000
.L_1525:


//--------------------- .nv.info._ZN7cutlass13device_kernelIN5flash19FlashAttnFwdCombineIN4cute5tupleIJNS3_1CILi16EEENS5_ILi64EEEEEELi7ELi256ELi1ELb0ELb0ENS_10bfloat16_tEfNS_4arch4Sm80EEEEEvNT_6ParamsE --------------------------
	.section	.nv.info._ZN7cutlass13device_kernelIN5flash19FlashAttnFwdCombineIN4cute5tupleIJNS3_1CILi16EEENS5_ILi64EEEEEELi7ELi256ELi1ELb0ELb0ENS_10bfloat16_tEfNS_4arch4Sm80EEEEEvNT_6ParamsE,"",@"SHT_CUDA_INFO"
	.sectionflags	@""
	.align	4


	//----- nvinfo : EIATTR_CUDA_API_VERSION
	.align		4
        /*0000*/ 	.byte	0x04, 0x37
        /*0002*/ 	.short	(.L_1527 - .L_1526)
.L_1526:
        /*0004*/ 	.word	0x00000082


	//----- nvinfo : EIATTR_SW2861232_WAR
	.align		4
.L_1527:
        /*0008*/ 	.byte	0x01, 0x35
	.zero		2


	//----- nvinfo : EIATTR_PARAM_CBANK
	.align		4
        /*000c*/ 	.byte	0x04, 0x0a
        /*000e*/ 	.short	(.L_1529 - .L_1528)
	.align		4
.L_1528:
        /*0010*/ 	.word	index@(.nv.constant0._ZN7cutlass13device_kernelIN5flash19FlashAttnFwdCombineIN4cute5tupleIJNS3_1CILi16EEENS5_ILi64EEEEEELi7ELi256ELi1ELb0ELb0ENS_10bfloat16_tEfNS_4arch4Sm80EEEEEvNT_6ParamsE)
        /*0014*/ 	.short	0x0160
        /*0016*/ 	.short	0x00e8


	//----- nvinfo : EIATTR_CBANK_PARAM_SIZE
	.align		4
.L_1529:
        /*0018*/ 	.byte	0x03, 0x19
        /*001a*/ 	.short	0x00e8


	//----- nvinfo : EIATTR_KPARAM_INFO
	.align		4
        /*001c*/ 	.byte	0x04, 0x17
        /*001e*/ 	.short	(.L_1531 - .L_1530)
.L_1530:
        /*0020*/ 	.word	0x00000000
        /*0024*/ 	.short	0x0000
        /*0026*/ 	.short	0x0000
        /*0028*/ 	.byte	0x00, 0xf0, 0xa1, 0x03


	//----- nvinfo : EIATTR_MAXREG_COUNT
	.align		4
.L_1531:
        /*002c*/ 	.byte	0x03, 0x1b
        /*002e*/ 	.short	0x0080


	//----- nvinfo : EIATTR_NUM_BARRIERS
	.align		4
        /*0030*/ 	.byte	0x02, 0x4c
        /*0032*/ 	.byte	0x01
	.zero		1


	//----- nvinfo : EIATTR_EXTERNS
	.align		4
        /*0034*/ 	.byte	0x04, 0x0f
        /*0036*/ 	.short	(.L_1533 - .L_1532)


	//   ....[0]....
	.align		4
.L_1532:
        /*0038*/ 	.word	index@(__assertfail)


	//----- nvinfo : EIATTR_MERCURY_ISA_VERSION
	.align		4
.L_1533:
        /*003c*/ 	.byte	0x03, 0x5f
        /*003e*/ 	.short	0x0000


	//----- nvinfo : EIATTR_COOP_GROUP_MASK_REGIDS
	.align		4
        /*0040*/ 	.byte	0x04, 0x29
        /*0042*/ 	.short	(.L_1535 - .L_1534)


	//   ....[0]....
.L_1534:
        /*0044*/ 	.word	0xffffffff


	//   ....[1]....
        /*0048*/ 	.word	0xffffffff


	//   ....[2]....
        /*004c*/ 	.word	0xffffffff


	//   ....[3]....
        /*0050*/ 	.word	0xffffffff


	//   ....[4]....
        /*0054*/ 	.word	0xffffffff


	//   ....[5]....
        /*0058*/ 	.word	0xffffffff


	//   ....[6]....
        /*005c*/ 	.word	0xffffffff


	//   ....[7]....
        /*0060*/ 	.word	0xffffffff


	//   ....[8]....
        /*0064*/ 	.word	0xffffffff


	//   ....[9]....
        /*0068*/ 	.word	0xffffffff


	//   ....[10]....
        /*006c*/ 	.word	0xffffffff


	//   ....[11]....
        /*0070*/ 	.word	0xffffffff


	//   ....[12]....
        /*0074*/ 	.word	0xffffffff


	//----- nvinfo : EIATTR_COOP_GROUP_INSTR_OFFSETS
	.align		4
.L_1535:
        /*0078*/ 	.byte	0x04, 0x28
        /*007a*/ 	.short	(.L_1537 - .L_1536)


	//   ....[0]....
.L_1536:
        /*007c*/ 	.word	0x00001330


	//   ....[1]....
        /*0080*/ 	.word	0x00001380


	//   ....[2]....
        /*0084*/ 	.word	0x000013b0


	//   ....[3]....
        /*0088*/ 	.word	0x000013d0


	//   ....[4]....
        /*008c*/ 	.word	0x00001670


	//   ....[5]....
        /*0090*/ 	.word	0x00001710


	//   ....[6]....
        /*0094*/ 	.word	0x00001730


	//   ....[7]....
        /*0098*/ 	.word	0x00001740


	//   ....[8]....
        /*009c*/ 	.word	0x00001780


	//   ....[9]....
        /*00a0*/ 	.word	0x00001790


	//   ....[10]....
        /*00a4*/ 	.word	0x000017d0


	//   ....[11]....
        /*00a8*/ 	.word	0x000017e0


	//   ....[12]....
        /*00ac*/ 	.word	0x000029e0


	//----- nvinfo : EIATTR_SYSCALL_OFFSETS
	.align		4
.L_1537:
        /*00b0*/ 	.byte	0x04, 0x46
        /*00b2*/ 	.short	(.L_1539 - .L_1538)


	//   ....[0]....
.L_1538:
        /*00b4*/ 	.word	0x00000390


	//----- nvinfo : EIATTR_EXIT_INSTR_OFFSETS
	.align		4
.L_1539:
        /*00b8*/ 	.byte	0x04, 0x1c
        /*00ba*/ 	.short	(.L_1541 - .L_1540)


	//   ....[0]....
.L_1540:
        /*00bc*/ 	.word	0x00000220


	//   ....[1]....
        /*00c0*/ 	.word	0x00002870


	//   ....[2]....
        /*00c4*/ 	.word	0x000029c0


	//----- nvinfo : EIATTR_CTAIDZ_USED
	.align		4
.L_1541:
        /*00c8*/ 	.byte	0x01, 0x04
	.zero		2


	//----- nvinfo : EIATTR_MAX_THREADS
	.align		4
        /*00cc*/ 	.byte	0x04, 0x05
        /*00ce*/ 	.short	(.L_1543 - .L_1542)
.L_1542:
        /*00d0*/ 	.word	0x00000100
        /*00d4*/ 	.word	0x00000001
        /*00d8*/ 	.word	0x00000001


	//----- nvinfo : EIATTR_CRS_STACK_SIZE
	.align		4
.L_1543:
        /*00dc*/ 	.byte	0x04, 0x1e
        /*00de*/ 	.short	(.L_1545 - .L_1544)
.L_1544:
        /*00e0*/ 	.word	0x00000000
.L_1545:


//--------------------- .nv.info._ZN7cutlass13device_kernelIN5flash19FlashAttnFwdCombineIN4cute5tupleIJNS3_1CILi16EEENS5_ILi64EEEEEELi6ELi256ELi1ELb0ELb0ENS_10bfloat16_tEfNS_4arch4Sm80EEEEEvNT_6ParamsE --------------------------
	.section	.nv.info._ZN7cutlass13device_kernelIN5flash19FlashAttnFwdCombineIN4cute5tupleIJNS3_1CILi16EEENS5_ILi64EEEEEELi6ELi256ELi1ELb0ELb0ENS_10bfloat16_tEfNS_4arch4Sm80EEEEEvNT_6ParamsE,"",@"SHT_CUDA_INFO"
	.sectionflags	@""
	.align	4


	//----- nvinfo : EIATTR_CUDA_API_VERSION
	.align		4
        /*0000*/ 	.byte	0x04, 0x37
        /*0002*/ 	.short	(.L_1547 - .L_1546)
.L_1546:
        /*0004*/ 	.word	0x00000082


	//----- nvinfo : EIATTR_SW2861232_WAR
	.align		4
.L_1547:
        /*0008*/ 	.byte	0x01, 0x35
	.zero		2


	//----- nvinfo : EIATTR_PARAM_CBANK
	.align		4
        /*000c*/ 	.byte	0x04, 0x0a
        /*000e*/ 	.short	(.L_1549 - .L_1548)
	.align		4
.L_1548:
        /*0010*/ 	.word	index@(.nv.constant0._ZN7cutlass13device_kernelIN5flash19FlashAttnFwdCombineIN4cute5tupleIJNS3_1CILi16EEENS5_ILi64EEEEEELi6ELi256ELi1ELb0ELb0ENS_10bfloat16_tEfNS_4arch4Sm80EEEEEvNT_6ParamsE)
        /*0014*/ 	.short	0x0160
        /*0016*/ 	.short	0x00e8


	//----- nvinfo : EIATTR_CBANK_PARAM_SIZE
	.align		4
.L_1549:
        /*0018*/ 	.byte	0x03, 0x19
        /*001a*/ 	.short	0x00e8


	//----- nvinfo : EIATTR_KPARAM_INFO
	.align		4
        /*001c*/ 	.byte	0x04, 0x17
        /*001e*/ 	.short	(.L_1551 - .L_1550)
.L_1550:
        /*0020*/ 	.word	0x00000000
        /*0024*/ 	.short	0x0000
        /*0026*/ 	.short	0x0000
        /*0028*/ 	.byte	0x00, 0xf0, 0xa1, 0x03


	//----- nvinfo : EIATTR_MAXREG_COUNT
	.align		4
.L_1551:
        /*002c*/ 	.byte	0x03, 0x1b
        /*002e*/ 	.short	0x0080


	//----- nvinfo : EIATTR_NUM_BARRIERS
	.align		4
        /*0030*/ 	.byte	0x02, 0x4c
        /*0032*/ 	.byte	0x01
	.zero		1


	//----- nvinfo : EIATTR_EXTERNS
	.align		4
        /*0034*/ 	.byte	0x04, 0x0f
        /*0036*/ 	.short	(.L_1553 - .L_1552)


	//   ....[0]....
	.align		4
.L_1552:
        /*0038*/ 	.word	index@(__assertfail)


	//----- nvinfo : EIATTR_MERCURY_ISA_VERSION
	.align		4
.L_1553:
        /*003c*/ 	.byte	0x03, 0x5f
        /*003e*/ 	.short	0x0000


	//----- nvinfo : EIATTR_COOP_GROUP_MASK_REGIDS
	.align		4
        /*0040*/ 	.byte	0x04, 0x29
        /*0042*/ 	.short	(.L_1555 - .L_1554)


	//   ....[0]....
.L_1554:
        /*0044*/ 	.word	0xffffffff


	//   ....[1]....
        /*0048*/ 	.word	0xffffffff


	//   ....[2]....
        /*004c*/ 	.word	0xffffffff


	//   ....[3]....
        /*0050*/ 	.word	0xffffffff


	//   ....[4]....
        /*0054*/ 	.word	0xffffffff


	//   ....[5]....
        /*0058*/ 	.word	0xffffffff


	//   ....[6]....
        /*005c*/ 	.word	0xffffffff


	//   ....[7]....
        /*0060*/ 	.word	0xffffffff


	//   ....[8]....
        /*0064*/ 	.word	0xffffffff


	//   ....[9]....
        /*0068*/ 	.word	0xffffffff


	//   ....[10]....
        /*006c*/ 	.word	0xffffffff


	//   ....[11]....
        /*0070*/ 	.word	0xffffffff


	//   ....[12]....
        /*0074*/ 	.word	0xffffffff


	//----- nvinfo : EIATTR_COOP_GROUP_INSTR_OFFSETS
	.align		4
.L_1555:
        /*0078*/ 	.byte	0x04, 0x28
        /*007a*/ 	.short	(.L_1557 - .L_1556)


	//   ....[0]....
.L_1556:
        /*007c*/ 	.word	0x00000e70


	//   ....[1]....
        /*0080*/ 	.word	0x00000ed0


	//   ....[2]....
        /*0084*/ 	.word	0x00000f30


	//   ....[3]....
        /*0088*/ 	.word	0x00000f50


	//   ....[4]....
        /*008c*/ 	.word	0x00001090


	//   ....[5]....
        /*0090*/ 	.word	0x00001110


	//   ....[6]....
        /*0094*/ 	.word	0x00001120


	//   ....[7]....
        /*0098*/ 	.word	0x00001150


	//   ....[8]....
        /*009c*/ 	.word	0x00001160


	//   ....[9]....
        /*00a0*/ 	.word	0x00001190


	//   ....[10]....
        /*00a4*/ 	.word	0x000011a0


	//   ....[11]....
        /*00a8*/ 	.word	0x000011f0


	//   ....[12]....
        /*00ac*/ 	.word	0x000022d0


	//----- nvinfo : EIATTR_SYSCALL_OFFSETS
	.align		4
.L_1557:
        /*00b0*/ 	.byte	0x04, 0x46
        /*00b2*/ 	.short	(.L_1559 - .L_1558)


	//   ....[0]....
.L_1558:
        /*00b4*/ 	.word	0x00000390


	//----- nvinfo : EIATTR_EXIT_INSTR_OFFSETS
	.align		4
.L_1559:
        /*00b8*/ 	.byte	0x04, 0x1c
        /*00ba*/ 	.short	(.L_1561 - .L_1560)


	//   ....[0]....
.L_1560:
        /*00bc*/ 	.word	0x00000220


	//   ....[1]....
        /*00c0*/ 	.word	0x00002160


	//   ....[2]....
        /*00c4*/ 	.word	0x000022b0


	//----- nvinfo : EIATTR_CTAIDZ_USED
	.align		4
.L_1561:
        /*00c8*/ 	.byte	0x01, 0x04
	.zero		2


	//----- nvinfo : EIATTR_MAX_THREADS
	.align		4
        /*00cc*/ 	.byte	0x04, 0x05
        /*00ce*/ 	.short	(.L_1563 - .L_1562)
.L_1562:
        /*00d0*/ 	.word	0x00000100
        /*00d4*/ 	.word	0x00000001
        /*00d8*/ 	.word	0x00000001


	//----- nvinfo : EIATTR_CRS_STACK_SIZE
	.align		4
.L_1563:
        /*00dc*/ 	.byte	0x04, 0x1e
        /*00de*/ 	.short	(.L_1565 - .L_1564)
.L_1564:
        /*00e0*/ 	.word	0x00000000
.L_1565:


//--------------------- .nv.info._ZN7cutlass13device_kernelIN5flash19FlashAttnFwdCombineIN4cute5tupleIJNS3_1CILi16EEENS5_ILi64EEEEEELi5ELi256ELi1ELb0ELb0ENS_10bfloat16_tEfNS_4arch4Sm80EEEEEvNT_6ParamsE --------------------------
	.section	.nv.info._ZN7cutlass13device_kernelIN5flash19FlashAttnFwdCombineIN4cute5tupleIJNS3_1CILi16EEENS5_ILi64EEEEEELi5ELi256ELi1ELb0ELb0ENS_10bfloat16_tEfNS_4arch4Sm80EEEEEvNT_6ParamsE,"",@"SHT_CUDA_INFO"
	.sectionflags	@""
	.align	4


	//----- nvinfo : EIATTR_CUDA_API_VERSION
	.align		4
        /*0000*/ 	.byte	0x04, 0x37
        /*0002*/ 	.short	(.L_1567 - .L_1566)
.L_1566:
        /*0004*/ 	.word	0x00000082


	//----- nvinfo : EIATTR_SW2861232_WAR
	.align		4
.L_1567:
        /*0008*/ 	.byte	0x01, 0x35
	.zero		2


	//----- nvinfo : EIATTR_PARAM_CBANK
	.align		4
        /*000c*/ 	.byte	0x04, 0x0a
        /*000e*/ 	.short	(.L_1569 - .L_1568)
	.align		4
.L_1568:
        /*0010*/ 	.word	index@(.nv.constant0._ZN7cutlass13device_kernelIN5flash19FlashAttnFwdCombineIN4cute5tupleIJNS3_1CILi16EEENS5_ILi64EEEEEELi5ELi256ELi1ELb0ELb0ENS_10bfloat16_tEfNS_4arch4Sm80EEEEEvNT_6ParamsE)
        /*0014*/ 	.short	0x0160
        /*0016*/ 	.short	0x00e8


	//----- nvinfo : EIATTR_CBANK_PARAM_SIZE
	.align		4
.L_1569:
        /*0018*/ 	.byte	0x03, 0x19
        /*001a*/ 	.short	0x00e8


	//----- nvinfo : EIATTR_KPARAM_INFO
	.align		4
        /*001c*/ 	.byte	0x04, 0x17
        /*001e*/ 	.short	(.L_1571 - .L_1570)
.L_1570:
        /*0020*/ 	.word	0x00000000
        /*0024*/ 	.short	0x0000
        /*0026*/ 	.short	0x0000
        /*0028*/ 	.byte	0x00, 0xf0, 0xa1, 0x03


	//----- nvinfo : EIATTR_MAXREG_COUNT
	.align		4
.L_1571:
        /*002c*/ 	.byte	0x03, 0x1b
        /*002e*/ 	.short	0x0080


	//----- nvinfo : EIATTR_NUM_BARRIERS
	.align		4
        /*0030*/ 	.byte	0x02, 0x4c
        /*0032*/ 	.byte	0x01
	.zero		1


	//----- nvinfo : EIATTR_EXTERNS
	.align		4
        /*0034*/ 	.byte	0x04, 0x0f
        /*0036*/ 	.short	(.L_1573 - .L_1572)


	//   ....[0]....
	.align		4
.L_1572:
        /*0038*/ 	.word	index@(__assertfail)


	//----- nvinfo : EIATTR_MERCURY_ISA_VERSION
	.align		4
.L_1573:
        /*003c*/ 	.byte	0x03, 0x5f
        /*003e*/ 	.short	0x0000


	//----- nvinfo : EIATTR_COOP_GROUP_MASK_REGIDS
	.align		4
        /*0040*/ 	.byte	0x04, 0x29
        /*0042*/ 	.short	(.L_1575 - .L_1574)


	//   ....[0]....
.L_1574:
        /*0044*/ 	.word	0xffffffff


	//   ....[1]....
        /*0048*/ 	.word	0xffffffff


	//   ....[2]....
        /*004c*/ 	.word	0xffffffff


	//   ....[3]....
        /*0050*/ 	.word	0xffffffff


	//   ....[4]....
        /*0054*/ 	.word	0xffffffff


	//   ....[5]....
        /*0058*/ 	.word	0xffffffff


	//   ....[6]....
        /*005c*/ 	.word	0xffffffff


	//   ....[7]....
        /*0060*/ 	.word	0xffffffff


	//   ....[8]....
        /*0064*/ 	.word	0xffffffff


	//   ....[9]....
        /*0068*/ 	.word	0xffffffff


	//   ....[10]....
        /*006c*/ 	.word	0xffffffff


	//   ....[11]....
        /*0070*/ 	.word	0xffffffff


	//   ....[12]....
        /*0074*/ 	.word	0xffffffff


	//----- nvinfo : EIATTR_COOP_GROUP_INSTR_OFFSETS
	.align		4
.L_1575:
        /*0078*/ 	.byte	0x04, 0x28
        /*007a*/ 	.short	(.L_1577 - .L_1576)


	//   ....[0]....
.L_1576:
        /*007c*/ 	.word	0x00000c30


	//   ....[1]....
        /*0080*/ 	.word	0x00000c70


	//   ....[2]....
        /*0084*/ 	.word	0x00000cb0


	//   ....[3]....
        /*0088*/ 	.word	0x00000cd0


	//   ....[4]....
        /*008c*/ 	.word	0x00000d90


	//   ....[5]....
        /*0090*/ 	.word	0x00000dd0


	//   ....[6]....
        /*0094*/ 	.word	0x00000df0


	//   ....[7]....
        /*0098*/ 	.word	0x00000e10


	//   ....[8]....
        /*009c*/ 	.word	0x00000e30


	//   ....[9]....
        /*00a0*/ 	.word	0x00000e60


	//   ....[10]....
        /*00a4*/ 	.word	0x00000e90


	//   ....[11]....
        /*00a8*/ 	.word	0x00000ea0


	//   ....[12]....
        /*00ac*/ 	.word	0x00001fe0


	//----- nvinfo : EIATTR_SYSCALL_OFFSETS
	.align		4
.L_1577:
        /*00b0*/ 	.byte	0x04, 0x46
        /*00b2*/ 	.short	(.L_1579 - .L_1578)


	//   ....[0]....
.L_1578:
        /*00b4*/ 	.word	0x00000390


	//----- nvinfo : EIATTR_EXIT_INSTR_OFFSETS
	.align		4
.L_1579:
        /*00b8*/ 	.byte	0x04, 0x1c
        /*00ba*/ 	.short	(.L_1581 - .L_1580)


	//   ....[0]....
.L_1580:
        /*00bc*/ 	.word	0x00000220


	//   ....[1]....
        /*00c0*/ 	.word	0x00001e70


	//   ....[2]....
        /*00c4*/ 	.word	0x00001fc0


	//----- nvinfo : EIATTR_CTAIDZ_USED
	.align		4
.L_1581:
        /*00c8*/ 	.byte	0x01, 0x04
	.zero		2


	//----- nvinfo : EIATTR_MAX_THREADS
	.align		4
        /*00cc*/ 	.byte	0x04, 0x05
        /*00ce*/ 	.short	(.L_1583 - .L_1582)
.L_1582:
        /*00d0*/ 	.word	0x00000100
        /*00d4*/ 	.word	0x00000001
        /*00d8*/ 	.word	0x00000001


	//----- nvinfo : EIATTR_CRS_STACK_SIZE
	.align		4
.L_1583:
        /*00dc*/ 	.byte	0x04, 0x1e
        /*00de*/ 	.short	(.L_1585 - .L_1584)
.L_1584:
        /*00e0*/ 	.word	0x00000000
.L_1585:


//--------------------- .nv.info._ZN7cutlass13device_kernelIN5flash19FlashAttnFwdCombineIN4cute5tupleIJNS3_1CILi16EEENS5_ILi64EEEEEELi4ELi256ELi1ELb0ELb0ENS_10bfloat16_tEfNS_4arch4Sm80EEEEEvNT_6ParamsE --------------------------
	.section	.nv.info._ZN7cutlass13device_kernelIN5flash19FlashAttnFwdCombineIN4cute5tupleIJNS3_1CILi16EEENS5_ILi64EEEEEELi4ELi256ELi1ELb0ELb0ENS_10bfloat16_tEfNS_4arch4Sm80EEEEEvNT_6ParamsE,"",@"SHT_CUDA_INFO"
	.sectionflags	@""
	.align	4


	//----- nvinfo : EIATTR_CUDA_API_VERSION
	.align		4
        /*0000*/ 	.byte	0x04, 0x37
        /*0002*/ 	.short	(.L_1587 - .L_1586)
.L_1586:
        /*0004*/ 	.word	0x00000082


	//----- nvinfo : EIATTR_SW2861232_WAR
	.align		4
.L_1587:
        /*0008*/ 	.byte	0x01, 0x35
	.zero		2


	//----- nvinfo : EIATTR_PARAM_CBANK
	.align		4
        /*000c*/ 	.byte	0x04, 0x0a
        /*000e*/ 	.short	(.L_1589 - .L_1588)
	.align		4
.L_1588:
        /*0010*/ 	.word	index@(.nv.constant0._ZN7cutlass13device_kernelIN5flash19FlashAttnFwdCombineIN4cute5tupleIJNS3_1CILi16EEENS5_ILi64EEEEEELi4ELi256ELi1ELb0ELb0ENS_10bfloat16_tEfNS_4arch4Sm80EEEEEvNT_6ParamsE)
        /*0014*/ 	.short	0x0160
        /*0016*/ 	.short	0x00e8


	//----- nvinfo : EIATTR_CBANK_PARAM_SIZE
	.align		4
.L_1589:
        /*0018*/ 	.byte	0x03, 0x19
        /*001a*/ 	.short	0x00e8


	//----- nvinfo : EIATTR_KPARAM_INFO
	.align		4
        /*001c*/ 	.byte	0x04, 0x17
        /*001e*/ 	.short	(.L_1591 - .L_1590)
.L_1590:
        /*0020*/ 	.word	0x00000000
        /*0024*/ 	.short	0x0000
        /*0026*/ 	.short	0x0000
        /*0028*/ 	.byte	0x00, 0xf0, 0xa1, 0x03


	//----- nvinfo : EIATTR_MAXREG_COUNT
	.align		4
.L_1591:
        /*002c*/ 	.byte	0x03, 0x1b
        /*002e*/ 	.short	0x0080


	//----- nvinfo : EIATTR_NUM_BARRIERS
	.align		4
        /*0030*/ 	.byte	0x02, 0x4c
        /*0032*/ 	.byte	0x01
	.zero		1


	//----- nvinfo : EIATTR_EXTERNS
	.align		4
        /*0034*/ 	.byte	0x04, 0x0f
        /*0036*/ 	.short	(.L_1593 - .L_1592)


	//   ....[0]....
	.align		4
.L_1592:
        /*0038*/ 	.word	index@(__assertfail)


	//----- nvinfo : EIATTR_MERCURY_ISA_VERSION
	.align		4
.L_1593:
        /*003c*/ 	.byte	0x03, 0x5f
        /*003e*/ 	.short	0x0000


	//----- nvinfo : EIATTR_COOP_GROUP_MASK_REGIDS
	.align		4
        /*0040*/ 	.byte	0x04, 0x29
        /*0042*/ 	.short	(.L_1595 - .L_1594)


	//   ....[0]....
.L_1594:
        /*0044*/ 	.word	0xffffffff


	//   ....[1]....
        /*0048*/ 	.word	0xffffffff


	//   ....[2]....
        /*004c*/ 	.word	0xffffffff


	//   ....[3]....
        /*0050*/ 	.word	0xffffffff


	//   ....[4]....
        /*0054*/ 	.word	0xffffffff


	//   ....[5]....
        /*0058*/ 	.word	0xffffffff


	//   ....[6]....
        /*005c*/ 	.word	0xffffffff


	//   ....[7]....
        /*0060*/ 	.word	0xffffffff


	//   ....[8]....
        /*0064*/ 	.word	0xffffffff


	//   ....[9]....
        /*0068*/ 	.word	0xffffffff


	//   ....[10]....
        /*006c*/ 	.word	0xffffffff


	//   ....[11]....
        /*0070*/ 	.word	0xffffffff


	//   ....[12]....
        /*0074*/ 	.word	0xffffffff


	//----- nvinfo : EIATTR_COOP_GROUP_INSTR_OFFSETS
	.align		4
.L_1595:
        /*0078*/ 	.byte	0x04, 0x28
        /*007a*/ 	.short	(.L_1597 - .L_1596)


	//   ....[0]....
.L_1596:
        /*007c*/ 	.word	0x00000b10


	//   ....[1]....
        /*0080*/ 	.word	0x00000b50


	//   ....[2]....
        /*0084*/ 	.word	0x00000b70


	//   ....[3]....
        /*0088*/ 	.word	0x00000b90


	//   ....[4]....
        /*008c*/ 	.word	0x00000c10


	//   ....[5]....
        /*0090*/ 	.word	0x00000c50


	//   ....[6]....
        /*0094*/ 	.word	0x00000c60


	//   ....[7]....
        /*0098*/ 	.word	0x00000c90


	//   ....[8]....
        /*009c*/ 	.word	0x00000ca0


	//   ....[9]....
        /*00a0*/ 	.word	0x00000ce0


	//   ....[10]....
        /*00a4*/ 	.word	0x00000cf0


	//   ....[11]....
        /*00a8*/ 	.word	0x00000d30


	//   ....[12]....
        /*00ac*/ 	.word	0x00001e40


	//----- nvinfo : EIATTR_SYSCALL_OFFSETS
	.align		4
.L_1597:
        /*00b0*/ 	.byte	0x04, 0x46
        /*00b2*/ 	.short	(.L_1599 - .L_1598)


	//   ....[0]....
.L_1598:
        /*00b4*/ 	.word	0x00000390


	//----- nvinfo : EIATTR_EXIT_INSTR_OFFSETS
	.align		4
.L_1599:
        /*00b8*/ 	.byte	0x04, 0x1c
        /*00ba*/ 	.short	(.L_1601 - .L_1600)


	//   ....[0]....
.L_1600:
        /*00bc*/ 	.word	0x00000220


	//   ....[1]....
        /*00c0*/ 	.word	0x00001cd0


	//   ....[2]....
        /*00c4*/ 	.word	0x00001e20


	//----- nvinfo : EIATTR_CTAIDZ_USED
	.align		4
.L_1601:
        /*00c8*/ 	.byte	0x01, 0x04
	.zero		2


	//----- nvinfo : EIATTR_MAX_THREADS
	.align		4
        /*00cc*/ 	.byte	0x04, 0x05
        /*00ce*/ 	.short	(.L_1603 - .L_1602)
.L_1602:
        /*00d0*/ 	.word	0x00000100
        /*00d4*/ 	.word	0x00000001
        /*00d8*/ 	.word	0x00000001


	//----- nvinfo : EIATTR_CRS_STACK_SIZE
	.align		4
.L_1603:
        /*00dc*/ 	.byte	0x04, 0x1e
        /*00de*/ 	.short	(.L_1605 - .L_1604)
.L_1604:
        /*00e0*/ 	.word	0x00000000
.L_1605:


//--------------------- .nv.info._ZN7cutlass13device_kernelIN5flash19FlashAttnFwdCombineIN4cute5tupleIJNS3_1CILi16EEENS5_ILi64EEEEEELi8ELi256ELi1ELb0ELb1ENS_10bfloat16_tEfNS_4arch4Sm80EEEEEvNT_6ParamsE --------------------------
	.section	.nv.info._ZN7cutlass13device_kernelIN5flash19FlashAttnFwdCombineIN4cute5tupleIJNS3_1CILi16EEENS5_ILi64EEEEEELi8ELi256ELi1ELb0ELb1ENS_10bfloat16_tEfNS_4arch4Sm80EEEEEvNT_6ParamsE,"",@"SHT_CUDA_INFO"
	.sectionflags	@""
	.align	4


	//----- nvinfo : EIATTR_CUDA_API_VERSION
	.align		4
        /*0000*/ 	.byte	0x04, 0x37
        /*0002*/ 	.short	(.L_1607 - .L_1606)
.L_1606:
        /*0004*/ 	.word	0x00000082


	//----- nvinfo : EIATTR_SW2861232_WAR
	.align		4
.L_1607:
        /*0008*/ 	.byte	0x01, 0x35
	.zero		2


	//----- nvinfo : EIATTR_PARAM_CBANK
	.align		4
        /*000c*/ 	.byte	0x04, 0x0a
        /*000e*/ 	.short	(.L_1609 - .L_1608)
	.align		4
.L_1608:
        /*0010*/ 	.word	index@(.nv.constant0._ZN7cutlass13device_kernelIN5flash19FlashAttnFwdCombineIN4cute5tupleIJNS3_1CILi16EEENS5_ILi64EEEEEELi8ELi256ELi1ELb0ELb1ENS_10bfloat16_tEfNS_4arch4Sm80EEEEEvNT_6ParamsE)
        /*0014*/ 	.short	0x0160
        /*0016*/ 	.short	0x00e8


	//----- nvinfo : EIATTR_CBANK_PARAM_SIZE
	.align		4
.L_1609:
        /*0018*/ 	.byte	0x03, 0x19
        /*001a*/ 	.short	0x00e8


	//----- nvinfo : EIATTR_KPARAM_INFO
	.align		4
        /*001c*/ 	.byte	0x04, 0x17
        /*001e*/ 	.short	(.L_1611 - .L_1610)
.L_1610:
        /*0020*/ 	.word	0x00000000
        /*0024*/ 	.short	0x0000
        /*0026*/ 	.short	0x0000
        /*0028*/ 	.byte	0x00, 0xf0, 0xa1, 0x03


	//----- nvinfo : EIATTR_MAXREG_COUNT
	.align		4
.L_1611:
        /*002c*/ 	.byte	0x03, 0x1b
        /*002e*/ 	.short	0x0080


	//----- nvinfo : EIATTR_NUM_BARRIERS
	.align		4
        /*0030*/ 	.byte	0x02, 0x4c
        /*0032*/ 	.byte	0x01
	.zero		1


	//----- nvinfo : EIATTR_EXTERNS
	.align		4
        /*0034*/ 	.byte	0x04, 0x0f
        /*0036*/ 	.short	(.L_1613 - .L_1612)


	//   ....[0]....
	.align		4
.L_1612:
        /*0038*/ 	.word	index@(__assertfail)


	//----- nvinfo : EIATTR_MERCURY_ISA_VERSION
	.align		4
.L_1613:
        /*003c*/ 	.byte	0x03, 0x5f
        /*003e*/ 	.short	0x0000


	//----- nvinfo : EIATTR_COOP_GROUP_MASK_REGIDS
	.align		4
        /*0040*/ 	.byte	0x04, 0x29
        /*0042*/ 	.short	(.L_1615 - .L_1614)


	//   ....[0]....
.L_1614:
        /*0044*/ 	.word	0xffffffff


	//   ....[1]....
        /*0048*/ 	.word	0xffffffff


	//   ....[2]....
        /*004c*/ 	.word	0xffffffff


	//   ....[3]....
        /*0050*/ 	.word	0xffffffff


	//   ....[4]....
        /*0054*/ 	.word	0xffffffff


	//   ....[5]....
        /*0058*/ 	.word	0xffffffff


	//   ....[6]....
        /*005c*/ 	.word	0xffffffff


	//   ....[7]....
        /*0060*/ 	.word	0xffffffff


	//   ....[8]....
        /*0064*/ 	.word	0xffffffff


	//   ....[9]....
        /*0068*/ 	.word	0xffffffff


	//   ....[10]....
        /*006c*/ 	.word	0xffffffff


	//   ....[11]....
        /*0070*/ 	.word	0xffffffff


	//   ....[12]....
        /*0074*/ 	.word	0xffffffff


	//----- nvinfo : EIATTR_COOP_GROUP_INSTR_OFFSETS
	.align		4
.L_1615:
        /*0078*/ 	.byte	0x04, 0x28
        /*007a*/ 	.short	(.L_1617 - .L_1616)


	//   ....[0]....
.L_1616:
        /*007c*/ 	.word	0x00002560


	//   ....[1]....
        /*0080*/ 	.word	0x000025b0


	//   ....[2]....
        /*0084*/ 	.word	0x000025e0


	//   ....[3]....
        /*0088*/ 	.word	0x00002600


	//   ....[4]....
        /*008c*/ 	.word	0x00002bf0


	//   ....[5]....
        /*0090*/ 	.word	0x00002c40


	//   ....[6]....
        /*0094*/ 	.word	0x00002c50


	//   ....[7]....
        /*0098*/ 	.word	0x00002c90


	//   ....[8]....
        /*009c*/ 	.word	0x00002ca0


	//   ....[9]....
        /*00a0*/ 	.word	0x00002cd0


	//   ....[10]....
        /*00a4*/ 	.word	0x00002cf0


	//   ....[11]....
        /*00a8*/ 	.word	0x00002d20


	//   ....[12]....
        /*00ac*/ 	.word	0x00003f40


	//----- nvinfo : EIATTR_SYSCALL_OFFSETS
	.align		4
.L_1617:
        /*00b0*/ 	.byte	0x04, 0x46
        /*00b2*/ 	.short	(.L_1619 - .L_1618)


	//   ....[0]....
.L_1618:
        /*00b4*/ 	.word	0x000004b0


	//----- nvinfo : EIATTR_EXIT_INSTR_OFFSETS
	.align		4
.L_1619:
        /*00b8*/ 	.byte	0x04, 0x1c
        /*00ba*/ 	.short	(.L_1621 - .L_1620)


	//   ....[0]....
.L_1620:
        /*00bc*/ 	.word	0x00000200


	//   ....[1]....
        /*00c0*/ 	.word	0x00000360


	//   ....[2]....
        /*00c4*/ 	.word	0x00003e10


	//   ....[3]....
        /*00c8*/ 	.word	0x00003f20


	//----- nvinfo : EIATTR_CTAIDZ_USED
	.align		4
.L_1621:
        /*00cc*/ 	.byte	0x01, 0x04
	.zero		2


	//----- nvinfo : EIATTR_MAX_THREADS
	.align		4
        /*00d0*/ 	.byte	0x04, 0x05
        /*00d2*/ 	.short	(.L_1623 - .L_1622)
.L_1622:
        /*00d4*/ 	.word	0x00000100
        /*00d8*/ 	.word	0x00000001
        /*00dc*/ 	.word	0x00000001


	//----- nvinfo : EIATTR_CRS_STACK_SIZE
	.align		4
.L_1623:
        /*00e0*/ 	.byte	0x04, 0x1e
        /*00e2*/ 	.short	(.L_1625 - .L_1624)
.L_1624:
        /*00e4*/ 	.word	0x00000000
.L_1625:


//--------------------- .nv.info._ZN7cutlass13device_kernelIN5flash19FlashAttnFwdCombineIN4cute5tupleIJNS3_1CILi16EEENS5_ILi64EEEEEELi7ELi256ELi1ELb0ELb1ENS_10bfloat16_tEfNS_4arch4Sm80EEEEEvNT_6ParamsE --------------------------
	.section	.nv.info._ZN7cutlass13device_kernelIN5flash19FlashAttnFwdCombineIN4cute5tupleIJNS3_1CILi16EEENS5_ILi64EEEEEELi7ELi256ELi1ELb0ELb1ENS_10bfloat16_tEfNS_4arch4Sm80EEEEEvNT_6ParamsE,"",@"SHT_CUDA_INFO"
	.sectionflags	@""
	.align	4


	//----- nvinfo : EIATTR_CUDA_API_VERSION
	.align		4
        /*0000*/ 	.byte	0x04, 0x37
        /*0002*/ 	.short	(.L_1627 - .L_1626)
.L_1626:
        /*0004*/ 	.word	0x00000082


	//----- nvinfo : EIATTR_SW2861232_WAR
	.align		4
.L_1627:
        /*0008*/ 	.byte	0x01, 0x35
	.zero		2


	//----- nvinfo : EIATTR_PARAM_CBANK
	.align		4
        /*000c*/ 	.byte	0x04, 0x0a
        /*000e*/ 	.short	(.L_1629 - .L_1628)
	.align		4
.L_1628:
        /*0010*/ 	.word	index@(.nv.constant0._ZN7cutlass13device_kernelIN5flash19FlashAttnFwdCombineIN4cute5tupleIJNS3_1CILi16EEENS5_ILi64EEEEEELi7ELi256ELi1ELb0ELb1ENS_10bfloat16_tEfNS_4arch4Sm80EEEEEvNT_6ParamsE)
        /*0014*/ 	.short	0x0160
        /*0016*/ 	.short	0x00e8


	//----- nvinfo : EIATTR_CBANK_PARAM_SIZE
	.align		4
.L_1629:
        /*0018*/ 	.byte	0x03, 0x19
        /*001a*/ 	.short	0x00e8


	//----- nvinfo : EIATTR_KPARAM_INFO
	.align		4
        /*001c*/ 	.byte	0x04, 0x17
        /*001e*/ 	.short	(.L_1631 - .L_1630)
.L_1630:
        /*0020*/ 	.word	0x00000000
        /*0024*/ 	.short	0x0000
        /*0026*/ 	.short	0x0000
        /*0028*/ 	.byte	0x00, 0xf0, 0xa1, 0x03


	//----- nvinfo : EIATTR_MAXREG_COUNT
	.align		4
.L_1631:
        /*002c*/ 	.byte	0x03, 0x1b
        /*002e*/ 	.short	0x0080


	//----- nvinfo : EIATTR_NUM_BARRIERS
	.align		4
        /*0030*/ 	.byte	0x02, 0x4c
        /*0032*/ 	.byte	0x01
	.zero		1


	//----- nvinfo : EIATTR_EXTERNS
	.align		4
        /*0034*/ 	.byte	0x04, 0x0f
        /*0036*/ 	.short	(.L_1633 - .L_1632)


	//   ....[0]....
	.align		4
.L_1632:
        /*0038*/ 	.word	index@(__assertfail)


	//----- nvinfo : EIATTR_MERCURY_ISA_VERSION
	.align		4
.L_1633:
        /*003c*/ 	.byte	0x03, 0x5f
        /*003e*/ 	.short	0x0000


	//----- nvinfo : EIATTR_COOP_GROUP_MASK_REGIDS
	.align		4
        /*0040*/ 	.byte	0x04, 0x29
        /*0042*/ 	.short	(.L_1635 - .L_1634)


	//   ....[0]....
.L_1634:
        /*0044*/ 	.word	0xffffffff


	//   ....[1]....
        /*0048*/ 	.word	0xffffffff


	//   ....[2]....
        /*004c*/ 	.word	0xffffffff


	//   ....[3]....
        /*0050*/ 	.word	0xffffffff


	//   ....[4]....
        /*0054*/ 	.word	0xffffffff


	//   ....[5]....
        /*0058*/ 	.word	0xffffffff


	//   ....[6]....
        /*005c*/ 	.word	0xffffffff


	//   ....[7]....
        /*0060*/ 	.word	0xffffffff


	//   ....[8]....
        /*0064*/ 	.word	0xffffffff


	//   ....[9]....
        /*0068*/ 	.word	0xffffffff


	//   ....[10]....
        /*006c*/ 	.word	0xffffffff


	//   ....[11]....
        /*0070*/ 	.word	0xffffffff


	//   ....[12]....
        /*0074*/ 	.word	0xffffffff


	//----- nvinfo : EIATTR_COOP_GROUP_INSTR_OFFSETS
	.align		4
.L_1635:
        /*0078*/ 	.byte	0x04, 0x28
        /*007a*/ 	.short	(.L_1637 - .L_1636)


	//   ....[0]....
.L_1636:
        /*007c*/ 	.word	0x00001be0


	//   ....[1]....
        /*0080*/ 	.word	0x00001c30


	//   ....[2]....
        /*0084*/ 	.word	0x00001c60


	//   ....[3]....
        /*0088*/ 	.word	0x00001c80


	//   ....[4]....
        /*008c*/ 	.word	0x00001f20


	//   ....[5]....
        /*0090*/ 	.word	0x00001fb0


	//   ....[6]....
        /*0094*/ 	.word	0x00001fd0


	//   ....[7]....
        /*0098*/ 	.word	0x00001ff0


	//   ....[8]....
        /*009c*/ 	.word	0x00002010


	//   ....[9]....
        /*00a0*/ 	.word	0x00002040


	//   ....[10]....
        /*00a4*/ 	.word	0x00002050


	//   ....[11]....
        /*00a8*/ 	.word	0x000020a0


	//   ....[12]....
        /*00ac*/ 	.word	0x000031c0


	//----- nvinfo : EIATTR_SYSCALL_OFFSETS
	.align		4
.L_1637:
        /*00b0*/ 	.byte	0x04, 0x46
        /*00b2*/ 	.short	(.L_1639 - .L_1638)


	//   ....[0]....
.L_1638:
        /*00b4*/ 	.word	0x000004b0


	//----- nvinfo : EIATTR_EXIT_INSTR_OFFSETS
	.align		4
.L_1639:
        /*00b8*/ 	.byte	0x04, 0x1c
        /*00ba*/ 	.short	(.L_1641 - .L_1640)


	//   ....[0]....
.L_1640:
        /*00bc*/ 	.word	0x00000200


	//   ....[1]....
        /*00c0*/ 	.word	0x00000360


	//   ....[2]....
        /*00c4*/ 	.word	0x00003090


	//   ....[3]....
        /*00c8*/ 	.word	0x000031a0


	//----- nvinfo : EIATTR_CTAIDZ_USED
	.align		4
.L_1641:
        /*00cc*/ 	.byte	0x01, 0x04
	.zero		2


	//----- nvinfo : EIATTR_MAX_THREADS
	.align		4
        /*00d0*/ 	.byte	0x04, 0x05
        /*00d2*/ 	.short	(.L_1643 - .L_1642)
.L_1642:
        /*00d4*/ 	.word	0x00000100
        /*00d8*/ 	.word	0x00000001
        /*00dc*/ 	.word	0x00000001


	//----- nvinfo : EIATTR_CRS_STACK_SIZE
	.align		4
.L_1643:
        /*00e0*/ 	.byte	0x04, 0x1e
        /*00e2*/ 	.short	(.L_1645 - .L_1644)
.L_1644:
        /*00e4*/ 	.word	0x00000000
.L_1645:


//--------------------- .nv.info._ZN7cutlass13device_kernelIN5flash19FlashAttnFwdCombineIN4cute5tupleIJNS3_1CILi16EEENS5_ILi64EEEEEELi6ELi256ELi1ELb0ELb1ENS_10bfloat16_tEfNS_4arch4Sm80EEEEEvNT_6ParamsE --------------------------
	.section	.nv.info._ZN7cutlass13device_kernelIN5flash19FlashAttnFwdCombineIN4cute5tupleIJNS3_1CILi16EEENS5_ILi64EEEEEELi6ELi256ELi1ELb0ELb1ENS_10bfloat16_tEfNS_4arch4Sm80EEEEEvNT_6ParamsE,"",@"SHT_CUDA_INFO"
	.sectionflags	@""
	.align	4


	//----- nvinfo : EIATTR_CUDA_API_VERSION
	.align		4
        /*0000*/ 	.byte	0x04, 0x37
        /*0002*/ 	.short	(.L_1647 - .L_1646)
.L_1646:
        /*0004*/ 	.word	0x00000082


	//----- nvinfo : EIATTR_SW2861232_WAR
	.align		4
.L_1647:
        /*0008*/ 	.byte	0x01, 0x35
	.zero		2


	//----- nvinfo : EIATTR_PARAM_CBANK
	.align		4
        /*000c*/ 	.byte	0x04, 0x0a
        /*000e*/ 	.short	(.L_1649 - .L_1648)
	.align		4
.L_1648:
        /*0010*/ 	.word	index@(.nv.constant0._ZN7cutlass13device_kernelIN5flash19FlashAttnFwdCombineIN4cute5tupleIJNS3_1CILi16EEENS5_ILi64EEEEEELi6ELi256ELi1ELb0ELb1ENS_10bfloat16_tEfNS_4arch4Sm80EEEEEvNT_6ParamsE)
        /*0014*/ 	.short	0x0160
        /*0016*/ 	.short	0x00e8


	//----- nvinfo : EIATTR_CBANK_PARAM_SIZE
	.align		4
.L_1649:
        /*0018*/ 	.byte	0x03, 0x19
        /*001a*/ 	.short	0x00e8


	//----- nvinfo : EIATTR_KPARAM_INFO
	.align		4
        /*001c*/ 	.byte	0x04, 0x17
        /*001e*/ 	.short	(.L_1651 - .L_1650)
.L_1650:
        /*0020*/ 	.word	0x00000000
        /*0024*/ 	.short	0x0000
        /*0026*/ 	.short	0x0000
        /*0028*/ 	.byte	0x00, 0xf0, 0xa1, 0x03


	//----- nvinfo : EIATTR_MAXREG_COUNT
	.align		4
.L_1651:
        /*002c*/ 	.byte	0x03, 0x1b
        /*002e*/ 	.short	0x0080


	//----- nvinfo : EIATTR_NUM_BARRIERS
	.align		4
        /*0030*/ 	.byte	0x02, 0x4c
        /*0032*/ 	.byte	0x01
	.zero		1


	//----- nvinfo : EIATTR_EXTERNS
	.align		4
        /*0034*/ 	.byte	0x04, 0x0f
        /*0036*/ 	.short	(.L_1653 - .L_1652)


	//   ....[0]....
	.align		4
.L_1652:
        /*0038*/ 	.word	index@(__assertfail)


	//----- nvinfo : EIATTR_MERCURY_ISA_VERSION
	.align		4
.L_1653:
        /*003c*/ 	.byte	0x03, 0x5f
        /*003e*/ 	.short	0x0000


	//----- nvinfo : EIATTR_COOP_GROUP_MASK_REGIDS
	.align		4
        /*0040*/ 	.byte	0x04, 0x29
        /*0042*/ 	.short	(.L_1655 - .L_1654)


	//   ....[0]....
.L_1654:
        /*0044*/ 	.word	0xffffffff


	//   ....[1]....
        /*0048*/ 	.word	0xffffffff


	//   ....[2]....
        /*004c*/ 	.word	0xffffffff


	//   ....[3]....
        /*0050*/ 	.word	0xffffffff


	//   ....[4]....
        /*0054*/ 	.word	0xffffffff


	//   ....[5]....
        /*0058*/ 	.word	0xffffffff


	//   ....[6]....
        /*005c*/ 	.word	0xffffffff


	//   ....[7]....
        /*0060*/ 	.word	0xffffffff


	//   ....[8]....
        /*0064*/ 	.word	0xffffffff


	//   ....[9]....
        /*0068*/ 	.word	0xffffffff


	//   ....[10]....
        /*006c*/ 	.word	0xffffffff


	//   ....[11]....
        /*0070*/ 	.word	0xffffffff


	//   ....[12]....
        /*0074*/ 	.word	0xffffffff


	//----- nvinfo : EIATTR_COOP_GROUP_INSTR_OFFSETS
	.align		4
.L_1655:
        /*0078*/ 	.byte	0x04, 0x28
        /*007a*/ 	.short	(.L_1657 - .L_1656)


	//   ....[0]....
.L_1656:
        /*007c*/ 	.word	0x000017a0


	//   ....[1]....
        /*0080*/ 	.word	0x000017f0


	//   ....[2]....
        /*0084*/ 	.word	0x00001820


	//   ....[3]....
        /*0088*/ 	.word	0x00001840


	//   ....[4]....
        /*008c*/ 	.word	0x00001980


	//   ....[5]....
        /*0090*/ 	.word	0x00001a00


	//   ....[6]....
        /*0094*/ 	.word	0x00001a10


	//   ....[7]....
        /*0098*/ 	.word	0x00001a40


	//   ....[8]....
        /*009c*/ 	.word	0x00001a50


	//   ....[9]....
        /*00a0*/ 	.word	0x00001a90


	//   ....[10]....
        /*00a4*/ 	.word	0x00001aa0


	//   ....[11]....
        /*00a8*/ 	.word	0x00001ad0


	//   ....[12]....
        /*00ac*/ 	.word	0x00002ba0


	//----- nvinfo : EIATTR_SYSCALL_OFFSETS
	.align		4
.L_1657:
        /*00b0*/ 	.byte	0x04, 0x46
        /*00b2*/ 	.short	(.L_1659 - .L_1658)


	//   ....[0]....
.L_1658:
        /*00b4*/ 	.word	0x000004b0


	//----- nvinfo : EIATTR_EXIT_INSTR_OFFSETS
	.align		4
.L_1659:
        /*00b8*/ 	.byte	0x04, 0x1c
        /*00ba*/ 	.short	(.L_1661 - .L_1660)


	//   ....[0]....
.L_1660:
        /*00bc*/ 	.word	0x00000200


	//   ....[1]....
        /*00c0*/ 	.word	0x00000360


	//   ....[2]....
        /*00c4*/ 	.word	0x00002a70


	//   ....[3]....
        /*00c8*/ 	.word	0x00002b80


	//----- nvinfo : EIATTR_CTAIDZ_USED
	.align		4
.L_1661:
        /*00cc*/ 	.byte	0x01, 0x04
	.zero		2


	//----- nvinfo : EIATTR_MAX_THREADS
	.align		4
        /*00d0*/ 	.byte	0x04, 0x05
        /*00d2*/ 	.short	(.L_1663 - .L_1662)
.L_1662:
        /*00d4*/ 	.word	0x00000100
        /*00d8*/ 	.word	0x00000001
        /*00dc*/ 	.word	0x00000001


	//----- nvinfo : EIATTR_CRS_STACK_SIZE
	.align		4
.L_1663:
        /*00e0*/ 	.byte	0x04, 0x1e
        /*00e2*/ 	.short	(.L_1665 - .L_1664)
.L_1664:
        /*00e4*/ 	.word	0x00000000
.L_1665:


//--------------------- .nv.info._ZN7cutlass13device_kernelIN5flash19FlashAttnFwdCombineIN4cute5tupleIJNS3_1CILi16EEENS5_ILi64EEEEEELi5ELi256ELi1ELb0ELb1ENS_10bfloat16_tEfNS_4arch4Sm80EEEEEvNT_6ParamsE --------------------------
	.section	.nv.info._ZN7cutlass13device_kernelIN5flash19FlashAttnFwdCombineIN4cute5tupleIJNS3_1CILi16EEENS5_ILi64EEEEEELi5ELi256ELi1ELb0ELb1ENS_10bfloat16_tEfNS_4arch4Sm80EEEEEvNT_6ParamsE,"",@"SHT_CUDA_INFO"
	.sectionflags	@""
	.align	4


	//----- nvinfo : EIATTR_CUDA_API_VERSION
	.align		4
        /*0000*/ 	.byte	0x04, 0x37
        /*0002*/ 	.short	(.L_1667 - .L_1666)
.L_1666:
        /*0004*/ 	.word	0x00000082


	//----- nvinfo : EIATTR_SW2861232_WAR
	.align		4
.L_1667:
        /*0008*/ 	.byte	0x01, 0x35
	.zero		2


	//----- nvinfo : EIATTR_PARAM_CBANK
	.align		4
        /*000c*/ 	.byte	0x04, 0x0a
        /*000e*/ 	.short	(.L_1669 - .L_1668)
	.align		4
.L_1668:
        /*0010*/ 	.word	index@(.nv.constant0._ZN7cutlass13device_kernelIN5flash19FlashAttnFwdCombineIN4cute5tupleIJNS3_1CILi16EEENS5_ILi64EEEEEELi5ELi256ELi1ELb0ELb1ENS_10bfloat16_tEfNS_4arch4Sm80EEEEEvNT_6ParamsE)
        /*0014*/ 	.short	0x0160
        /*0016*/ 	.short	0x00e8


	//----- nvinfo : EIATTR_CBANK_PARAM_SIZE
	.align		4
.L_1669:
        /*0018*/ 	.byte	0x03, 0x19
        /*001a*/ 	.short	0x00e8


	//----- nvinfo : EIATTR_KPARAM_INFO
	.align		4
        /*001c*/ 	.byte	0x04, 0x17
        /*001e*/ 	.short	(.L_1671 - .L_1670)
.L_1670:
        /*0020*/ 	.word	0x00000000
        /*0024*/ 	.short	0x0000
        /*0026*/ 	.short	0x0000
        /*0028*/ 	.byte	0x00, 0xf0, 0xa1, 0x03


	//----- nvinfo : EIATTR_MAXREG_COUNT
	.align		4
.L_1671:
        /*002c*/ 	.byte	0x03, 0x1b
        /*002e*/ 	.short	0x0080


	//----- nvinfo : EIATTR_NUM_BARRIERS
	.align		4
        /*0030*/ 	.byte	0x02, 0x4c
        /*0032*/ 	.byte	0x01
	.zero		1


	//----- nvinfo : EIATTR_EXTERNS
	.align		4
        /*0034*/ 	.byte	0x04, 0x0f
        /*0036*/ 	.short	(.L_1673 - .L_1672)


	//   ....[0]....
	.align		4
.L_1672:
        /*0038*/ 	.word	index@(__assertfail)


	//----- nvinfo : EIATTR_MERCURY_ISA_VERSION
	.align		4
.L_1673:
        /*003c*/ 	.byte	0x03, 0x5f
        /*003e*/ 	.short	0x0000


	//----- nvinfo : EIATTR_COOP_GROUP_MASK_REGIDS
	.align		4
        /*0040*/ 	.byte	0x04, 0x29
        /*0042*/ 	.short	(.L_1675 - .L_1674)


	//   ....[0]....
.L_1674:
        /*0044*/ 	.word	0xffffffff


	//   ....[1]....
        /*0048*/ 	.word	0xffffffff


	//   ....[2]....
        /*004c*/ 	.word	0xffffffff


	//   ....[3]....
        /*0050*/ 	.word	0xffffffff


	//   ....[4]....
        /*0054*/ 	.word	0xffffffff


	//   ....[5]....
        /*0058*/ 	.word	0xffffffff


	//   ....[6]....
        /*005c*/ 	.word	0xffffffff


	//   ....[7]....
        /*0060*/ 	.word	0xffffffff


	//   ....[8]....
        /*0064*/ 	.word	0xffffffff


	//   ....[9]....
        /*0068*/ 	.word	0xffffffff


	//   ....[10]....
        /*006c*/ 	.word	0xffffffff


	//   ....[11]....
        /*0070*/ 	.word	0xffffffff


	//   ....[12]....
        /*0074*/ 	.word	0xffffffff


	//----- nvinfo : EIATTR_COOP_GROUP_INSTR_OFFSETS
	.align		4
.L_1675:
        /*0078*/ 	.byte	0x04, 0x28
        /*007a*/ 	.short	(.L_1677 - .L_1676)


	//   ....[0]....
.L_1676:
        /*007c*/ 	.word	0x00001560


	//   ....[1]....
        /*0080*/ 	.word	0x000015a0


	//   ....[2]....
        /*0084*/ 	.word	0x000015c0


	//   ....[3]....
        /*0088*/ 	.word	0x000015e0


	//   ....[4]....
        /*008c*/ 	.word	0x000016b0


	//   ....[5]....
        /*0090*/ 	.word	0x000016f0


	//   ....[6]....
        /*0094*/ 	.word	0x00001710


	//   ....[7]....
        /*0098*/ 	.word	0x00001730


	//   ....[8]....
        /*009c*/ 	.word	0x00001750


	//   ....[9]....
        /*00a0*/ 	.word	0x00001770


	//   ....[10]....
        /*00a4*/ 	.word	0x000017a0


	//   ....[11]....
        /*00a8*/ 	.word	0x000017c0


	//   ....[12]....
        /*00ac*/ 	.word	0x00002860


	//----- nvinfo : EIATTR_SYSCALL_OFFSETS
	.align		4
.L_1677:
        /*00b0*/ 	.byte	0x04, 0x46
        /*00b2*/ 	.short	(.L_1679 - .L_1678)


	//   ....[0]....
.L_1678:
        /*00b4*/ 	.word	0x000004b0


	//----- nvinfo : EIATTR_EXIT_INSTR_OFFSETS
	.align		4
.L_1679:
        /*00b8*/ 	.byte	0x04, 0x1c
        /*00ba*/ 	.short	(.L_1681 - .L_1680)


	//   ....[0]....
.L_1680:
        /*00bc*/ 	.word	0x00000200


	//   ....[1]....
        /*00c0*/ 	.word	0x00000360


	//   ....[2]....
        /*00c4*/ 	.word	0x00002730


	//   ....[3]....
        /*00c8*/ 	.word	0x00002840


	//----- nvinfo : EIATTR_CTAIDZ_USED
	.align		4
.L_1681:
        /*00cc*/ 	.byte	0x01, 0x04
	.zero		2


	//----- nvinfo : EIATTR_MAX_THREADS
	.align		4
        /*00d0*/ 	.byte	0x04, 0x05
        /*00d2*/ 	.short	(.L_1683 - .L_1682)
.L_1682:
        /*00d4*/ 	.word	0x00000100
        /*00d8*/ 	.word	0x00000001
        /*00dc*/ 	.word	0x00000001


	//----- nvinfo : EIATTR_CRS_STACK_SIZE
	.align		4
.L_1683:
        /*00e0*/ 	.byte	0x04, 0x1e
        /*00e2*/ 	.short	(.L_1685 - .L_1684)
.L_1684:
        /*00e4*/ 	.word	0x00000000
.L_1685:


//--------------------- .nv.info._ZN7cutlass13device_kernelIN5flash19FlashAttnFwdCombineIN4cute5tupleIJNS3_1CILi16EEENS5_ILi64EEEEEELi4ELi256ELi1ELb0ELb1ENS_10bfloat16_tEfNS_4arch4Sm80EEEEEvNT_6ParamsE --------------------------
	.section	.nv.info._ZN7cutlass13device_kernelIN5flash19FlashAttnFwdCombineIN4cute5tupleIJNS3_1CILi16EEENS5_ILi64EEEEEELi4ELi256ELi1ELb0ELb1ENS_10bfloat16_tEfNS_4arch4Sm80EEEEEvNT_6ParamsE,"",@"SHT_CUDA_INFO"
	.sectionflags	@""
	.align	4


	//----- nvinfo : EIATTR_CUDA_API_VERSION
	.align		4
        /*0000*/ 	.byte	0x04, 0x37
        /*0002*/ 	.short	(.L_1687 - .L_1686)
.L_1686:
        /*0004*/ 	.word	0x00000082


	//----- nvinfo : EIATTR_SW2861232_WAR
	.align		4
.L_1687:
        /*0008*/ 	.byte	0x01, 0x35
	.zero		2


	//----- nvinfo : EIATTR_PARAM_CBANK
	.align		4
        /*000c*/ 	.byte	0x04, 0x0a
        /*000e*/ 	.short	(.L_1689 - .L_1688)
	.align		4
.L_1688:
        /*0010*/ 	.word	index@(.nv.constant0._ZN7cutlass13device_kernelIN5flash19FlashAttnFwdCombineIN4cute5tupleIJNS3_1CILi16EEENS5_ILi64EEEEEELi4ELi256ELi1ELb0ELb1ENS_10bfloat16_tEfNS_4arch4Sm80EEEEEvNT_6ParamsE)
        /*0014*/ 	.short	0x0160
        /*0016*/ 	.short	0x00e8


	//----- nvinfo : EIATTR_CBANK_PARAM_SIZE
	.align		4
.L_1689:
        /*0018*/ 	.byte	0x03, 0x19
        /*001a*/ 	.short	0x00e8


	//----- nvinfo : EIATTR_KPARAM_INFO
	.align		4
        /*001c*/ 	.byte	0x04, 0x17
        /*001e*/ 	.short	(.L_1691 - .L_1690)
.L_1690:
        /*0020*/ 	.word	0x00000000
        /*0024*/ 	.short	0x0000
        /*0026*/ 	.short	0x0000
        /*0028*/ 	.byte	0x00, 0xf0, 0xa1, 0x03


	//----- nvinfo : EIATTR_MAXREG_COUNT
	.align		4
.L_1691:
        /*002c*/ 	.byte	0x03, 0x1b
        /*002e*/ 	.short	0x0080


	//----- nvinfo : EIATTR_NUM_BARRIERS
	.align		4
        /*0030*/ 	.byte	0x02, 0x4c
        /*0032*/ 	.byte	0x01
	.zero		1


	//----- nvinfo : EIATTR_EXTERNS
	.align		4
        /*0034*/ 	.byte	0x04, 0x0f
        /*0036*/ 	.short	(.L_1693 - .L_1692)


	//   ....[0]....
	.align		4
.L_1692:
        /*0038*/ 	.word	index@(__assertfail)


	//----- nvinfo : EIATTR_MERCURY_ISA_VERSION
	.align		4
.L_1693:
        /*003c*/ 	.byte	0x03, 0x5f
        /*003e*/ 	.short	0x0000


	//----- nvinfo : EIATTR_COOP_GROUP_MASK_REGIDS
	.align		4
        /*0040*/ 	.byte	0x04, 0x29
        /*0042*/ 	.short	(.L_1695 - .L_1694)


	//   ....[0]....
.L_1694:
        /*0044*/ 	.word	0xffffffff


	//   ....[1]....
        /*0048*/ 	.word	0xffffffff


	//   ....[2]....
        /*004c*/ 	.word	0xffffffff


	//   ....[3]....
        /*0050*/ 	.word	0xffffffff


	//   ....[4]....
        /*0054*/ 	.word	0xffffffff


	//   ....[5]....
        /*0058*/ 	.word	0xffffffff


	//   ....[6]....
        /*005c*/ 	.word	0xffffffff


	//   ....[7]....
        /*0060*/ 	.word	0xffffffff


	//   ....[8]....
        /*0064*/ 	.word	0xffffffff


	//   ....[9]....
        /*0068*/ 	.word	0xffffffff


	//   ....[10]....
        /*006c*/ 	.word	0xffffffff


	//   ....[11]....
        /*0070*/ 	.word	0xffffffff


	//   ....[12]....
        /*0074*/ 	.word	0xffffffff


	//----- nvinfo : EIATTR_COOP_GROUP_INSTR_OFFSETS
	.align		4
.L_1695:
        /*0078*/ 	.byte	0x04, 0x28
        /*007a*/ 	.short	(.L_1697 - .L_1696)


	//   ....[0]....
.L_1696:
        /*007c*/ 	.word	0x00001440


	//   ....[1]....
        /*0080*/ 	.word	0x00001480


	//   ....[2]....
        /*0084*/ 	.word	0x000014a0


	//   ....[3]....
        /*0088*/ 	.word	0x000014c0


	//   ....[4]....
        /*008c*/ 	.word	0x00001550


	//   ....[5]....
        /*0090*/ 	.word	0x00001580


	//   ....[6]....
        /*0094*/ 	.word	0x00001590


	//   ....[7]....
        /*0098*/ 	.word	0x000015c0


	//   ....[8]....
        /*009c*/ 	.word	0x000015d0


	//   ....[9]....
        /*00a0*/ 	.word	0x00001600


	//   ....[10]....
        /*00a4*/ 	.word	0x00001610


	//   ....[11]....
        /*00a8*/ 	.word	0x00001670


	//   ....[12]....
        /*00ac*/ 	.word	0x000026c0


	//----- nvinfo : EIATTR_SYSCALL_OFFSETS
	.align		4
.L_1697:
        /*00b0*/ 	.byte	0x04, 0x46
        /*00b2*/ 	.short	(.L_1699 - .L_1698)


	//   ....[0]....
.L_1698:
        /*00b4*/ 	.word	0x000004b0


	//----- nvinfo : EIATTR_EXIT_INSTR_OFFSETS
	.align		4
.L_1699:
        /*00b8*/ 	.byte	0x04, 0x1c
        /*00ba*/ 	.short	(.L_1701 - .L_1700)


	//   ....[0]....
.L_1700:
        /*00bc*/ 	.word	0x00000200


	//   ....[1]....
        /*00c0*/ 	.word	0x00000360


	//   ....[2]....
        /*00c4*/ 	.word	0x00002590


	//   ....[3]....
        /*00c8*/ 	.word	0x000026a0


	//----- nvinfo : EIATTR_CTAIDZ_USED
	.align		4
.L_1701:
        /*00cc*/ 	.byte	0x01, 0x04
	.zero		2


	//----- nvinfo : EIATTR_MAX_THREADS
	.align		4
        /*00d0*/ 	.byte	0x04, 0x05
        /*00d2*/ 	.short	(.L_1703 - .L_1702)
.L_1702:
        /*00d4*/ 	.word	0x00000100
        /*00d8*/ 	.word	0x00000001
        /*00dc*/ 	.word	0x00000001


	//----- nvinfo : EIATTR_CRS_STACK_SIZE
	.align		4
.L_1703:
        /*00e0*/ 	.byte	0x04, 0x1e
        /*00e2*/ 	.short	(.L_1705 - .L_1704)
.L_1704:
        /*00e4*/ 	.word	0x00000000
.L_1705:


//--------------------- .nv.info._ZN7cutlass13device_kernelIN5flash19FlashAttnFwdCombineIN4cute5tupleIJNS3_1CILi8EEENS5_ILi128EEEEEELi8ELi256ELi1ELb0ELb0ENS_6half_tEfNS_4arch4Sm90EEEEEvNT_6ParamsE --------------------------
	.section	.nv.info._ZN7cutlass13device_kernelIN5flash19FlashAttnFwdCombineIN4cute5tupleIJNS3_1CILi8EEENS5_ILi128EEEEEELi8ELi256ELi1ELb0ELb0ENS_6half_tEfNS_4arch4Sm90EEEEEvNT_6ParamsE,"",@"SHT_CUDA_INFO"
	.sectionflags	@""
	.align	4


	//----- nvinfo : EIATTR_CUDA_API_VERSION
	.align		4
        /*0000*/ 	.byte	0x04, 0x37
        /*0002*/ 	.short	(.L_1707 - .L_1706)
.L_1706:
        /*0004*/ 	.word	0x00000082


	//----- nvinfo : EIATTR_SW2861232_WAR
	.align		4
.L_1707:
        /*0008*/ 	.byte	0x01, 0x35
	.zero		2


	//----- nvinfo : EIATTR_PARAM_CBANK
	.align		4
        /*000c*/ 	.byte	0x04, 0x0a
        /*000e*/ 	.short	(.L_1709 - .L_1708)
	.align		4
.L_1708:
        /*0010*/ 	.word	index@(.nv.constant0._ZN7cutlass13device_kernelIN5flash19FlashAttnFwdCombineIN4cute5tupleIJNS3_1CILi8EEENS5_ILi128EEEEEELi8ELi256ELi1ELb0ELb0ENS_6half_tEfNS_4arch4Sm90EEEEEvNT_6ParamsE)
        /*0014*/ 	.short	0x0160
        /*0016*/ 	.short	0x00e8


	//----- nvinfo : EIATTR_CBANK_PARAM_SIZE
	.align		4
.L_1709:
        /*0018*/ 	.byte	0x03, 0x19
        /*001a*/ 	.short	0x00e8


	//----- nvinfo : EIATTR_KPARAM_INFO
	.align		4
        /*001c*/ 	.byte	0x04, 0x17
        /*001e*/ 	.short	(.L_1711 - .L_1710)
.L_1710:
        /*0020*/ 	.word	0x00000000
        /*0024*/ 	.short	0x0000
        /*0026*/ 	.short	0x0000
        /*0028*/ 	.byte	0x00, 0xf0, 0xa1, 0x03


	//----- nvinfo : EIATTR_MAXREG_COUNT
	.align		4
.L_1711:
        /*002c*/ 	.byte	0x03, 0x1b
        /*002e*/ 	.short	0x0080


	//----- nvinfo : EIATTR_NUM_BARRIERS
	.align		4
        /*0030*/ 	.byte	0x02, 0x4c
        /*0032*/ 	.byte	0x01
	.zero		1


	//----- nvinfo : EIATTR_EXTERNS
	.align		4
        /*0034*/ 	.byte	0x04, 0x0f
        /*0036*/ 	.short	(.L_1713 - .L_1712)


	//   ....[0]....
	.align		4
.L_1712:
        /*0038*/ 	.word	index@(__assertfail)


	//----- nvinfo : EIATTR_MERCURY_ISA_VERSION
	.align		4
.L_1713:
        /*003c*/ 	.byte	0x03, 0x5f
        /*003e*/ 	.short	0x0000


	//----- nvinfo : EIATTR_COOP_GROUP_MASK_REGIDS
	.align		4
        /*0040*/ 	.byte	0x04, 0x29
        /*0042*/ 	.short	(.L_1715 - .L_1714)


	//   ....[0]....
.L_1714:
        /*0044*/ 	.word	0xffffffff


	//   ....[1]....
        /*0048*/ 	.word	0xffffffff


	//   ....[2]....
        /*004c*/ 	.word	0xffffffff


	//   ....[3]....
        /*0050*/ 	.word	0xffffffff


	//   ....[4]....
        /*0054*/ 	.word	0xffffffff


	//   ....[5]....
        /*0058*/ 	.word	0xffffffff


	//   ....[6]....
        /*005c*/ 	.word	0xffffffff


	//   ....[7]....
        /*0060*/ 	.word	0xffffffff


	//   ....[8]....
        /*0064*/ 	.word	0xffffffff


	//   ....[9]....
        /*0068*/ 	.word	0xffffffff


	//   ....[10]....
        /*006c*/ 	.word	0xffffffff


	//   ....[11]....
        /*0070*/ 	.word	0xffffffff


	//   ....[12]....
        /*0074*/ 	.word	0xffffffff


	//   ....[13]....
        /*0078*/ 	.word	0xffffffff


	//   ....[14]....
        /*007c*/ 	.word	0xffffffff


	//   ....[15]....
        /*0080*/ 	.word	0xffffffff


	//----- nvinfo : EIATTR_COOP_GROUP_INSTR_OFFSETS
	.align		4
.L_1715:
        /*0084*/ 	.byte	0x04, 0x28
        /*0086*/ 	.short	(.L_1717 - .L_1716)


	//   ....[0]....
.L_1716:
        /*0088*/ 	.word	0x00001530


	//   ....[1]....
        /*008c*/ 	.word	0x00001580


	//   ....[2]....
        /*0090*/ 	.word	0x000015b0


	//   ....[3]....
        /*0094*/ 	.word	0x000015d0


	//   ....[4]....
        /*0098*/ 	.word	0x000015f0


	//   ....[5]....
        /*009c*/ 	.word	0x000018d0


	//   ....[6]....
        /*00a0*/ 	.word	0x00001930


	//   ....[7]....
        /*00a4*/ 	.word	0x00001940


	//   ....[8]....
        /*00a8*/ 	.word	0x00001980


	//   ....[9]....
        /*00ac*/ 	.word	0x00001990


	//   ....[10]....
        /*00b0*/ 	.word	0x000019c0


	//   ....[11]....
        /*00b4*/ 	.word	0x000019d0


	//   ....[12]....
        /*00b8*/ 	.word	0x00001a10


	//   ....[13]....
        /*00bc*/ 	.word	0x00001a20


	//   ....[14]....
        /*00c0*/ 	.word	0x00001a50


	//   ....[15]....
        /*00c4*/ 	.word	0x00002c40


	//----- nvinfo : EIATTR_SYSCALL_OFFSETS
	.align		4
.L_1717:
        /*00c8*/ 	.byte	0x04, 0x46
        /*00ca*/ 	.short	(.L_1719 - .L_1718)


	//   ....[0]....
.L_1718:
        /*00cc*/ 	.word	0x00000390


	//----- nvinfo : EIATTR_EXIT_INSTR_OFFSETS
	.align		4
.L_1719:
        /*00d0*/ 	.byte	0x04, 0x1c
        /*00d2*/ 	.short	(.L_1721 - .L_1720)


	//   ....[0]....
.L_1720:
        /*00d4*/ 	.word	0x00000220


	//   ....[1]....
        /*00d8*/ 	.word	0x00002ad0


	//   ....[2]....
        /*00dc*/ 	.word	0x00002c20


	//----- nvinfo : EIATTR_CTAIDZ_USED
	.align		4
.L_1721:
        /*00e0*/ 	.byte	0x01, 0x04
	.zero		2


	//----- nvinfo : EIATTR_MAX_THREADS
	.align		4
        /*00e4*/ 	.byte	0x04, 0x05
        /*00e6*/ 	.short	(.L_1723 - .L_1722)
.L_1722:
        /*00e8*/ 	.word	0x00000100
        /*00ec*/ 	.word	0x00000001
        /*00f0*/ 	.word	0x00000001


	//----- nvinfo : EIATTR_CRS_STACK_SIZE
	.align		4
.L_1723:
        /*00f4*/ 	.byte	0x04, 0x1e
        /*00f6*/ 	.short	(.L_1725 - .L_1724)
.L_1724:
        /*00f8*/ 	.word	0x00000000
.L_1725:


//--------------------- .nv.info._ZN7cutlass13device_kernelIN5flash19FlashAttnFwdCombineIN4cute5tupleIJNS3_1CILi8EEENS5_ILi128EEEEEELi7ELi256ELi1ELb0ELb0ENS_6half_tEfNS_4arch4Sm90EEEEEvNT_6ParamsE --------------------------
	.section	.nv.info._ZN7cutlass13device_kernelIN5flash19FlashAttnFwdCombineIN4cute5tupleIJNS3_1CILi8EEENS5_ILi128EEEEEELi7ELi256ELi1ELb0ELb0ENS_6half_tEfNS_4arch4Sm90EEEEEvNT_6ParamsE,"",@"SHT_CUDA_INFO"
	.sectionflags	@""
	.align	4


	//----- nvinfo : EIATTR_CUDA_API_VERSION
	.align		4
        /*0000*/ 	.byte	0x04, 0x37
        /*0002*/ 	.short	(.L_1727 - .L_1726)
.L_1726:
        /*0004*/ 	.word	0x00000082


	//----- nvinfo : EIATTR_SW2861232_WAR
	.align		4
.L_1727:
        /*0008*/ 	.byte	0x01, 0x35
	.zero		2


	//----- nvinfo : EIATTR_PARAM_CBANK
	.align		4
        /*000c*/ 	.byte	0x04, 0x0a
        /*000e*/ 	.short	(.L_1729 - .L_1728)
	.align		4
.L_1728:
        /*0010*/ 	.word	index@(.nv.constant0._ZN7cutlass13device_kernelIN5flash19FlashAttnFwdCombineIN4cute5tupleIJNS3_1CILi8EEENS5_ILi128EEEEEELi7ELi256ELi1ELb0ELb0ENS_6half_tEfNS_4arch4Sm90EEEEEvNT_6ParamsE)
        /*0014*/ 	.short	0x0160
        /*0016*/ 	.short	0x00e8


	//----- nvinfo : EIATTR_CBANK_PARAM_SIZE
	.align		4
.L_1729:
        /*0018*/ 	.byte	0x03, 0x19
        /*001a*/ 	.short	0x00e8


	//----- nvinfo : EIATTR_KPARAM_INFO
	.align		4
        /*001c*/ 	.byte	0x04, 0x17
        /*001e*/ 	.short	(.L_1731 - .L_1730)
.L_1730:
        /*0020*/ 	.word	0x00000000
        /*0024*/ 	.short	0x0000
        /*0026*/ 	.short	0x0000
        /*0028*/ 	.byte	0x00, 0xf0, 0xa1, 0x03


	//----- nvinfo : EIATTR_MAXREG_COUNT
	.align		4
.L_1731:
        /*002c*/ 	.byte	0x03, 0x1b
        /*002e*/ 	.short	0x0080


	//----- nvinfo : EIATTR_NUM_BARRIERS
	.align		4
        /*0030*/ 	.byte	0x02, 0x4c
        /*0032*/ 	.byte	0x01
	.zero		1


	//----- nvinfo : EIATTR_EXTERNS
	.align		4
        /*0034*/ 	.byte	0x04, 0x0f
        /*0036*/ 	.short	(.L_1733 - .L_1732)


	//   ....[0]....
	.align		4
.L_1732:
        /*0038*/ 	.word	index@(__assertfail)


	//----- nvinfo : EIATTR_MERCURY_ISA_VERSION
	.align		4
.L_1733:
        /*003c*/ 	.byte	0x03, 0x5f
        /*003e*/ 	.short	0x0000


	//----- nvinfo : EIATTR_COOP_GROUP_MASK_REGIDS
	.align		4
        /*0040*/ 	.byte	0x04, 0x29
        /*0042*/ 	.short	(.L_1735 - .L_1734)


	//   ....[0]....
.L_1734:
        /*0044*/ 	.word	0xffffffff


	//   ....[1]....
        /*0048*/ 	.word	0xffffffff


	//   ....[2]....
        /*004c*/ 	.word	0xffffffff


	//   ....[3]....
        /*0050*/ 	.word	0xffffffff


	//   ....[4]....
        /*0054*/ 	.word	0xffffffff


	//   ....[5]....
        /*0058*/ 	.word	0xffffffff


	//   ....[6]....
        /*005c*/ 	.word	0xffffffff


	//   ....[7]....
        /*0060*/ 	.word	0xffffffff


	//   ....[8]....
        /*0064*/ 	.word	0xffffffff


	//   ....[9]....
        /*0068*/ 	.word	0xffffffff


	//   ....[10]....
        /*006c*/ 	.word	0xffffffff


	//   ....[11]....
        /*0070*/ 	.word	0xffffffff


	//   ....[12]....
        /*0074*/ 	.word	0xffffffff


	//   ....[13]....
        /*0078*/ 	.word	0xffffffff


	//   ....[14]....
        /*007c*/ 	.word	0xffffffff


	//   ....[15]....
        /*0080*/ 	.word	0xffffffff


	//----- nvinfo : EIATTR_COOP_GROUP_INSTR_OFFSETS
	.align		4
.L_1735:
        /*0084*/ 	.byte	0x04, 0x28
        /*0086*/ 	.short	(.L_1737 - .L_1736)


	//   ....[0]....
.L_1736:
        /*0088*/ 	.word	0x00001050


	//   ....[1]....
        /*008c*/ 	.word	0x000010a0


	//   ....[2]....
        /*0090*/ 	.word	0x000010d0


	//   ....[3]....
        /*0094*/ 	.word	0x000010f0


	//   ....[4]....
        /*0098*/ 	.word	0x00001110


	//   ....[5]....
        /*009c*/ 	.word	0x000012b0


	//   ....[6]....
        /*00a0*/ 	.word	0x000012d0


	//   ....[7]....
        /*00a4*/ 	.word	0x000012e0


	//   ....[8]....
        /*00a8*/ 	.word	0x00001310


	//   ....[9]....
        /*00ac*/ 	.word	0x00001320


	//   ....[10]....
        /*00b0*/ 	.word	0x00001350


	//   ....[11]....
        /*00b4*/ 	.word	0x00001360


	//   ....[12]....
        /*00b8*/ 	.word	0x000013a0


	//   ....[13]....
        /*00bc*/ 	.word	0x000013c0


	//   ....[14]....
        /*00c0*/ 	.word	0x000013f0


	//   ....[15]....
        /*00c4*/ 	.word	0x00002560


	//----- nvinfo : EIATTR_SYSCALL_OFFSETS
	.align		4
.L_1737:
        /*00c8*/ 	.byte	0x04, 0x46
        /*00ca*/ 	.short	(.L_1739 - .L_1738)


	//   ....[0]....
.L_1738:
        /*00cc*/ 	.word	0x00000390


	//----- nvinfo : EIATTR_EXIT_INSTR_OFFSETS
	.align		4
.L_1739:
        /*00d0*/ 	.byte	0x04, 0x1c
        /*00d2*/ 	.short	(.L_1741 - .L_1740)


	//   ....[0]....
.L_1740:
        /*00d4*/ 	.word	0x00000220


	//   ....[1]....
        /*00d8*/ 	.word	0x000023f0


	//   ....[2]....
        /*00dc*/ 	.word	0x00002540


	//----- nvinfo : EIATTR_CTAIDZ_USED
	.align		4
.L_1741:
        /*00e0*/ 	.byte	0x01, 0x04
	.zero		2


	//----- nvinfo : EIATTR_MAX_THREADS
	.align		4
        /*00e4*/ 	.byte	0x04, 0x05
        /*00e6*/ 	.short	(.L_1743 - .L_1742)
.L_1742:
        /*00e8*/ 	.word	0x00000100
        /*00ec*/ 	.word	0x00000001
        /*00f0*/ 	.word	0x00000001


	//----- nvinfo : EIATTR_CRS_STACK_SIZE
	.align		4
.L_1743:
        /*00f4*/ 	.byte	0x04, 0x1e
        /*00f6*/ 	.short	(.L_1745 - .L_1744)
.L_1744:
        /*00f8*/ 	.word	0x00000000
.L_1745:


//--------------------- .nv.info._ZN7cutlass13device_kernelIN5flash19FlashAttnFwdCombineIN4cute5tupleIJNS3_1CILi8EEENS5_ILi128EEEEEELi6ELi256ELi1ELb0ELb0ENS_6half_tEfNS_4arch4Sm90EEEEEvNT_6ParamsE --------------------------
	.section	.nv.info._ZN7cutlass13device_kernelIN5flash19FlashAttnFwdCombineIN4cute5tupleIJNS3_1CILi8EEENS5_ILi128EEEEEELi6ELi256ELi1ELb0ELb0ENS_6half_tEfNS_4arch4Sm90EEEEEvNT_6ParamsE,"",@"SHT_CUDA_INFO"
	.sectionflags	@""
	.align	4


	//----- nvinfo : EIATTR_CUDA_API_VERSION
	.align		4
        /*0000*/ 	.byte	0x04, 0x37
        /*0002*/ 	.short	(.L_1747 - .L_1746)
.L_1746:
        /*0004*/ 	.word	0x00000082


	//----- nvinfo : EIATTR_SW2861232_WAR
	.align		4
.L_1747:
        /*0008*/ 	.byte	0x01, 0x35
	.zero		2


	//----- nvinfo : EIATTR_PARAM_CBANK
	.align		4
        /*000c*/ 	.byte	0x04, 0x0a
        /*000e*/ 	.short	(.L_1749 - .L_1748)
	.align		4
.L_1748:
        /*0010*/ 	.word	index@(.nv.constant0._ZN7cutlass13device_kernelIN5flash19FlashAttnFwdCombineIN4cute5tupleIJNS3_1CILi8EEENS5_ILi128EEEEEELi6ELi256ELi1ELb0ELb0ENS_6half_tEfNS_4arch4Sm90EEEEEvNT_6ParamsE)
        /*0014*/ 	.short	0x0160
        /*0016*/ 	.short	0x00e8


	//----- nvinfo : EIATTR_CBANK_PARAM_SIZE
	.align		4
.L_1749:
        /*0018*/ 	.byte	0x03, 0x19
        /*001a*/ 	.short	0x00e8


	//----- nvinfo : EIATTR_KPARAM_INFO
	.align		4
        /*001c*/ 	.byte	0x04, 0x17
        /*001e*/ 	.short	(.L_1751 - .L_1750)
.L_1750:
        /*0020*/ 	.word	0x00000000
        /*0024*/ 	.short	0x0000
        /*0026*/ 	.short	0x0000
        /*0028*/ 	.byte	0x00, 0xf0, 0xa1, 0x03


	//----- nvinfo : EIATTR_MAXREG_COUNT
	.align		4
.L_1751:
        /*002c*/ 	.byte	0x03, 0x1b
        /*002e*/ 	.short	0x0080


	//----- nvinfo : EIATTR_NUM_BARRIERS
	.align		4
        /*0030*/ 	.byte	0x02, 0x4c
        /*0032*/ 	.byte	0x01
	.zero		1


	//----- nvinfo : EIATTR_EXTERNS
	.align		4
        /*0034*/ 	.byte	0x04, 0x0f
        /*0036*/ 	.short	(.L_1753 - .L_1752)


	//   ....[0]....
	.align		4
.L_1752:
        /*0038*/ 	.word	index@(__assertfail)


	//----- nvinfo : EIATTR_MERCURY_ISA_VERSION
	.align		4
.L_1753:
        /*003c*/ 	.byte	0x03, 0x5f
        /*003e*/ 	.short	0x0000


	//----- nvinfo : EIATTR_COOP_GROUP_MASK_REGIDS
	.align		4
        /*0040*/ 	.byte	0x04, 0x29
        /*0042*/ 	.short	(.L_1755 - .L_1754)


	//   ....[0]....
.L_1754:
        /*0044*/ 	.word	0xffffffff


	//   ....[1]....
        /*0048*/ 	.word	0xffffffff


	//   ....[2]....
        /*004c*/ 	.word	0xffffffff


	//   ....[3]....
        /*0050*/ 	.word	0xffffffff


	//   ....[4]....
        /*0054*/ 	.word	0xffffffff


	//   ....[5]....
        /*0058*/ 	.word	0xffffffff


	//   ....[6]....
        /*005c*/ 	.word	0xffffffff


	//   ....[7]....
        /*0060*/ 	.word	0xffffffff


	//   ....[8]....
        /*0064*/ 	.word	0xffffffff


	//   ....[9]....
        /*0068*/ 	.word	0xffffffff


	//   ....[10]....
        /*006c*/ 	.word	0xffffffff


	//   ....[11]....
        /*0070*/ 	.word	0xffffffff


	//   ....[12]....
        /*0074*/ 	.word	0xffffffff


	//   ....[13]....
        /*0078*/ 	.word	0xffffffff


	//   ....[14]....
        /*007c*/ 	.word	0xffffffff


	//   ....[15]....
        /*0080*/ 	.word	0xffffffff


	//----- nvinfo : EIATTR_COOP_GROUP_INSTR_OFFSETS
	.align		4
.L_1755:
        /*0084*/ 	.byte	0x04, 0x28
        /*0086*/ 	.short	(.L_1757 - .L_1756)


	//   ....[0]....
.L_1756:
        /*0088*/ 	.word	0x00000d30


	//   ....[1]....
        /*008c*/ 	.word	0x00000d70


	//   ....[2]....
        /*0090*/ 	.word	0x00000d90


	//   ....[3]....
        /*0094*/ 	.word	0x00000db0


	//   ....[4]....
        /*0098*/ 	.word	0x00000dd0


	//   ....[5]....
        /*009c*/ 	.word	0x00000ea0


	//   ....[6]....
        /*00a0*/ 	.word	0x00000ee0


	//   ....[7]....
        /*00a4*/ 	.word	0x00000f10


	//   ....[8]....
        /*00a8*/ 	.word	0x00000f30


	//   ....[9]....
        /*00ac*/ 	.word	0x00000f50


	//   ....[10]....
        /*00b0*/ 	.word	0x00000f70


	//   ....[11]....
        /*00b4*/ 	.word	0x00000f90


	//   ....[12]....
        /*00b8*/ 	.word	0x00000fc0


	//   ....[13]....
        /*00bc*/ 	.word	0x00000ff0


	//   ....[14]....
        /*00c0*/ 	.word	0x00001000


	//   ....[15]....
        /*00c4*/ 	.word	0x00002140


	//----- nvinfo : EIATTR_SYSCALL_OFFSETS
	.align		4
.L_1757:
        /*00c8*/ 	.byte	0x04, 0x46
        /*00ca*/ 	.short	(.L_1759 - .L_1758)


	//   ....[0]....
.L_1758:
        /*00cc*/ 	.word	0x00000390


	//----- nvinfo : EIATTR_EXIT_INSTR_OFFSETS
	.align		4
.L_1759:
        /*00d0*/ 	.byte	0x04, 0x1c
        /*00d2*/ 	.short	(.L_1761 - .L_1760)


	//   ....[0]....
.L_1760:
        /*00d4*/ 	.word	0x00000220


	//   ....[1]....
        /*00d8*/ 	.word	0x00001fd0


	//   ....[2]....
        /*00dc*/ 	.word	0x00002120


	//----- nvinfo : EIATTR_CTAIDZ_USED
	.align		4
.L_1761:
        /*00e0*/ 	.byte	0x01, 0x04
	.zero		2


	//----- nvinfo : EIATTR_MAX_THREADS
	.align		4
        /*00e4*/ 	.byte	0x04, 0x05
        /*00e6*/ 	.short	(.L_1763 - .L_1762)
.L_1762:
        /*00e8*/ 	.word	0x00000100
        /*00ec*/ 	.word	0x00000001
        /*00f0*/ 	.word	0x00000001


	//----- nvinfo : EIATTR_CRS_STACK_SIZE
	.align		4
.L_1763:
        /*00f4*/ 	.byte	0x04, 0x1e
        /*00f6*/ 	.short	(.L_1765 - .L_1764)
.L_1764:
        /*00f8*/ 	.word	0x00000000
.L_1765:


//--------------------- .nv.info._ZN7cutlass13device_kernelIN5flash19FlashAttnFwdCombineIN4cute5tupleIJNS3_1CILi8EEENS5_ILi128EEEEEELi5ELi256ELi1ELb0ELb0ENS_6half_tEfNS_4arch4Sm90EEEEEvNT_6ParamsE --------------------------
	.section	.nv.info._ZN7cutlass13device_kernelIN5flash19FlashAttnFwdCombineIN4cute5tupleIJNS3_1CILi8EEENS5_ILi128EEEEEELi5ELi256ELi1ELb0ELb0ENS_6half_tEfNS_4arch4Sm90EEEEEvNT_6ParamsE,"",@"SHT_CUDA_INFO"
	.sectionflags	@""
	.align	4


	//----- nvinfo : EIATTR_CUDA_API_VERSION
	.align		4
        /*0000*/ 	.byte	0x04, 0x37
        /*0002*/ 	.short	(.L_1767 - .L_1766)
.L_1766:
        /*0004*/ 	.word	0x00000082


	//----- nvinfo : EIATTR_SW2861232_WAR
	.align		4
.L_1767:
        /*0008*/ 	.byte	0x01, 0x35
	.zero		2


	//----- nvinfo : EIATTR_PARAM_CBANK
	.align		4
        /*000c*/ 	.byte	0x04, 0x0a
        /*000e*/ 	.short	(.L_1769 - .L_1768)
	.align		4
.L_1768:
        /*0010*/ 	.word	index@(.nv.constant0._ZN7cutlass13device_kernelIN5flash19FlashAttnFwdCombineIN4cute5tupleIJNS3_1CILi8EEENS5_ILi128EEEEEELi5ELi256ELi1ELb0ELb0ENS_6half_tEfNS_4arch4Sm90EEEEEvNT_6ParamsE)
        /*0014*/ 	.short	0x0160
        /*0016*/ 	.short	0x00e8


	//----- nvinfo : EIATTR_CBANK_PARAM_SIZE
	.align		4
.L_1769:
        /*0018*/ 	.byte	0x03, 0x19
        /*001a*/ 	.short	0x00e8


	//----- nvinfo : EIATTR_KPARAM_INFO
	.align		4
        /*001c*/ 	.byte	0x04, 0x17
        /*001e*/ 	.short	(.L_1771 - .L_1770)
.L_1770:
        /*0020*/ 	.word	0x00000000
        /*0024*/ 	.short	0x0000
        /*0026*/ 	.short	0x0000
        /*0028*/ 	.byte	0x00, 0xf0, 0xa1, 0x03


	//----- nvinfo : EIATTR_MAXREG_COUNT
	.align		4
.L_1771:
        /*002c*/ 	.byte	0x03, 0x1b
        /*002e*/ 	.short	0x0080


	//----- nvinfo : EIATTR_NUM_BARRIERS
	.align		4
        /*0030*/ 	.byte	0x02, 0x4c
        /*0032*/ 	.byte	0x01
	.zero		1


	//----- nvinfo : EIATTR_EXTERNS
	.align		4
        /*0034*/ 	.byte	0x04, 0x0f
        /*0036*/ 	.short	(.L_1773 - .L_1772)


	//   ....[0]....
	.align		4
.L_1772:
        /*0038*/ 	.word	index@(__assertfail)


	//----- nvinfo : EIATTR_MERCURY_ISA_VERSION
	.align		4
.L_1773:
        /*003c*/ 	.byte	0x03, 0x5f
        /*003e*/ 	.short	0x0000


	//----- nvinfo : EIATTR_COOP_GROUP_MASK_REGIDS
	.align		4
        /*0040*/ 	.byte	0x04, 0x29
        /*0042*/ 	.short	(.L_1775 - .L_1774)


	//   ....[0]....
.L_1774:
        /*0044*/ 	.word	0xffffffff


	//   ....[1]....
        /*0048*/ 	.word	0xffffffff


	//   ....[2]....
        /*004c*/ 	.word	0xffffffff


	//   ....[3]....
        /*0050*/ 	.word	0xffffffff


	//   ....[4]....
        /*0054*/ 	.word	0xffffffff


	//   ....[5]....
        /*0058*/ 	.word	0xffffffff


	//   ....[6]....
        /*005c*/ 	.word	0xffffffff


	//   ....[7]....
        /*0060*/ 	.word	0xffffffff


	//   ....[8]....
        /*0064*/ 	.word	0xffffffff


	//   ....[9]....
        /*0068*/ 	.word	0xffffffff


	//   ....[10]....
        /*006c*/ 	.word	0xffffffff


	//   ....[11]....
        /*0070*/ 	.word	0xffffffff


	//   ....[12]....
        /*0074*/ 	.word	0xffffffff


	//   ....[13]....
        /*0078*/ 	.word	0xffffffff


	//   ....[14]....
        /*007c*/ 	.word	0xffffffff


	//   ....[15]....
        /*0080*/ 	.word	0xffffffff


	//----- nvinfo : EIATTR_COOP_GROUP_INSTR_OFFSETS
	.align		4
.L_1775:
        /*0084*/ 	.byte	0x04, 0x28
        /*0086*/ 	.short	(.L_1777 - .L_1776)


	//   ....[0]....
.L_1776:
        /*0088*/ 	.word	0x00000b50


	//   ....[1]....
        /*008c*/ 	.word	0x00000b90


	//   ....[2]....
        /*0090*/ 	.word	0x00000bb0


	//   ....[3]....
        /*0094*/ 	.word	0x00000bd0


	//   ....[4]....
        /*0098*/ 	.word	0x00000bf0


	//   ....[5]....
        /*009c*/ 	.word	0x00000c70


	//   ....[6]....
        /*00a0*/ 	.word	0x00000cb0


	//   ....[7]....
        /*00a4*/ 	.word	0x00000cc0


	//   ....[8]....
        /*00a8*/ 	.word	0x00000cf0


	//   ....[9]....
        /*00ac*/ 	.word	0x00000d00


	//   ....[10]....
        /*00b0*/ 	.word	0x00000d30


	//   ....[11]....
        /*00b4*/ 	.word	0x00000d40


	//   ....[12]....
        /*00b8*/ 	.word	0x00000d80


	//   ....[13]....
        /*00bc*/ 	.word	0x00000d90


	//   ....[14]....
        /*00c0*/ 	.word	0x00000dd0


	//   ....[15]....
        /*00c4*/ 	.word	0x00001ee0


	//----- nvinfo : EIATTR_SYSCALL_OFFSETS
	.align		4
.L_1777:
        /*00c8*/ 	.byte	0x04, 0x46
        /*00ca*/ 	.short	(.L_1779 - .L_1778)


	//   ....[0]....
.L_1778:
        /*00cc*/ 	.word	0x00000390


	//----- nvinfo : EIATTR_EXIT_INSTR_OFFSETS
	.align		4
.L_1779:
        /*00d0*/ 	.byte	0x04, 0x1c
        /*00d2*/ 	.short	(.L_1781 - .L_1780)


	//   ....[0]....
.L_1780:
        /*00d4*/ 	.word	0x00000220


	//   ....[1]....
        /*00d8*/ 	.word	0x00001d70


	//   ....[2]....
        /*00dc*/ 	.word	0x00001ec0


	//----- nvinfo : EIATTR_CTAIDZ_USED
	.align		4
.L_1781:
        /*00e0*/ 	.byte	0x01, 0x04
	.zero		2


	//----- nvinfo : EIATTR_MAX_THREADS
	.align		4
        /*00e4*/ 	.byte	0x04, 0x05
        /*00e6*/ 	.short	(.L_1783 - .L_1782)
.L_1782:
        /*00e8*/ 	.word	0x00000100
        /*00ec*/ 	.word	0x00000001
        /*00f0*/ 	.word	0x00000001


	//----- nvinfo : EIATTR_CRS_STACK_SIZE
	.align		4
.L_1783:
        /*00f4*/ 	.byte	0x04, 0x1e
        /*00f6*/ 	.short	(.L_1785 - .L_1784)
.L_1784:
        /*00f8*/ 	.word	0x00000000
.L_1785:


//--------------------- .nv.info._ZN7cutlass13device_kernelIN5flash19FlashAttnFwdCombineIN4cute5tupleIJNS3_1CILi8EEENS5_ILi128EEEEEELi8ELi256ELi1ELb0ELb1ENS_6half_tEfNS_4arch4Sm90EEEEEvNT_6ParamsE --------------------------
	.section	.nv.info._ZN7cutlass13device_kernelIN5flash19FlashAttnFwdCombineIN4cute5tupleIJNS3_1CILi8EEENS5_ILi128EEEEEELi8ELi256ELi1ELb0ELb1ENS_6half_tEfNS_4arch4Sm90EEEEEvNT_6ParamsE,"",@"SHT_CUDA_INFO"
	.sectionflags	@""
	.align	4


	//----- nvinfo : EIATTR_CUDA_API_VERSION
	.align		4
        /*0000*/ 	.byte	0x04, 0x37
        /*0002*/ 	.short	(.L_1787 - .L_1786)
.L_1786:
        /*0004*/ 	.word	0x00000082


	//----- nvinfo : EIATTR_SW2861232_WAR
	.align		4
.L_1787:
        /*0008*/ 	.byte	0x01, 0x35
	.zero		2


	//----- nvinfo : EIATTR_PARAM_CBANK
	.align		4
        /*000c*/ 	.byte	0x04, 0x0a
        /*000e*/ 	.short	(.L_1789 - .L_1788)
	.align		4
.L_1788:
        /*0010*/ 	.word	index@(.nv.constant0._ZN7cutlass13device_kernelIN5flash19FlashAttnFwdCombineIN4cute5tupleIJNS3_1CILi8EEENS5_ILi128EEEEEELi8ELi256ELi1ELb0ELb1ENS_6half_tEfNS_4arch4Sm90EEEEEvNT_6ParamsE)
        /*0014*/ 	.short	0x0160
        /*0016*/ 	.short	0x00e8


	//----- nvinfo : EIATTR_CBANK_PARAM_SIZE
	.align		4
.L_1789:
        /*0018*/ 	.byte	0x03, 0x19
        /*001a*/ 	.short	0x00e8


	//----- nvinfo : EIATTR_KPARAM_INFO
	.align		4
        /*001c*/ 	.byte	0x04, 0x17
        /*001e*/ 	.short	(.L_1791 - .L_1790)
.L_1790:
        /*0020*/ 	.word	0x00000000
        /*0024*/ 	.short	0x0000
        /*0026*/ 	.short	0x0000
        /*0028*/ 	.byte	0x00, 0xf0, 0xa1, 0x03


	//----- nvinfo : EIATTR_MAXREG_COUNT
	.align		4
.L_1791:
        /*002c*/ 	.byte	0x03, 0x1b
        /*002e*/ 	.short	0x0080


	//----- nvinfo : EIATTR_NUM_BARRIERS
	.align		4
        /*0030*/ 	.byte	0x02, 0x4c
        /*0032*/ 	.byte	0x01
	.zero		1


	//----- nvinfo : EIATTR_EXTERNS
	.align		4
        /*0034*/ 	.byte	0x04, 0x0f
        /*0036*/ 	.short	(.L_1793 - .L_1792)


	//   ....[0]....
	.align		4
.L_1792:
        /*0038*/ 	.word	index@(__assertfail)


	//----- nvinfo : EIATTR_MERCURY_ISA_VERSION
	.align		4
.L_1793:
        /*003c*/ 	.byte	0x03, 0x5f
        /*003e*/ 	.short	0x0000


	//----- nvinfo : EIATTR_COOP_GROUP_MASK_REGIDS
	.align		4
        /*0040*/ 	.byte	0x04, 0x29
        /*0042*/ 	.short	(.L_1795 - .L_1794)


	//   ....[0]....
.L_1794:
        /*0044*/ 	.word	0xffffffff


	//   ....[1]....
        /*0048*/ 	.word	0xffffffff


	//   ....[2]....
        /*004c*/ 	.word	0xffffffff


	//   ....[3]....
        /*0050*/ 	.word	0xffffffff


	//   ....[4]....
        /*0054*/ 	.word	0xffffffff


	//   ....[5]....
        /*0058*/ 	.word	0xffffffff


	//   ....[6]....
        /*005c*/ 	.word	0xffffffff


	//   ....[7]....
        /*0060*/ 	.word	0xffffffff


	//   ....[8]....
        /*0064*/ 	.word	0xffffffff


	//   ....[9]....
        /*0068*/ 	.word	0xffffffff


	//   ....[10]....
        /*006c*/ 	.word	0xffffffff


	//   ....[11]....
        /*0070*/ 	.word	0xffffffff


	//   ....[12]....
        /*0074*/ 	.word	0xffffffff


	//   ....[13]....
        /*0078*/ 	.word	0xffffffff


	//   ....[14]....
        /*007c*/ 	.word	0xffffffff


	//   ....[15]....
        /*0080*/ 	.word	0xffffffff


	//----- nvinfo : EIATTR_COOP_GROUP_INSTR_OFFSETS
	.align		4
.L_1795:
        /*0084*/ 	.byte	0x04, 0x28
        /*0086*/ 	.short	(.L_1797 - .L_1796)


	//   ....[0]....
.L_1796:
        /*0088*/ 	.word	0x00001de0


	//   ....[1]....
        /*008c*/ 	.word	0x00001e30


	//   ....[2]....
        /*0090*/ 	.word	0x00001e60


	//   ....[3]....
        /*0094*/ 	.word	0x00001e80


	//   ....[4]....
        /*0098*/ 	.word	0x00001ea0


	//   ....[5]....
        /*009c*/ 	.word	0x000021c0


	//   ....[6]....
        /*00a0*/ 	.word	0x000021e0


	//   ....[7]....
        /*00a4*/ 	.word	0x000021f0


	//   ....[8]....
        /*00a8*/ 	.word	0x00002230


	//   ....[9]....
        /*00ac*/ 	.word	0x00002240


	//   ....[10]....
        /*00b0*/ 	.word	0x00002270


	//   ....[11]....
        /*00b4*/ 	.word	0x00002280


	//   ....[12]....
        /*00b8*/ 	.word	0x000022c0


	//   ....[13]....
        /*00bc*/ 	.word	0x000022d0


	//   ....[14]....
        /*00c0*/ 	.word	0x00002300


	//   ....[15]....
        /*00c4*/ 	.word	0x00003420


	//----- nvinfo : EIATTR_SYSCALL_OFFSETS
	.align		4
.L_1797:
        /*00c8*/ 	.byte	0x04, 0x46
        /*00ca*/ 	.short	(.L_1799 - .L_1798)


	//   ....[0]....
.L_1798:
        /*00cc*/ 	.word	0x000004b0


	//----- nvinfo : EIATTR_EXIT_INSTR_OFFSETS
	.align		4
.L_1799:
        /*00d0*/ 	.byte	0x04, 0x1c
        /*00d2*/ 	.short	(.L_1801 - .L_1800)


	//   ....[0]....
.L_1800:
        /*00d4*/ 	.word	0x00000200


	//   ....[1]....
        /*00d8*/ 	.word	0x00000360


	//   ....[2]....
        /*00dc*/ 	.word	0x000032f0


	//   ....[3]....
        /*00e0*/ 	.word	0x00003400


	//----- nvinfo : EIATTR_CTAIDZ_USED
	.align		4
.L_1801:
        /*00e4*/ 	.byte	0x01, 0x04
	.zero		2


	//----- nvinfo : EIATTR_MAX_THREADS
	.align		4
        /*00e8*/ 	.byte	0x04, 0x05
        /*00ea*/ 	.short	(.L_1803 - .L_1802)
.L_1802:
        /*00ec*/ 	.word	0x00000100
        /*00f0*/ 	.word	0x00000001
        /*00f4*/ 	.word	0x00000001


	//----- nvinfo : EIATTR_CRS_STACK_SIZE
	.align		4
.L_1803:
        /*00f8*/ 	.byte	0x04, 0x1e
        /*00fa*/ 	.short	(.L_1805 - .L_1804)
.L_1804:
        /*00fc*/ 	.word	0x00000000
.L_1805:


//--------------------- .nv.info._ZN7cutlass13device_kernelIN5flash19FlashAttnFwdCombineIN4cute5tupleIJNS3_1CILi8EEENS5_ILi128EEEEEELi7ELi256ELi1ELb0ELb1ENS_6half_tEfNS_4arch4Sm90EEEEEvNT_6ParamsE --------------------------
	.section	.nv.info._ZN7cutlass13device_kernelIN5flash19FlashAttnFwdCombineIN4cute5tupleIJNS3_1CILi8EEENS5_ILi128EEEEEELi7ELi256ELi1ELb0ELb1ENS_6half_tEfNS_4arch4Sm90EEEEEvNT_6ParamsE,"",@"SHT_CUDA_INFO"
	.sectionflags	@""
	.align	4


	//----- nvinfo : EIATTR_CUDA_API_VERSION
	.align		4
        /*0000*/ 	.byte	0x04, 0x37
        /*0002*/ 	.short	(.L_1807 - .L_1806)
.L_1806:
        /*0004*/ 	.word	0x00000082


	//----- nvinfo : EIATTR_SW2861232_WAR
	.align		4
.L_1807:
        /*0008*/ 	.byte	0x01, 0x35
	.zero		2


	//----- nvinfo : EIATTR_PARAM_CBANK
	.align		4
        /*000c*/ 	.byte	0x04, 0x0a
        /*000e*/ 	.short	(.L_1809 - .L_1808)
	.align		4
.L_1808:
        /*0010*/ 	.word	index@(.nv.constant0._ZN7cutlass13device_kernelIN5flash19FlashAttnFwdCombineIN4cute5tupleIJNS3_1CILi8EEENS5_ILi128EEEEEELi7ELi256ELi1ELb0ELb1ENS_6half_tEfNS_4arch4Sm90EEEEEvNT_6ParamsE)
        /*0014*/ 	.short	0x0160
        /*0016*/ 	.short	0x00e8


	//----- nvinfo : EIATTR_CBANK_PARAM_SIZE
	.align		4
.L_1809:
        /*0018*/ 	.byte	0x03, 0x19
        /*001a*/ 	.short	0x00e8


	//----- nvinfo : EIATTR_KPARAM_INFO
	.align		4
        /*001c*/ 	.byte	0x04, 0x17
        /*001e*/ 	.short	(.L_1811 - .L_1810)
.L_1810:
        /*0020*/ 	.word	0x00000000
        /*0024*/ 	.short	0x0000
        /*0026*/ 	.short	0x0000
        /*0028*/ 	.byte	0x00, 0xf0, 0xa1, 0x03


	//----- nvinfo : EIATTR_MAXREG_COUNT
	.align		4
.L_1811:
        /*002c*/ 	.byte	0x03, 0x1b
        /*002e*/ 	.short	0x0080


	//----- nvinfo : EIATTR_NUM_BARRIERS
	.align		4
        /*0030*/ 	.byte	0x02, 0x4c
        /*0032*/ 	.byte	0x01
	.zero		1


	//----- nvinfo : EIATTR_EXTERNS
	.align		4
        /*0034*/ 	.byte	0x04, 0x0f
        /*0036*/ 	.short	(.L_1813 - .L_1812)


	//   ....[0]....
	.align		4
.L_1812:
        /*0038*/ 	.word	index@(__assertfail)


	//----- nvinfo : EIATTR_MERCURY_ISA_VERSION
	.align		4
.L_1813:
        /*003c*/ 	.byte	0x03, 0x5f
        /*003e*/ 	.short	0x0000


	//----- nvinfo : EIATTR_COOP_GROUP_MASK_REGIDS
	.align		4
        /*0040*/ 	.byte	0x04, 0x29
        /*0042*/ 	.short	(.L_1815 - .L_1814)


	//   ....[0]....
.L_1814:
        /*0044*/ 	.word	0xffffffff


	//   ....[1]....
        /*0048*/ 	.word	0xffffffff


	//   ....[2]....
        /*004c*/ 	.word	0xffffffff


	//   ....[3]....
        /*0050*/ 	.word	0xffffffff


	//   ....[4]....
        /*0054*/ 	.word	0xffffffff


	//   ....[5]....
        /*0058*/ 	.word	0xffffffff


	//   ....[6]....
        /*005c*/ 	.word	0xffffffff


	//   ....[7]....
        /*0060*/ 	.word	0xffffffff


	//   ....[8]....
        /*0064*/ 	.word	0xffffffff


	//   ....[9]....
        /*0068*/ 	.word	0xffffffff


	//   ....[10]....
        /*006c*/ 	.word	0xffffffff


	//   ....[11]....
        /*0070*/ 	.word	0xffffffff


	//   ....[12]....
        /*0074*/ 	.word	0xffffffff


	//   ....[13]....
        /*0078*/ 	.word	0xffffffff


	//   ....[14]....
        /*007c*/ 	.word	0xffffffff


	//   ....[15]....
        /*0080*/ 	.word	0xffffffff


	//----- nvinfo : EIATTR_COOP_GROUP_INSTR_OFFSETS
	.align		4
.L_1815:
        /*0084*/ 	.byte	0x04, 0x28
        /*0086*/ 	.short	(.L_1817 - .L_1816)


	//   ....[0]....
.L_1816:
        /*0088*/ 	.word	0x00001970


	//   ....[1]....
        /*008c*/ 	.word	0x000019c0


	//   ....[2]....
        /*0090*/ 	.word	0x000019f0


	//   ....[3]....
        /*0094*/ 	.word	0x00001a10


	//   ....[4]....
        /*0098*/ 	.word	0x00001a30


	//   ....[5]....
        /*009c*/ 	.word	0x00001bd0


	//   ....[6]....
        /*00a0*/ 	.word	0x00001bf0


	//   ....[7]....
        /*00a4*/ 	.word	0x00001c00


	//   ....[8]....
        /*00a8*/ 	.word	0x00001c30


	//   ....[9]....
        /*00ac*/ 	.word	0x00001c40


	//   ....[10]....
        /*00b0*/ 	.word	0x00001c70


	//   ....[11]....
        /*00b4*/ 	.word	0x00001c80


	//   ....[12]....
        /*00b8*/ 	.word	0x00001cb0


	//   ....[13]....
        /*00bc*/ 	.word	0x00001cc0


	//   ....[14]....
        /*00c0*/ 	.word	0x00001d00


	//   ....[15]....
        /*00c4*/ 	.word	0x00002dd0


	//----- nvinfo : EIATTR_SYSCALL_OFFSETS
	.align		4
.L_1817:
        /*00c8*/ 	.byte	0x04, 0x46
        /*00ca*/ 	.short	(.L_1819 - .L_1818)


	//   ....[0]....
.L_1818:
        /*00cc*/ 	.word	0x000004b0


	//----- nvinfo : EIATTR_EXIT_INSTR_OFFSETS
	.align		4
.L_1819:
        /*00d0*/ 	.byte	0x04, 0x1c
        /*00d2*/ 	.short	(.L_1821 - .L_1820)


	//   ....[0]....
.L_1820:
        /*00d4*/ 	.word	0x00000200


	//   ....[1]....
        /*00d8*/ 	.word	0x00000360


	//   ....[2]....
        /*00dc*/ 	.word	0x00002ca0


	//   ....[3]....
        /*00e0*/ 	.word	0x00002db0


	//----- nvinfo : EIATTR_CTAIDZ_USED
	.align		4
.L_1821:
        /*00e4*/ 	.byte	0x01, 0x04
	.zero		2


	//----- nvinfo : EIATTR_MAX_THREADS
	.align		4
        /*00e8*/ 	.byte	0x04, 0x05
        /*00ea*/ 	.short	(.L_1823 - .L_1822)
.L_1822:
        /*00ec*/ 	.word	0x00000100
        /*00f0*/ 	.word	0x00000001
        /*00f4*/ 	.word	0x00000001


	//----- nvinfo : EIATTR_CRS_STACK_SIZE
	.align		4
.L_1823:
        /*00f8*/ 	.byte	0x04, 0x1e
        /*00fa*/ 	.short	(.L_1825 - .L_1824)
.L_1824:
        /*00fc*/ 	.word	0x00000000
.L_1825:


//--------------------- .nv.info._ZN7cutlass13device_kernelIN5flash19FlashAttnFwdCombineIN4cute5tupleIJNS3_1CILi8EEENS5_ILi128EEEEEELi6ELi256ELi1ELb0ELb1ENS_6half_tEfNS_4arch4Sm90EEEEEvNT_6ParamsE --------------------------
	.section	.nv.info._ZN7cutlass13device_kernelIN5flash19FlashAttnFwdCombineIN4cute5tupleIJNS3_1CILi8EEENS5_ILi128EEEEEELi6ELi256ELi1ELb0ELb1ENS_6half_tEfNS_4arch4Sm90EEEEEvNT_6ParamsE,"",@"SHT_CUDA_INFO"
	.sectionflags	@""
	.align	4


	//----- nvinfo : EIATTR_CUDA_API_VERSION
	.align		4
        /*0000*/ 	.byte	0x04, 0x37
        /*0002*/ 	.short	(.L_1827 - .L_1826)
.L_1826:
        /*0004*/ 	.word	0x00000082


	//----- nvinfo : EIATTR_SW2861232_WAR
	.align		4
.L_1827:
        /*0008*/ 	.byte	0x01, 0x35
	.zero		2


	//----- nvinfo : EIATTR_PARAM_CBANK
	.align		4
        /*000c*/ 	.byte	0x04, 0x0a
        /*000e*/ 	.short	(.L_1829 - .L_1828)
	.align		4
.L_1828:
        /*0010*/ 	.word	index@(.nv.constant0._ZN7cutlass13device_kernelIN5flash19FlashAttnFwdCombineIN4cute5tupleIJNS3_1CILi8EEENS5_ILi128EEEEEELi6ELi256ELi1ELb0ELb1ENS_6half_tEfNS_4arch4Sm90EEEEEvNT_6ParamsE)
        /*0014*/ 	.short	0x0160
        /*0016*/ 	.short	0x00e8


	//----- nvinfo : EIATTR_CBANK_PARAM_SIZE
	.align		4
.L_1829:
        /*0018*/ 	.byte	0x03, 0x19
        /*001a*/ 	.short	0x00e8


	//----- nvinfo : EIATTR_KPARAM_INFO
	.align		4
        /*001c*/ 	.byte	0x04, 0x17
        /*001e*/ 	.short	(.L_1831 - .L_1830)
.L_1830:
        /*0020*/ 	.word	0x00000000
        /*0024*/ 	.short	0x0000
        /*0026*/ 	.short	0x0000
        /*0028*/ 	.byte	0x00, 0xf0, 0xa1, 0x03


	//----- nvinfo : EIATTR_MAXREG_COUNT
	.align		4
.L_1831:
        /*002c*/ 	.byte	0x03, 0x1b
        /*002e*/ 	.short	0x0080


	//----- nvinfo : EIATTR_NUM_BARRIERS
	.align		4
        /*0030*/ 	.byte	0x02, 0x4c
        /*0032*/ 	.byte	0x01
	.zero		1


	//----- nvinfo : EIATTR_EXTERNS
	.align		4
        /*0034*/ 	.byte	0x04, 0x0f
        /*0036*/ 	.short	(.L_1833 - .L_1832)


	//   ....[0]....
	.align		4
.L_1832:
        /*0038*/ 	.word	index@(__assertfail)


	//----- nvinfo : EIATTR_MERCURY_ISA_VERSION
	.align		4
.L_1833:
        /*003c*/ 	.byte	0x03, 0x5f
        /*003e*/ 	.short	0x0000


	//----- nvinfo : EIATTR_COOP_GROUP_MASK_REGIDS
	.align		4
        /*0040*/ 	.byte	0x04, 0x29
        /*0042*/ 	.short	(.L_1835 - .L_1834)


	//   ....[0]....
.L_1834:
        /*0044*/ 	.word	0xffffffff


	//   ....[1]....
        /*0048*/ 	.word	0xffffffff


	//   ....[2]....
        /*004c*/ 	.word	0xffffffff


	//   ....[3]....
        /*0050*/ 	.word	0xffffffff


	//   ....[4]....
        /*0054*/ 	.word	0xffffffff


	//   ....[5]....
        /*0058*/ 	.word	0xffffffff


	//   ....[6]....
        /*005c*/ 	.word	0xffffffff


	//   ....[7]....
        /*0060*/ 	.word	0xffffffff


	//   ....[8]....
        /*0064*/ 	.word	0xffffffff


	//   ....[9]....
        /*0068*/ 	.word	0xffffffff


	//   ....[10]....
        /*006c*/ 	.word	0xffffffff


	//   ....[11]....
        /*0070*/ 	.word	0xffffffff


	//   ....[12]....
        /*0074*/ 	.word	0xffffffff


	//   ....[13]....
        /*0078*/ 	.word	0xffffffff


	//   ....[14]....
        /*007c*/ 	.word	0xffffffff


	//   ....[15]....
        /*0080*/ 	.word	0xffffffff


	//----- nvinfo : EIATTR_COOP_GROUP_INSTR_OFFSETS
	.align		4
.L_1835:
        /*0084*/ 	.byte	0x04, 0x28
        /*0086*/ 	.short	(.L_1837 - .L_1836)


	//   ....[0]....
.L_1836:
        /*0088*/ 	.word	0x00001650


	//   ....[1]....
        /*008c*/ 	.word	0x00001690


	//   ....[2]....
        /*0090*/ 	.word	0x000016b0


	//   ....[3]....
        /*0094*/ 	.word	0x000016d0


	//   ....[4]....
        /*0098*/ 	.word	0x000016f0


	//   ....[5]....
        /*009c*/ 	.word	0x000017f0


	//   ....[6]....
        /*00a0*/ 	.word	0x00001810


	//   ....[7]....
        /*00a4*/ 	.word	0x00001820


	//   ....[8]....
        /*00a8*/ 	.word	0x00001850


	//   ....[9]....
        /*00ac*/ 	.word	0x00001860


	//   ....[10]....
        /*00b0*/ 	.word	0x00001890


	//   ....[11]....
        /*00b4*/ 	.word	0x000018a0


	//   ....[12]....
        /*00b8*/ 	.word	0x000018d0


	//   ....[13]....
        /*00bc*/ 	.word	0x000018e0


	//   ....[14]....
        /*00c0*/ 	.word	0x00001920


	//   ....[15]....
        /*00c4*/ 	.word	0x000029b0


	//----- nvinfo : EIATTR_SYSCALL_OFFSETS
	.align		4
.L_1837:
        /*00c8*/ 	.byte	0x04, 0x46
        /*00ca*/ 	.short	(.L_1839 - .L_1838)


	//   ....[0]....
.L_1838:
        /*00cc*/ 	.word	0x000004b0


	//----- nvinfo : EIATTR_EXIT_INSTR_OFFSETS
	.align		4
.L_1839:
        /*00d0*/ 	.byte	0x04, 0x1c
        /*00d2*/ 	.short	(.L_1841 - .L_1840)


	//   ....[0]....
.L_1840:
        /*00d4*/ 	.word	0x00000200


	//   ....[1]....
        /*00d8*/ 	.word	0x00000360


	//   ....[2]....
        /*00dc*/ 	.word	0x00002880


	//   ....[3]....
        /*00e0*/ 	.word	0x00002990


	//----- nvinfo : EIATTR_CTAIDZ_USED
	.align		4
.L_1841:
        /*00e4*/ 	.byte	0x01, 0x04
	.zero		2


	//----- nvinfo : EIATTR_MAX_THREADS
	.align		4
        /*00e8*/ 	.byte	0x04, 0x05
        /*00ea*/ 	.short	(.L_1843 - .L_1842)
.L_1842:
        /*00ec*/ 	.word	0x00000100
        /*00f0*/ 	.word	0x00000001
        /*00f4*/ 	.word	0x00000001


	//----- nvinfo : EIATTR_CRS_STACK_SIZE
	.align		4
.L_1843:
        /*00f8*/ 	.byte	0x04, 0x1e
        /*00fa*/ 	.short	(.L_1845 - .L_1844)
.L_1844:
        /*00fc*/ 	.word	0x00000000
.L_1845:


//--------------------- .nv.info._ZN7cutlass13device_kernelIN5flash19FlashAttnFwdCombineIN4cute5tupleIJNS3_1CILi8EEENS5_ILi128EEEEEELi5ELi256ELi1ELb0ELb1ENS_6half_tEfNS_4arch4Sm90EEEEEvNT_6ParamsE --------------------------
	.section	.nv.info._ZN7cutlass13device_kernelIN5flash19FlashAttnFwdCombineIN4cute5tupleIJNS3_1CILi8EEENS5_ILi128EEEEEELi5ELi256ELi1ELb0ELb1ENS_6half_tEfNS_4arch4Sm90EEEEEvNT_6ParamsE,"",@"SHT_CUDA_INFO"
	.sectionflags	@""
	.align	4


	//----- nvinfo : EIATTR_CUDA_API_VERSION
	.align		4
        /*0000*/ 	.byte	0x04, 0x37
        /*0002*/ 	.short	(.L_1847 - .L_1846)
.L_1846:
        /*0004*/ 	.word	0x00000082


	//----- nvinfo : EIATTR_SW2861232_WAR
	.align		4
.L_1847:
        /*0008*/ 	.byte	0x01, 0x35
	.zero		2


	//----- nvinfo : EIATTR_PARAM_CBANK
	.align		4
        /*000c*/ 	.byte	0x04, 0x0a
        /*000e*/ 	.short	(.L_1849 - .L_1848)
	.align		4
.L_1848:
        /*0010*/ 	.word	index@(.nv.constant0._ZN7cutlass13device_kernelIN5flash19FlashAttnFwdCombineIN4cute5tupleIJNS3_1CILi8EEENS5_ILi128EEEEEELi5ELi256ELi1ELb0ELb1ENS_6half_tEfNS_4arch4Sm90EEEEEvNT_6ParamsE)
        /*0014*/ 	.short	0x0160
        /*0016*/ 	.short	0x00e8


	//----- nvinfo : EIATTR_CBANK_PARAM_SIZE
	.align		4
.L_1849:
        /*0018*/ 	.byte	0x03, 0x19
        /*001a*/ 	.short	0x00e8


	//----- nvinfo : EIATTR_KPARAM_INFO
	.align		4
        /*001c*/ 	.byte	0x04, 0x17
        /*001e*/ 	.short	(.L_1851 - .L_1850)
.L_1850:
        /*0020*/ 	.word	0x00000000
        /*0024*/ 	.short	0x0000
        /*0026*/ 	.short	0x0000
        /*0028*/ 	.byte	0x00, 0xf0, 0xa1, 0x03


	//----- nvinfo : EIATTR_MAXREG_COUNT
	.align		4
.L_1851:
        /*002c*/ 	.byte	0x03, 0x1b
        /*002e*/ 	.short	0x0080


	//----- nvinfo : EIATTR_NUM_BARRIERS
	.align		4
        /*0030*/ 	.byte	0x02, 0x4c
        /*0032*/ 	.byte	0x01
	.zero		1


	//----- nvinfo : EIATTR_EXTERNS
	.align		4
        /*0034*/ 	.byte	0x04, 0x0f
        /*0036*/ 	.short	(.L_1853 - .L_1852)


	//   ....[0]....
	.align		4
.L_1852:
        /*0038*/ 	.word	index@(__assertfail)


	//----- nvinfo : EIATTR_MERCURY_ISA_VERSION
	.align		4
.L_1853:
        /*003c*/ 	.byte	0x03, 0x5f
        /*003e*/ 	.short	0x0000


	//----- nvinfo : EIATTR_COOP_GROUP_MASK_REGIDS
	.align		4
        /*0040*/ 	.byte	0x04, 0x29
        /*0042*/ 	.short	(.L_1855 - .L_1854)


	//   ....[0]....
.L_1854:
        /*0044*/ 	.word	0xffffffff


	//   ....[1]....
        /*0048*/ 	.word	0xffffffff


	//   ....[2]....
        /*004c*/ 	.word	0xffffffff


	//   ....[3]....
        /*0050*/ 	.word	0xffffffff


	//   ....[4]....
        /*0054*/ 	.word	0xffffffff


	//   ....[5]....
        /*0058*/ 	.word	0xffffffff


	//   ....[6]....
        /*005c*/ 	.word	0xffffffff


	//   ....[7]....
        /*0060*/ 	.word	0xffffffff


	//   ....[8]....
        /*0064*/ 	.word	0xffffffff


	//   ....[9]....
        /*0068*/ 	.word	0xffffffff


	//   ....[10]....
        /*006c*/ 	.word	0xffffffff


	//   ....[11]....
        /*0070*/ 	.word	0xffffffff


	//   ....[12]....
        /*0074*/ 	.word	0xffffffff


	//   ....[13]....
        /*0078*/ 	.word	0xffffffff


	//   ....[14]....
        /*007c*/ 	.word	0xffffffff


	//   ....[15]....
        /*0080*/ 	.word	0xffffffff


	//----- nvinfo : EIATTR_COOP_GROUP_INSTR_OFFSETS
	.align		4
.L_1855:
        /*0084*/ 	.byte	0x04, 0x28
        /*0086*/ 	.short	(.L_1857 - .L_1856)


	//   ....[0]....
.L_1856:
        /*0088*/ 	.word	0x00001470


	//   ....[1]....
        /*008c*/ 	.word	0x000014b0


	//   ....[2]....
        /*0090*/ 	.word	0x000014d0


	//   ....[3]....
        /*0094*/ 	.word	0x000014f0


	//   ....[4]....
        /*0098*/ 	.word	0x00001510


	//   ....[5]....
        /*009c*/ 	.word	0x000015b0


	//   ....[6]....
        /*00a0*/ 	.word	0x000015d0


	//   ....[7]....
        /*00a4*/ 	.word	0x000015e0


	//   ....[8]....
        /*00a8*/ 	.word	0x00001610


	//   ....[9]....
        /*00ac*/ 	.word	0x00001620


	//   ....[10]....
        /*00b0*/ 	.word	0x00001650


	//   ....[11]....
        /*00b4*/ 	.word	0x00001660


	//   ....[12]....
        /*00b8*/ 	.word	0x00001690


	//   ....[13]....
        /*00bc*/ 	.word	0x000016a0


	//   ....[14]....
        /*00c0*/ 	.word	0x000016e0


	//   ....[15]....
        /*00c4*/ 	.word	0x00002750


	//----- nvinfo : EIATTR_SYSCALL_OFFSETS
	.align		4
.L_1857:
        /*00c8*/ 	.byte	0x04, 0x46
        /*00ca*/ 	.short	(.L_1859 - .L_1858)


	//   ....[0]....
.L_1858:
        /*00cc*/ 	.word	0x000004b0


	//----- nvinfo : EIATTR_EXIT_INSTR_OFFSETS
	.align		4
.L_1859:
        /*00d0*/ 	.byte	0x04, 0x1c
        /*00d2*/ 	.short	(.L_1861 - .L_1860)


	//   ....[0]....
.L_1860:
        /*00d4*/ 	.word	0x00000200


	//   ....[1]....
        /*00d8*/ 	.word	0x00000360


	//   ....[2]....
        /*00dc*/ 	.word	0x00002620


	//   ....[3]....
        /*00e0*/ 	.word	0x00002730


	//----- nvinfo : EIATTR_CTAIDZ_USED
	.align		4
.L_1861:
        /*00e4*/ 	.byte	0x01, 0x04
	.zero		2


	//----- nvinfo : EIATTR_MAX_THREADS
	.align		4
        /*00e8*/ 	.byte	0x04, 0x05
        /*00ea*/ 	.short	(.L_1863 - .L_1862)
.L_1862:
        /*00ec*/ 	.word	0x00000100
        /*00f0*/ 	.word	0x00000001
        /*00f4*/ 	.word	0x00000001


	//----- nvinfo : EIATTR_CRS_STACK_SIZE
	.align		4
.L_1863:
        /*00f8*/ 	.byte	0x04, 0x1e
        /*00fa*/ 	.short	(.L_1865 - .L_1864)
.L_1864:
        /*00fc*/ 	.word	0x00000000
.L_1865:


//--------------------- .nv.info._ZN7cutlass13device_kernelIN5flash19FlashAttnFwdCombineIN4cute5tupleIJNS3_1CILi8EEENS5_ILi128EEEEEELi8ELi256ELi1ELb0ELb0ENS_6half_tEfNS_4arch4Sm80EEEEEvNT_6ParamsE --------------------------
	.section	.nv.info._ZN7cutlass13device_kernelIN5flash19FlashAttnFwdCombineIN4cute5tupleIJNS3_1CILi8EEENS5_ILi128EEEEEELi8ELi256ELi1ELb0ELb0ENS_6half_tEfNS_4arch4Sm80EEEEEvNT_6ParamsE,"",@"SHT_CUDA_INFO"
	.sectionflags	@""
	.align	4


	//----- nvinfo : EIATTR_CUDA_API_VERSION
	.align		4
        /*0000*/ 	.byte	0x04, 0x37
        /*0002*/ 	.short	(.L_1867 - .L_1866)
.L_1866:
        /*0004*/ 	.word	0x00000082


	//----- nvinfo : EIATTR_SW2861232_WAR
	.align		4
.L_1867:
        /*0008*/ 	.byte	0x01, 0x35
	.zero		2


	//----- nvinfo : EIATTR_PARAM_CBANK
	.align		4
        /*000c*/ 	.byte	0x04, 0x0a
        /*000e*/ 	.short	(.L_1869 - .L_1868)
	.align		4
.L_1868:
        /*0010*/ 	.word	index@(.nv.constant0._ZN7cutlass13device_kernelIN5flash19FlashAttnFwdCombineIN4cute5tupleIJNS3_1CILi8EEENS5_ILi128EEEEEELi8ELi256ELi1ELb0ELb0ENS_6half_tEfNS_4arch4Sm80EEEEEvNT_6ParamsE)
        /*0014*/ 	.short	0x0160
        /*0016*/ 	.short	0x00e8


	//----- nvinfo : EIATTR_CBANK_PARAM_SIZE
	.align		4
.L_1869:
        /*0018*/ 	.byte	0x03, 0x19
        /*001a*/ 	.short	0x00e8


	//----- nvinfo : EIATTR_KPARAM_INFO
	.align		4
        /*001c*/ 	.byte	0x04, 0x17
        /*001e*/ 	.short	(.L_1871 - .L_1870)
.L_1870:
        /*0020*/ 	.word	0x00000000
        /*0024*/ 	.short	0x0000
        /*0026*/ 	.short	0x0000
        /*0028*/ 	.byte	0x00, 0xf0, 0xa1, 0x03


	//----- nvinfo : EIATTR_MAXREG_COUNT
	.align		4
.L_1871:
        /*002c*/ 	.byte	0x03, 0x1b
        /*002e*/ 	.short	0x0080


	//----- nvinfo : EIATTR_NUM_BARRIERS
	.align		4
        /*0030*/ 	.byte	0x02, 0x4c
        /*0032*/ 	.byte	0x01
	.zero		1


	//----- nvinfo : EIATTR_EXTERNS
	.align		4
        /*0034*/ 	.byte	0x04, 0x0f
        /*0036*/ 	.short	(.L_1873 - .L_1872)


	//   ....[0]....
	.align		4
.L_1872:
        /*0038*/ 	.word	index@(__assertfail)


	//----- nvinfo : EIATTR_MERCURY_ISA_VERSION
	.align		4
.L_1873:
        /*003c*/ 	.byte	0x03, 0x5f
        /*003e*/ 	.short	0x0000


	//----- nvinfo : EIATTR_COOP_GROUP_MASK_REGIDS
	.align		4
        /*0040*/ 	.byte	0x04, 0x29
        /*0042*/ 	.short	(.L_1875 - .L_1874)


	//   ....[0]....
.L_1874:
        /*0044*/ 	.word	0xffffffff


	//   ....[1]....
        /*0048*/ 	.word	0xffffffff


	//   ....[2]....
        /*004c*/ 	.word	0xffffffff


	//   ....[3]....
        /*0050*/ 	.word	0xffffffff


	//   ....[4]....
        /*0054*/ 	.word	0xffffffff


	//   ....[5]....
        /*0058*/ 	.word	0xffffffff


	//   ....[6]....
        /*005c*/ 	.word	0xffffffff


	//   ....[7]....
        /*0060*/ 	.word	0xffffffff


	//   ....[8]....
        /*0064*/ 	.word	0xffffffff


	//   ....[9]....
        /*0068*/ 	.word	0xffffffff


	//   ....[10]....
        /*006c*/ 	.word	0xffffffff


	//   ....[11]....
        /*0070*/ 	.word	0xffffffff


	//   ....[12]....
        /*0074*/ 	.word	0xffffffff


	//   ....[13]....
        /*0078*/ 	.word	0xffffffff


	//   ....[14]....
        /*007c*/ 	.word	0xffffffff


	//   ....[15]....
        /*0080*/ 	.word	0xffffffff


	//----- nvinfo : EIATTR_COOP_GROUP_INSTR_OFFSETS
	.align		4
.L_1875:
        /*0084*/ 	.byte	0x04, 0x28
        /*0086*/ 	.short	(.L_1877 - .L_1876)


	//   ....[0]....
.L_1876:
        /*0088*/ 	.word	0x00001530


	//   ....[1]....
        /*008c*/ 	.word	0x00001580


	//   ....[2]....
        /*0090*/ 	.word	0x000015b0


	//   ....[3]....
        /*0094*/ 	.word	0x000015d0


	//   ....[4]....
        /*0098*/ 	.word	0x000015f0


	//   ....[5]....
        /*009c*/ 	.word	0x000018d0


	//   ....[6]....
        /*00a0*/ 	.word	0x00001930


	//   ....[7]....
        /*00a4*/ 	.word	0x00001940


	//   ....[8]....
        /*00a8*/ 	.word	0x00001980


	//   ....[9]....
        /*00ac*/ 	.word	0x00001990


	//   ....[10]....
        /*00b0*/ 	.word	0x000019c0


	//   ....[11]....
        /*00b4*/ 	.word	0x000019d0


	//   ....[12]....
        /*00b8*/ 	.word	0x00001a10


	//   ....[13]....
        /*00bc*/ 	.word	0x00001a20


	//   ....[14]....
        /*00c0*/ 	.word	0x00001a50


	//   ....[15]....
        /*00c4*/ 	.word	0x00002c40


	//----- nvinfo : EIATTR_SYSCALL_OFFSETS
	.align		4
.L_1877:
        /*00c8*/ 	.byte	0x04, 0x46
        /*00ca*/ 	.short	(.L_1879 - .L_1878)


	//   ....[0]....
.L_1878:
        /*00cc*/ 	.word	0x00000390


	//----- nvinfo : EIATTR_EXIT_INSTR_OFFSETS
	.align		4
.L_1879:
        /*00d0*/ 	.byte	0x04, 0x1c
        /*00d2*/ 	.short	(.L_1881 - .L_1880)


	//   ....[0]....
.L_1880:
        /*00d4*/ 	.word	0x00000220


	//   ....[1]....
        /*00d8*/ 	.word	0x00002ad0


	//   ....[2]....
        /*00dc*/ 	.word	0x00002c20


	//----- nvinfo : EIATTR_CTAIDZ_USED
	.align		4
.L_1881:
        /*00e0*/ 	.byte	0x01, 0x04
	.zero		2


	//----- nvinfo : EIATTR_MAX_THREADS
	.align		4
        /*00e4*/ 	.byte	0x04, 0x05
        /*00e6*/ 	.short	(.L_1883 - .L_1882)
.L_1882:
        /*00e8*/ 	.word	0x00000100
        /*00ec*/ 	.word	0x00000001
        /*00f0*/ 	.word	0x00000001


	//----- nvinfo : EIATTR_CRS_STACK_SIZE
	.align		4
.L_1883:
        /*00f4*/ 	.byte	0x04, 0x1e
        /*00f6*/ 	.short	(.L_1885 - .L_1884)
.L_1884:
        /*00f8*/ 	.word	0x00000000
.L_1885:


//--------------------- .nv.info._ZN7cutlass13device_kernelIN5flash19FlashAttnFwdCombineIN4cute5tupleIJNS3_1CILi8EEENS5_ILi128EEEEEELi7ELi256ELi1ELb0ELb0ENS_6half_tEfNS_4arch4Sm80EEEEEvNT_6ParamsE --------------------------
	.section	.nv.info._ZN7cutlass13device_kernelIN5flash19FlashAttnFwdCombineIN4cute5tupleIJNS3_1CILi8EEENS5_ILi128EEEEEELi7ELi256ELi1ELb0ELb0ENS_6half_tEfNS_4arch4Sm80EEEEEvNT_6ParamsE,"",@"SHT_CUDA_INFO"
	.sectionflags	@""
	.align	4


	//----- nvinfo : EIATTR_CUDA_API_VERSION
	.align		4
        /*0000*/ 	.byte	0x04, 0x37
        /*0002*/ 	.short	(.L_1887 - .L_1886)
.L_1886:
        /*0004*/ 	.word	0x00000082


	//----- nvinfo : EIATTR_SW2861232_WAR
	.align		4
.L_1887:
        /*0008*/ 	.byte	0x01, 0x35
	.zero		2


	//----- nvinfo : EIATTR_PARAM_CBANK
	.align		4
        /*000c*/ 	.byte	0x04, 0x0a
        /*000e*/ 	.short	(.L_1889 - .L_1888)
	.align		4
.L_1888:
        /*0010*/ 	.word	index@(.nv.constant0._ZN7cutlass13device_kernelIN5flash19FlashAttnFwdCombineIN4cute5tupleIJNS3_1CILi8EEENS5_ILi128EEEEEELi7ELi256ELi1ELb0ELb0ENS_6half_tEfNS_4arch4Sm80EEEEEvNT_6ParamsE)
        /*0014*/ 	.short	0x0160
        /*0016*/ 	.short	0x00e8


	//----- nvinfo : EIATTR_CBANK_PARAM_SIZE
	.align		4
.L_1889:
        /*0018*/ 	.byte	0x03, 0x19
        /*001a*/ 	.short	0x00e8


	//----- nvinfo : EIATTR_KPARAM_INFO
	.align		4
        /*001c*/ 	.byte	0x04, 0x17
        /*001e*/ 	.short	(.L_1891 - .L_1890)
.L_1890:
        /*0020*/ 	.word	0x00000000
        /*0024*/ 	.short	0x0000
        /*0026*/ 	.short	0x0000
        /*0028*/ 	.byte	0x00, 0xf0, 0xa1, 0x03


	//----- nvinfo : EIATTR_MAXREG_COUNT
	.align		4
.L_1891:
        /*002c*/ 	.byte	0x03, 0x1b
        /*002e*/ 	.short	0x0080


	//----- nvinfo : EIATTR_NUM_BARRIERS
	.align		4
        /*0030*/ 	.byte	0x02, 0x4c
        /*0032*/ 	.byte	0x01
	.zero		1


	//----- nvinfo : EIATTR_EXTERNS
	.align		4
        /*0034*/ 	.byte	0x04, 0x0f
        /*0036*/ 	.short	(.L_1893 - .L_1892)


	//   ....[0]....
	.align		4
.L_1892:
        /*0038*/ 	.word	index@(__assertfail)


	//----- nvinfo : EIATTR_MERCURY_ISA_VERSION
	.align		4
.L_1893:
        /*003c*/ 	.byte	0x03, 0x5f
        /*003e*/ 	.short	0x0000


	//----- nvinfo : EIATTR_COOP_GROUP_MASK_REGIDS
	.align		4
        /*0040*/ 	.byte	0x04, 0x29
        /*0042*/ 	.short	(.L_1895 - .L_1894)


	//   ....[0]....
.L_1894:
        /*0044*/ 	.word	0xffffffff


	//   ....[1]....
        /*0048*/ 	.word	0xffffffff


	//   ....[2]....
        /*004c*/ 	.word	0xffffffff


	//   ....[3]....
        /*0050*/ 	.word	0xffffffff


	//   ....[4]....
        /*0054*/ 	.word	0xffffffff


	//   ....[5]....
        /*0058*/ 	.word	0xffffffff


	//   ....[6]....
        /*005c*/ 	.word	0xffffffff


	//   ....[7]....
        /*0060*/ 	.word	0xffffffff


	//   ....[8]....
        /*0064*/ 	.word	0xffffffff


	//   ....[9]....
        /*0068*/ 	.word	0xffffffff


	//   ....[10]....
        /*006c*/ 	.word	0xffffffff


	//   ....[11]....
        /*0070*/ 	.word	0xffffffff


	//   ....[12]....
        /*0074*/ 	.word	0xffffffff


	//   ....[13]....
        /*0078*/ 	.word	0xffffffff


	//   ....[14]....
        /*007c*/ 	.word	0xffffffff


	//   ....[15]....
        /*0080*/ 	.word	0xffffffff


	//----- nvinfo : EIATTR_COOP_GROUP_INSTR_OFFSETS
	.align		4
.L_1895:
        /*0084*/ 	.byte	0x04, 0x28
        /*0086*/ 	.short	(.L_1897 - .L_1896)


	//   ....[0]....
.L_1896:
        /*0088*/ 	.word	0x00001050


	//   ....[1]....
        /*008c*/ 	.word	0x000010a0


	//   ....[2]....
        /*0090*/ 	.word	0x000010d0


	//   ....[3]....
        /*0094*/ 	.word	0x000010f0


	//   ....[4]....
        /*0098*/ 	.word	0x00001110


	//   ....[5]....
        /*009c*/ 	.word	0x000012b0


	//   ....[6]....
        /*00a0*/ 	.word	0x000012d0


	//   ....[7]....
        /*00a4*/ 	.word	0x000012e0


	//   ....[8]....
        /*00a8*/ 	.word	0x00001310


	//   ....[9]....
        /*00ac*/ 	.word	0x00001320


	//   ....[10]....
        /*00b0*/ 	.word	0x00001350


	//   ....[11]....
        /*00b4*/ 	.word	0x00001360


	//   ....[12]....
        /*00b8*/ 	.word	0x000013a0


	//   ....[13]....
        /*00bc*/ 	.word	0x000013c0


	//   ....[14]....
        /*00c0*/ 	.word	0x000013f0


	//   ....[15]....
        /*00c4*/ 	.word	0x00002560


	//----- nvinfo : EIATTR_SYSCALL_OFFSETS
	.align		4
.L_1897:
        /*00c8*/ 	.byte	0x04, 0x46
        /*00ca*/ 	.short	(.L_1899 - .L_1898)


	//   ....[0]....
.L_1898:
        /*00cc*/ 	.word	0x00000390


	//----- nvinfo : EIATTR_EXIT_INSTR_OFFSETS
	.align		4
.L_1899:
        /*00d0*/ 	.byte	0x04, 0x1c
        /*00d2*/ 	.short	(.L_1901 - .L_1900)


	//   ....[0]....
.L_1900:
        /*00d4*/ 	.word	0x00000220


	//   ....[1]....
        /*00d8*/ 	.word	0x000023f0


	//   ....[2]....
        /*00dc*/ 	.word	0x00002540


	//----- nvinfo : EIATTR_CTAIDZ_USED
	.align		4
.L_1901:
        /*00e0*/ 	.byte	0x01, 0x04
	.zero		2


	//----- nvinfo : EIATTR_MAX_THREADS
	.align		4
        /*00e4*/ 	.byte	0x04, 0x05
        /*00e6*/ 	.short	(.L_1903 - .L_1902)
.L_1902:
        /*00e8*/ 	.word	0x00000100
        /*00ec*/ 	.word	0x00000001
        /*00f0*/ 	.word	0x00000001


	//----- nvinfo : EIATTR_CRS_STACK_SIZE
	.align		4
.L_1903:
        /*00f4*/ 	.byte	0x04, 0x1e
        /*00f6*/ 	.short	(.L_1905 - .L_1904)
.L_1904:
        /*00f8*/ 	.word	0x00000000
.L_1905:


//--------------------- .nv.info._ZN7cutlass13device_kernelIN5flash19FlashAttnFwdCombineIN4cute5tupleIJNS3_1CILi8EEENS5_ILi128EEEEEELi6ELi256ELi1ELb0ELb0ENS_6half_tEfNS_4arch4Sm80EEEEEvNT_6ParamsE --------------------------
	.section	.nv.info._ZN7cutlass13device_kernelIN5flash19FlashAttnFwdCombineIN4cute5tupleIJNS3_1CILi8EEENS5_ILi128EEEEEELi6ELi256ELi1ELb0ELb0ENS_6half_tEfNS_4arch4Sm80EEEEEvNT_6ParamsE,"",@"SHT_CUDA_INFO"
	.sectionflags	@""
	.align	4


	//----- nvinfo : EIATTR_CUDA_API_VERSION
	.align		4
        /*0000*/ 	.byte	0x04, 0x37
        /*0002*/ 	.short	(.L_1907 - .L_1906)
.L_1906:
        /*0004*/ 	.word	0x00000082


	//----- nvinfo : EIATTR_SW2861232_WAR
	.align		4
.L_1907:
        /*0008*/ 	.byte	0x01, 0x35
	.zero		2


	//----- nvinfo : EIATTR_PARAM_CBANK
	.align		4
        /*000c*/ 	.byte	0x04, 0x0a
        /*000e*/ 	.short	(.L_1909 - .L_1908)
	.align		4
.L_1908:
        /*0010*/ 	.word	index@(.nv.constant0._ZN7cutlass13device_kernelIN5flash19FlashAttnFwdCombineIN4cute5tupleIJNS3_1CILi8EEENS5_ILi128EEEEEELi6ELi256ELi1ELb0ELb0ENS_6half_tEfNS_4arch4Sm80EEEEEvNT_6ParamsE)
        /*0014*/ 	.short	0x0160
        /*0016*/ 	.short	0x00e8


	//----- nvinfo : EIATTR_CBANK_PARAM_SIZE
	.align		4
.L_1909:
        /*0018*/ 	.byte	0x03, 0x19
        /*001a*/ 	.short	0x00e8


	//----- nvinfo : EIATTR_KPARAM_INFO
	.align		4
        /*001c*/ 	.byte	0x04, 0x17
        /*001e*/ 	.short	(.L_1911 - .L_1910)
.L_1910:
        /*0020*/ 	.word	0x00000000
        /*0024*/ 	.short	0x0000
        /*0026*/ 	.short	0x0000
        /*0028*/ 	.byte	0x00, 0xf0, 0xa1, 0x03


	//----- nvinfo : EIATTR_MAXREG_COUNT
	.align		4
.L_1911:
        /*002c*/ 	.byte	0x03, 0x1b
        /*002e*/ 	.short	0x0080


	//----- nvinfo : EIATTR_NUM_BARRIERS
	.align		4
        /*0030*/ 	.byte	0x02, 0x4c
        /*0032*/ 	.byte	0x01
	.zero		1


	//----- nvinfo : EIATTR_EXTERNS
	.align		4
        /*0034*/ 	.byte	0x04, 0x0f
        /*0036*/ 	.short	(.L_1913 - .L_1912)


	//   ....[0]....
	.align		4
.L_1912:
        /*0038*/ 	.word	index@(__assertfail)


	//----- nvinfo : EIATTR_MERCURY_ISA_VERSION
	.align		4
.L_1913:
        /*003c*/ 	.byte	0x03, 0x5f
        /*003e*/ 	.short	0x0000


	//----- nvinfo : EIATTR_COOP_GROUP_MASK_REGIDS
	.align		4
        /*0040*/ 	.byte	0x04, 0x29
        /*0042*/ 	.short	(.L_1915 - .L_1914)


	//   ....[0]....
.L_1914:
        /*0044*/ 	.word	0xffffffff


	//   ....[1]....
        /*0048*/ 	.word	0xffffffff


	//   ....[2]....
        /*004c*/ 	.word	0xffffffff


	//   ....[3]....
        /*0050*/ 	.word	0xffffffff


	//   ....[4]....
        /*0054*/ 	.word	0xffffffff


	//   ....[5]....
        /*0058*/ 	.word	0xffffffff


	//   ....[6]....
        /*005c*/ 	.word	0xffffffff


	//   ....[7]....
        /*0060*/ 	.word	0xffffffff


	//   ....[8]....
        /*0064*/ 	.word	0xffffffff


	//   ....[9]....
        /*0068*/ 	.word	0xffffffff


	//   ....[10]....
        /*006c*/ 	.word	0xffffffff


	//   ....[11]....
        /*0070*/ 	.word	0xffffffff


	//   ....[12]....
        /*0074*/ 	.word	0xffffffff


	//   ....[13]....
        /*0078*/ 	.word	0xffffffff


	//   ....[14]....
        /*007c*/ 	.word	0xffffffff


	//   ....[15]....
        /*0080*/ 	.word	0xffffffff


	//----- nvinfo : EIATTR_COOP_GROUP_INSTR_OFFSETS
	.align		4
.L_1915:
        /*0084*/ 	.byte	0x04, 0x28
        /*0086*/ 	.short	(.L_1917 - .L_1916)


	//   ....[0]....
.L_1916:
        /*0088*/ 	.word	0x00000d30


	//   ....[1]....
        /*008c*/ 	.word	0x00000d70


	//   ....[2]....
        /*0090*/ 	.word	0x00000d90


	//   ....[3]....
        /*0094*/ 	.word	0x00000db0


	//   ....[4]....
        /*0098*/ 	.word	0x00000dd0


	//   ....[5]....
        /*009c*/ 	.word	0x00000ea0


	//   ....[6]....
        /*00a0*/ 	.word	0x00000ee0


	//   ....[7]....
        /*00a4*/ 	.word	0x00000f10


	//   ....[8]....
        /*00a8*/ 	.word	0x00000f30


	//   ....[9]....
        /*00ac*/ 	.word	0x00000f50


	//   ....[10]....
        /*00b0*/ 	.word	0x00000f70


	//   ....[11]....
        /*00b4*/ 	.word	0x00000f90


	//   ....[12]....
        /*00b8*/ 	.word	0x00000fc0


	//   ....[13]....
        /*00bc*/ 	.word	0x00000ff0


	//   ....[14]....
        /*00c0*/ 	.word	0x00001000


	//   ....[15]....
        /*00c4*/ 	.word	0x00002140


	//----- nvinfo : EIATTR_SYSCALL_OFFSETS
	.align		4
.L_1917:
        /*00c8*/ 	.byte	0x04, 0x46
        /*00ca*/ 	.short	(.L_1919 - .L_1918)


	//   ....[0]....
.L_1918:
        /*00cc*/ 	.word	0x00000390


	//----- nvinfo : EIATTR_EXIT_INSTR_OFFSETS
	.align		4
.L_1919:
        /*00d0*/ 	.byte	0x04, 0x1c
        /*00d2*/ 	.short	(.L_1921 - .L_1920)


	//   ....[0]....
.L_1920:
        /*00d4*/ 	.word	0x00000220


	//   ....[1]....
        /*00d8*/ 	.word	0x00001fd0


	//   ....[2]....
        /*00dc*/ 	.word	0x00002120


	//----- nvinfo : EIATTR_CTAIDZ_USED
	.align		4
.L_1921:
        /*00e0*/ 	.byte	0x01, 0x04
	.zero		2


	//----- nvinfo : EIATTR_MAX_THREADS
	.align		4
        /*00e4*/ 	.byte	0x04, 0x05
        /*00e6*/ 	.short	(.L_1923 - .L_1922)
.L_1922:
        /*00e8*/ 	.word	0x00000100
        /*00ec*/ 	.word	0x00000001
        /*00f0*/ 	.word	0x00000001


	//----- nvinfo : EIATTR_CRS_STACK_SIZE
	.align		4
.L_1923:
        /*00f4*/ 	.byte	0x04, 0x1e
        /*00f6*/ 	.short	(.L_1925 - .L_1924)
.L_1924:
        /*00f8*/ 	.word	0x00000000
.L_1925:


//--------------------- .nv.info._ZN7cutlass13device_kernelIN5flash19FlashAttnFwdCombineIN4cute5tupleIJNS3_1CILi8EEENS5_ILi128EEEEEELi5ELi256ELi1ELb0ELb0ENS_6half_tEfNS_4arch4Sm80EEEEEvNT_6ParamsE --------------------------
	.section	.nv.info._ZN7cutlass13device_kernelIN5flash19FlashAttnFwdCombineIN4cute5tupleIJNS3_1CILi8EEENS5_ILi128EEEEEELi5ELi256ELi1ELb0ELb0ENS_6half_tEfNS_4arch4Sm80EEEEEvNT_6ParamsE,"",@"SHT_CUDA_INFO"
	.sectionflags	@""
	.align	4


	//----- nvinfo : EIATTR_CUDA_API_VERSION
	.align		4
        /*0000*/ 	.byte	0x04, 0x37
        /*0002*/ 	.short	(.L_1927 - .L_1926)
.L_1926:
        /*0004*/ 	.word	0x00000082


	//----- nvinfo : EIATTR_SW2861232_WAR
	.align		4
.L_1927:
        /*0008*/ 	.byte	0x01, 0x35
	.zero		2


	//----- nvinfo : EIATTR_PARAM_CBANK
	.align		4
        /*000c*/ 	.byte	0x04, 0x0a
        /*000e*/ 	.short	(.L_1929 - .L_1928)
	.align		4
.L_1928:
        /*0010*/ 	.word	index@(.nv.constant0._ZN7cutlass13device_kernelIN5flash19FlashAttnFwdCombineIN4cute5tupleIJNS3_1CILi8EEENS5_ILi128EEEEEELi5ELi256ELi1ELb0ELb0ENS_6half_tEfNS_4arch4Sm80EEEEEvNT_6ParamsE)
        /*0014*/ 	.short	0x0160
        /*0016*/ 	.short	0x00e8


	//----- nvinfo : EIATTR_CBANK_PARAM_SIZE
	.align		4
.L_1929:
        /*0018*/ 	.byte	0x03, 0x19
        /*001a*/ 	.short	0x00e8


	//----- nvinfo : EIATTR_KPARAM_INFO
	.align		4
        /*001c*/ 	.byte	0x04, 0x17
        /*001e*/ 	.short	(.L_1931 - .L_1930)
.L_1930:
        /*0020*/ 	.word	0x00000000
        /*0024*/ 	.short	0x0000
        /*0026*/ 	.short	0x0000
        /*0028*/ 	.byte	0x00, 0xf0, 0xa1, 0x03


	//----- nvinfo : EIATTR_MAXREG_COUNT
	.align		4
.L_1931:
        /*002c*/ 	.byte	0x03, 0x1b
        /*002e*/ 	.short	0x0080


	//----- nvinfo : EIATTR_NUM_BARRIERS
	.align		4
        /*0030*/ 	.byte	0x02, 0x4c
        /*0032*/ 	.byte	0x01
	.zero		1


	//----- nvinfo : EIATTR_EXTERNS
	.align		4
        /*0034*/ 	.byte	0x04, 0x0f
        /*0036*/ 	.short	(.L_1933 - .L_1932)


	//   ....[0]....
	.align		4
.L_1932:
        /*0038*/ 	.word	index@(__assertfail)


	//----- nvinfo : EIATTR_MERCURY_ISA_VERSION
	.align		4
.L_1933:
        /*003c*/ 	.byte	0x03, 0x5f
        /*003e*/ 	.short	0x0000


	//----- nvinfo : EIATTR_COOP_GROUP_MASK_REGIDS
	.align		4
        /*0040*/ 	.byte	0x04, 0x29
        /*0042*/ 	.short	(.L_1935 - .L_1934)


	//   ....[0]....
.L_1934:
        /*0044*/ 	.word	0xffffffff


	//   ....[1]....
        /*0048*/ 	.word	0xffffffff


	//   ....[2]....
        /*004c*/ 	.word	0xffffffff


	//   ....[3]....
        /*0050*/ 	.word	0xffffffff


	//   ....[4]....
        /*0054*/ 	.word	0xffffffff


	//   ....[5]....
        /*0058*/ 	.word	0xffffffff


	//   ....[6]....
        /*005c*/ 	.word	0xffffffff


	//   ....[7]....
        /*0060*/ 	.word	0xffffffff


	//   ....[8]....
        /*0064*/ 	.word	0xffffffff


	//   ....[9]....
        /*0068*/ 	.word	0xffffffff


	//   ....[10]....
        /*006c*/ 	.word	0xffffffff


	//   ....[11]....
        /*0070*/ 	.word	0xffffffff


	//   ....[12]....
        /*0074*/ 	.word	0xffffffff


	//   ....[13]....
        /*0078*/ 	.word	0xffffffff


	//   ....[14]....
        /*007c*/ 	.word	0xffffffff


	//   ....[15]....
        /*0080*/ 	.word	0xffffffff


	//----- nvinfo : EIATTR_COOP_GROUP_INSTR_OFFSETS
	.align		4
.L_1935:
        /*0084*/ 	.byte	0x04, 0x28
        /*0086*/ 	.short	(.L_1937 - .L_1936)


	//   ....[0]....
.L_1936:
        /*0088*/ 	.word	0x00000b50


	//   ....[1]....
        /*008c*/ 	.word	0x00000b90


	//   ....[2]....
        /*0090*/ 	.word	0x00000bb0


	//   ....[3]....
        /*0094*/ 	.word	0x00000bd0


	//   ....[4]....
        /*0098*/ 	.word	0x00000bf0


	//   ....[5]....
        /*009c*/ 	.word	0x00000c70


	//   ....[6]....
        /*00a0*/ 	.word	0x00000cb0


	//   ....[7]....
        /*00a4*/ 	.word	0x00000cc0


	//   ....[8]....
        /*00a8*/ 	.word	0x00000cf0


	//   ....[9]....
        /*00ac*/ 	.word	0x00000d00


	//   ....[10]....
        /*00b0*/ 	.word	0x00000d30


	//   ....[11]....
        /*00b4*/ 	.word	0x00000d40


	//   ....[12]....
        /*00b8*/ 	.word	0x00000d80


	//   ....[13]....
        /*00bc*/ 	.word	0x00000d90


	//   ....[14]....
        /*00c0*/ 	.word	0x00000dd0


	//   ....[15]....
        /*00c4*/ 	.word	0x00001ee0


	//----- nvinfo : EIATTR_SYSCALL_OFFSETS
	.align		4
.L_1937:
        /*00c8*/ 	.byte	0x04, 0x46
        /*00ca*/ 	.short	(.L_1939 - .L_1938)


	//   ....[0]....
.L_1938:
        /*00cc*/ 	.word	0x00000390


	//----- nvinfo : EIATTR_EXIT_INSTR_OFFSETS
	.align		4
.L_1939:
        /*00d0*/ 	.byte	0x04, 0x1c
        /*00d2*/ 	.short	(.L_1941 - .L_1940)


	//   ....[0]....
.L_1940:
        /*00d4*/ 	.word	0x00000220


	//   ....[1]....
        /*00d8*/ 	.word	0x00001d70


	//   ....[2]....
        /*00dc*/ 	.word	0x00001ec0


	//----- nvinfo : EIATTR_CTAIDZ_USED
	.align		4
.L_1941:
        /*00e0*/ 	.byte	0x01, 0x04
	.zero		2


	//----- nvinfo : EIATTR_MAX_THREADS
	.align		4
        /*00e4*/ 	.byte	0x04, 0x05
        /*00e6*/ 	.short	(.L_1943 - .L_1942)
.L_1942:
        /*00e8*/ 	.word	0x00000100
        /*00ec*/ 	.word	0x00000001
        /*00f0*/ 	.word	0x00000001


	//----- nvinfo : EIATTR_CRS_STACK_SIZE
	.align		4
.L_1943:
        /*00f4*/ 	.byte	0x04, 0x1e
        /*00f6*/ 	.short	(.L_1945 - .L_1944)
.L_1944:
        /*00f8*/ 	.word	0x00000000
.L_1945:


//--------------------- .nv.info._ZN7cutlass13device_kernelIN5flash19FlashAttnFwdCombineIN4cute5tupleIJNS3_1CILi8EEENS5_ILi128EEEEEELi8ELi256ELi1ELb0ELb1ENS_6half_tEfNS_4arch4Sm80EEEEEvNT_6ParamsE --------------------------
	.section	.nv.info._ZN7cutlass13device_kernelIN5flash19FlashAttnFwdCombineIN4cute5tupleIJNS3_1CILi8EEENS5_ILi128EEEEEELi8ELi256ELi1ELb0ELb1ENS_6half_tEfNS_4arch4Sm80EEEEEvNT_6ParamsE,"",@"SHT_CUDA_INFO"
	.sectionflags	@""
	.align	4


	//----- nvinfo : EIATTR_CUDA_API_VERSION
	.align		4
        /*0000*/ 	.byte	0x04, 0x37
        /*0002*/ 	.short	(.L_1947 - .L_1946)
.L_1946:
        /*0004*/ 	.word	0x00000082


	//----- nvinfo : EIATTR_SW2861232_WAR
	.align		4
.L_1947:
        /*0008*/ 	.byte	0x01, 0x35
	.zero		2


	//----- nvinfo : EIATTR_PARAM_CBANK
	.align		4
        /*000c*/ 	.byte	0x04, 0x0a
        /*000e*/ 	.short	(.L_1949 - .L_1948)
	.align		4
.L_1948:
        /*0010*/ 	.word	index@(.nv.constant0._ZN7cutlass13device_kernelIN5flash19FlashAttnFwdCombineIN4cute5tupleIJNS3_1CILi8EEENS5_ILi128EEEEEELi8ELi256ELi1ELb0ELb1ENS_6half_tEfNS_4arch4Sm80EEEEEvNT_6ParamsE)
        /*0014*/ 	.short	0x0160
        /*0016*/ 	.short	0x00e8


	//----- nvinfo : EIATTR_CBANK_PARAM_SIZE
	.align		4
.L_1949:
        /*0018*/ 	.byte	0x03, 0x19
        /*001a*/ 	.short	0x00e8


	//----- nvinfo : EIATTR_KPARAM_INFO
	.align		4
        /*001c*/ 	.byte	0x04, 0x17
        /*001e*/ 	.short	(.L_1951 - .L_1950)
.L_1950:
        /*0020*/ 	.word	0x00000000
        /*0024*/ 	.short	0x0000
        /*0026*/ 	.short	0x0000
        /*0028*/ 	.byte	0x00, 0xf0, 0xa1, 0x03


	//----- nvinfo : EIATTR_MAXREG_COUNT
	.align		4
.L_1951:
        /*002c*/ 	.byte	0x03, 0x1b
        /*002e*/ 	.short	0x0080


	//----- nvinfo : EIATTR_NUM_BARRIERS
	.align		4
        /*0030*/ 	.byte	0x02, 0x4c
        /*0032*/ 	.byte	0x01
	.zero		1


	//----- nvinfo : EIATTR_EXTERNS
	.align		4
        /*0034*/ 	.byte	0x04, 0x0f
        /*0036*/ 	.short	(.L_1953 - .L_1952)


	//   ....[0]....
	.align		4
.L_1952:
        /*0038*/ 	.word	index@(__assertfail)


	//----- nvinfo : EIATTR_MERCURY_ISA_VERSION
	.align		4
.L_1953:
        /*003c*/ 	.byte	0x03, 0x5f
        /*003e*/ 	.short	0x0000


	//----- nvinfo : EIATTR_COOP_GROUP_MASK_REGIDS
	.align		4
        /*0040*/ 	.byte	0x04, 0x29
        /*0042*/ 	.short	(.L_1955 - .L_1954)


	//   ....[0]....
.L_1954:
        /*0044*/ 	.word	0xffffffff


	//   ....[1]....
        /*0048*/ 	.word	0xffffffff


	//   ....[2]....
        /*004c*/ 	.word	0xffffffff


	//   ....[3]....
        /*0050*/ 	.word	0xffffffff


	//   ....[4]....
        /*0054*/ 	.word	0xffffffff


	//   ....[5]....
        /*0058*/ 	.word	0xffffffff


	//   ....[6]....
        /*005c*/ 	.word	0xffffffff


	//   ....[7]....
        /*0060*/ 	.word	0xffffffff


	//   ....[8]....
        /*0064*/ 	.word	0xffffffff


	//   ....[9]....
        /*0068*/ 	.word	0xffffffff


	//   ....[10]....
        /*006c*/ 	.word	0xffffffff


	//   ....[11]....
        /*0070*/ 	.word	0xffffffff


	//   ....[12]....
        /*0074*/ 	.word	0xffffffff


	//   ....[13]....
        /*0078*/ 	.word	0xffffffff


	//   ....[14]....
        /*007c*/ 	.word	0xffffffff


	//   ....[15]....
        /*0080*/ 	.word	0xffffffff


	//----- nvinfo : EIATTR_COOP_GROUP_INSTR_OFFSETS
	.align		4
.L_1955:
        /*0084*/ 	.byte	0x04, 0x28
        /*0086*/ 	.short	(.L_1957 - .L_1956)


	//   ....[0]....
.L_1956:
        /*0088*/ 	.word	0x00001de0


	//   ....[1]....
        /*008c*/ 	.word	0x00001e30


	//   ....[2]....
        /*0090*/ 	.word	0x00001e60


	//   ....[3]....
        /*0094*/ 	.word	0x00001e80


	//   ....[4]....
        /*0098*/ 	.word	0x00001ea0


	//   ....[5]....
        /*009c*/ 	.word	0x000021c0


	//   ....[6]....
        /*00a0*/ 	.word	0x000021e0


	//   ....[7]....
        /*00a4*/ 	.word	0x000021f0


	//   ....[8]....
        /*00a8*/ 	.word	0x00002230


	//   ....[9]....
        /*00ac*/ 	.word	0x00002240


	//   ....[10]....
        /*00b0*/ 	.word	0x00002270


	//   ....[11]....
        /*00b4*/ 	.word	0x00002280


	//   ....[12]....
        /*00b8*/ 	.word	0x000022c0


	//   ....[13]....
        /*00bc*/ 	.word	0x000022d0


	//   ....[14]....
        /*00c0*/ 	.word	0x00002300


	//   ....[15]....
        /*00c4*/ 	.word	0x00003420


	//----- nvinfo : EIATTR_SYSCALL_OFFSETS
	.align		4
.L_1957:
        /*00c8*/ 	.byte	0x04, 0x46
        /*00ca*/ 	.short	(.L_1959 - .L_1958)


	//   ....[0]....
.L_1958:
        /*00cc*/ 	.word	0x000004b0


	//----- nvinfo : EIATTR_EXIT_INSTR_OFFSETS
	.align		4
.L_1959:
        /*00d0*/ 	.byte	0x04, 0x1c
        /*00d2*/ 	.short	(.L_1961 - .L_1960)


	//   ....[0]....
.L_1960:
        /*00d4*/ 	.word	0x00000200


	//   ....[1]....
        /*00d8*/ 	.word	0x00000360


	//   ....[2]....
        /*00dc*/ 	.word	0x000032f0


	//   ....[3]....
        /*00e0*/ 	.word	0x00003400


	//----- nvinfo : EIATTR_CTAIDZ_USED
	.align		4
.L_1961:
        /*00e4*/ 	.byte	0x01, 0x04
	.zero		2


	//----- nvinfo : EIATTR_MAX_THREADS
	.align		4
        /*00e8*/ 	.byte	0x04, 0x05
        /*00ea*/ 	.short	(.L_1963 - .L_1962)
.L_1962:
        /*00ec*/ 	.word	0x00000100
        /*00f0*/ 	.word	0x00000001
        /*00f4*/ 	.word	0x00000001


	//----- nvinfo : EIATTR_CRS_STACK_SIZE
	.align		4
.L_1963:
        /*00f8*/ 	.byte	0x04, 0x1e
        /*00fa*/ 	.short	(.L_1965 - .L_1964)
.L_1964:
        /*00fc*/ 	.word	0x00000000
.L_1965:


//--------------------- .nv.info._ZN7cutlass13device_kernelIN5flash19FlashAttnFwdCombineIN4cute5tupleIJNS3_1CILi8EEENS5_ILi128EEEEEELi7ELi256ELi1ELb0ELb1ENS_6half_tEfNS_4arch4Sm80EEEEEvNT_6ParamsE --------------------------
	.section	.nv.info._ZN7cutlass13device_kernelIN5flash19FlashAttnFwdCombineIN4cute5tupleIJNS3_1CILi8EEENS5_ILi128EEEEEELi7ELi256ELi1ELb0ELb1ENS_6half_tEfNS_4arch4Sm80EEEEEvNT_6ParamsE,"",@"SHT_CUDA_INFO"
	.sectionflags	@""
	.align	4


	//----- nvinfo : EIATTR_CUDA_API_VERSION
	.align		4
        /*0000*/ 	.byte	0x04, 0x37
        /*0002*/ 	.short	(.L_1967 - .L_1966)
.L_1966:
        /*0004*/ 	.word	0x00000082


	//----- nvinfo : EIATTR_SW2861232_WAR
	.align		4
.L_1967:
        /*0008*/ 	.byte	0x01, 0x35
	.zero		2


	//----- nvinfo : EIATTR_PARAM_CBANK
	.align		4
        /*000c*/ 	.byte	0x04, 0x0a
        /*000e*/ 	.short	(.L_1969 - .L_1968)
	.align		4
.L_1968:
        /*0010*/ 	.word	index@(.nv.constant0._ZN7cutlass13device_kernelIN5flash19FlashAttnFwdCombineIN4cute5tupleIJNS3_1CILi8EEENS5_ILi128EEEEEELi7ELi256ELi1ELb0ELb1ENS_6half_tEfNS_4arch4Sm80EEEEEvNT_6ParamsE)
        /*0014*/ 	.short	0x0160
        /*0016*/ 	.short	0x00e8


	//----- nvinfo : EIATTR_CBANK_PARAM_SIZE
	.align		4
.L_1969:
        /*0018*/ 	.byte	0x03, 0x19
        /*001a*/ 	.short	0x00e8


	//----- nvinfo : EIATTR_KPARAM_INFO
	.align		4
        /*001c*/ 	.byte	0x04, 0x17
        /*001e*/ 	.short	(.L_1971 - .L_1970)
.L_1970:
        /*0020*/ 	.word	0x00000000
        /*0024*/ 	.short	0x0000
        /*0026*/ 	.short	0x0000
        /*0028*/ 	.byte	0x00, 0xf0, 0xa1, 0x03


	//----- nvinfo : EIATTR_MAXREG_COUNT
	.align		4
.L_1971:
        /*002c*/ 	.byte	0x03, 0x1b
        /*002e*/ 	.short	0x0080


	//----- nvinfo : EIATTR_NUM_BARRIERS
	.align		4
        /*0030*/ 	.byte	0x02, 0x4c
        /*0032*/ 	.byte	0x01
	.zero		1


	//----- nvinfo : EIATTR_EXTERNS
	.align		4
        /*0034*/ 	.byte	0x04, 0x0f
        /*0036*/ 	.short	(.L_1973 - .L_1972)


	//   ....[0]....
	.align		4
.L_1972:
        /*0038*/ 	.word	index@(__assertfail)


	//----- nvinfo : EIATTR_MERCURY_ISA_VERSION
	.align		4
.L_1973:
        /*003c*/ 	.byte	0x03, 0x5f
        /*003e*/ 	.short	0x0000


	//----- nvinfo : EIATTR_COOP_GROUP_MASK_REGIDS
	.align		4
        /*0040*/ 	.byte	0x04, 0x29
        /*0042*/ 	.short	(.L_1975 - .L_1974)


	//   ....[0]....
.L_1974:
        /*0044*/ 	.word	0xffffffff


	//   ....[1]....
        /*0048*/ 	.word	0xffffffff


	//   ....[2]....
        /*004c*/ 	.word	0xffffffff


	//   ....[3]....
        /*0050*/ 	.word	0xffffffff


	//   ....[4]....
        /*0054*/ 	.word	0xffffffff


	//   ....[5]....
        /*0058*/ 	.word	0xffffffff


	//   ....[6]....
        /*005c*/ 	.word	0xffffffff


	//   ....[7]....
        /*0060*/ 	.word	0xffffffff


	//   ....[8]....
        /*0064*/ 	.word	0xffffffff


	//   ....[9]....
        /*0068*/ 	.word	0xffffffff


	//   ....[10]....
        /*006c*/ 	.word	0xffffffff


	//   ....[11]....
        /*0070*/ 	.word	0xffffffff


	//   ....[12]....
        /*0074*/ 	.word	0xffffffff


	//   ....[13]....
        /*0078*/ 	.word	0xffffffff


	//   ....[14]....
        /*007c*/ 	.word	0xffffffff


	//   ....[15]....
        /*0080*/ 	.word	0xffffffff


	//----- nvinfo : EIATTR_COOP_GROUP_INSTR_OFFSETS
	.align		4
.L_1975:
        /*0084*/ 	.byte	0x04, 0x28
        /*0086*/ 	.short	(.L_1977 - .L_1976)


	//   ....[0]....
.L_1976:
        /*0088*/ 	.word	0x00001970


	//   ....[1]....
        /*008c*/ 	.word	0x000019c0


	//   ....[2]....
        /*0090*/ 	.word	0x000019f0


	//   ....[3]....
        /*0094*/ 	.word	0x00001a10


	//   ....[4]....
        /*0098*/ 	.word	0x00001a30


	//   ....[5]....
        /*009c*/ 	.word	0x00001bd0


	//   ....[6]....
        /*00a0*/ 	.word	0x00001bf0


	//   ....[7]....
        /*00a4*/ 	.word	0x00001c00


	//   ....[8]....
        /*00a8*/ 	.word	0x00001c30


	//   ....[9]....
        /*00ac*/ 	.word	0x00001c40


	//   ....[10]....
        /*00b0*/ 	.word	0x00001c70


	//   ....[11]....
        /*00b4*/ 	.word	0x00001c80


	//   ....[12]....
        /*00b8*/ 	.word	0x00001cb0


	//   ....[13]....
        /*00bc*/ 	.word	0x00001cc0


	//   ....[14]....
        /*00c0*/ 	.word	0x00001d00


	//   ....[15]....
        /*00c4*/ 	.word	0x00002dd0


	//----- nvinfo : EIATTR_SYSCALL_OFFSETS
	.align		4
.L_1977:
        /*00c8*/ 	.byte	0x04, 0x46
        /*00ca*/ 	.short	(.L_1979 - .L_1978)


	//   ....[0]....
.L_1978:
        /*00cc*/ 	.word	0x000004b0


	//----- nvinfo : EIATTR_EXIT_INSTR_OFFSETS
	.align		4
.L_1979:
        /*00d0*/ 	.byte	0x04, 0x1c
        /*00d2*/ 	.short	(.L_1981 - .L_1980)


	//   ....[0]....
.L_1980:
        /*00d4*/ 	.word	0x00000200


	//   ....[1]....
        /*00d8*/ 	.word	0x00000360


	//   ....[2]....
        /*00dc*/ 	.word	0x00002ca0


	//   ....[3]....
        /*00e0*/ 	.word	0x00002db0


	//----- nvinfo : EIATTR_CTAIDZ_USED
	.align		4
.L_1981:
        /*00e4*/ 	.byte	0x01, 0x04
	.zero		2


	//----- nvinfo : EIATTR_MAX_THREADS
	.align		4
        /*00e8*/ 	.byte	0x04, 0x05
        /*00ea*/ 	.short	(.L_1983 - .L_1982)
.L_1982:
        /*00ec*/ 	.word	0x00000100
        /*00f0*/ 	.word	0x00000001
        /*00f4*/ 	.word	0x00000001


	//----- nvinfo : EIATTR_CRS_STACK_SIZE
	.align		4
.L_1983:
        /*00f8*/ 	.byte	0x04, 0x1e
        /*00fa*/ 	.short	(.L_1985 - .L_1984)
.L_1984:
        /*00fc*/ 	.word	0x00000000
.L_1985:


//--------------------- .nv.info._ZN7cutlass13device_kernelIN5flash19FlashAttnFwdCombineIN4cute5tupleIJNS3_1CILi8EEENS5_ILi128EEEEEELi6ELi256ELi1ELb0ELb1ENS_6half_tEfNS_4arch4Sm80EEEEEvNT_6ParamsE --------------------------
	.section	.nv.info._ZN7cutlass13device_kernelIN5flash19FlashAttnFwdCombineIN4cute5tupleIJNS3_1CILi8EEENS5_ILi128EEEEEELi6ELi256ELi1ELb0ELb1ENS_6half_tEfNS_4arch4Sm80EEEEEvNT_6ParamsE,"",@"SHT_CUDA_INFO"
	.sectionflags	@""
	.align	4


	//----- nvinfo : EIATTR_CUDA_API_VERSION
	.align		4
        /*0000*/ 	.byte	0x04, 0x37
        /*0002*/ 	.short	(.L_1987 - .L_1986)
.L_1986:
        /*0004*/ 	.word	0x00000082


	//----- nvinfo : EIATTR_SW2861232_WAR
	.align		4
.L_1987:
        /*0008*/ 	.byte	0x01, 0x35
	.zero		2


	//----- nvinfo : EIATTR_PARAM_CBANK
	.align		4
        /*000c*/ 	.byte	0x04, 0x0a
        /*000e*/ 	.short	(.L_1989 - .L_1988)
	.align		4
.L_1988:
        /*0010*/ 	.word	index@(.nv.constant0._ZN7cutlass13device_kernelIN5flash19FlashAttnFwdCombineIN4cute5tupleIJNS3_1CILi8EEENS5_ILi128EEEEEELi6ELi256ELi1ELb0ELb1ENS_6half_tEfNS_4arch4Sm80EEEEEvNT_6ParamsE)
        /*0014*/ 	.short	0x0160
        /*0016*/ 	.short	0x00e8


	//----- nvinfo : EIATTR_CBANK_PARAM_SIZE
	.align		4
.L_1989:
        /*0018*/ 	.byte	0x03, 0x19
        /*001a*/ 	.short	0x00e8


	//----- nvinfo : EIATTR_KPARAM_INFO
	.align		4
        /*001c*/ 	.byte	0x04, 0x17
        /*001e*/ 	.short	(.L_1991 - .L_1990)
.L_1990:
        /*0020*/ 	.word	0x00000000
        /*0024*/ 	.short	0x0000
        /*0026*/ 	.short	0x0000
        /*0028*/ 	.byte	0x00, 0xf0, 0xa1, 0x03


	//----- nvinfo : EIATTR_MAXREG_COUNT
	.align		4
.L_1991:
        /*002c*/ 	.byte	0x03, 0x1b
        /*002e*/ 	.short	0x0080


	//----- nvinfo : EIATTR_NUM_BARRIERS
	.align		4
        /*0030*/ 	.byte	0x02, 0x4c
        /*0032*/ 	.byte	0x01
	.zero		1


	//----- nvinfo : EIATTR_EXTERNS
	.align		4
        /*0034*/ 	.byte	0x04, 0x0f
        /*0036*/ 	.short	(.L_1993 - .L_1992)


	//   ....[0]....
	.align		4
.L_1992:
        /*0038*/ 	.word	index@(__assertfail)


	//----- nvinfo : EIATTR_MERCURY_ISA_VERSION
	.align		4
.L_1993:
        /*003c*/ 	.byte	0x03, 0x5f
        /*003e*/ 	.short	0x0000


	//----- nvinfo : EIATTR_COOP_GROUP_MASK_REGIDS
	.align		4
        /*0040*/ 	.byte	0x04, 0x29
        /*0042*/ 	.short	(.L_1995 - .L_1994)


	//   ....[0]....
.L_1994:
        /*0044*/ 	.word	0xffffffff


	//   ....[1]....
        /*0048*/ 	.word	0xffffffff


	//   ....[2]....
        /*004c*/ 	.word	0xffffffff


	//   ....[3]....
        /*0050*/ 	.word	0xffffffff


	//   ....[4]....
        /*0054*/ 	.word	0xffffffff


	//   ....[5]....
        /*0058*/ 	.word	0xffffffff


	//   ....[6]....
        /*005c*/ 	.word	0xffffffff


	//   ....[7]....
        /*0060*/ 	.word	0xffffffff


	//   ....[8]....
        /*0064*/ 	.word	0xffffffff


	//   ....[9]....
        /*0068*/ 	.word	0xffffffff


	//   ....[10]....
        /*006c*/ 	.word	0xffffffff


	//   ....[11]....
        /*0070*/ 	.word	0xffffffff


	//   ....[12]....
        /*0074*/ 	.word	0xffffffff


	//   ....[13]....
        /*0078*/ 	.word	0xffffffff


	//   ....[14]....
        /*007c*/ 	.word	0xffffffff


	//   ....[15]....
        /*0080*/ 	.word	0xffffffff


	//----- nvinfo : EIATTR_COOP_GROUP_INSTR_OFFSETS
	.align		4
.L_1995:
        /*0084*/ 	.byte	0x04, 0x28
        /*0086*/ 	.short	(.L_1997 - .L_1996)


	//   ....[0]....
.L_1996:
        /*0088*/ 	.word	0x00001650


	//   ....[1]....
        /*008c*/ 	.word	0x00001690


	//   ....[2]....
        /*0090*/ 	.word	0x000016b0


	//   ....[3]....
        /*0094*/ 	.word	0x000016d0


	//   ....[4]....
        /*0098*/ 	.word	0x000016f0


	//   ....[5]....
        /*009c*/ 	.word	0x000017f0


	//   ....[6]....
        /*00a0*/ 	.word	0x00001810


	//   ....[7]....
        /*00a4*/ 	.word	0x00001820


	//   ....[8]....
        /*00a8*/ 	.word	0x00001850


	//   ....[9]....
        /*00ac*/ 	.word	0x00001860


	//   ....[10]....
        /*00b0*/ 	.word	0x00001890


	//   ....[11]....
        /*00b4*/ 	.word	0x000018a0


	//   ....[12]....
        /*00b8*/ 	.word	0x000018d0


	//   ....[13]....
        /*00bc*/ 	.word	0x000018e0


	//   ....[14]....
        /*00c0*/ 	.word	0x00001920


	//   ....[15]....
        /*00c4*/ 	.word	0x000029b0


	//----- nvinfo : EIATTR_SYSCALL_OFFSETS
	.align		4
.L_1997:
        /*00c8*/ 	.byte	0x04, 0x46
        /*00ca*/ 	.short	(.L_1999 - .L_1998)


	//   ....[0]....
.L_1998:
        /*00cc*/ 	.word	0x000004b0


	//----- nvinfo : EIATTR_EXIT_INSTR_OFFSETS
	.align		4
.L_1999:
        /*00d0*/ 	.byte	0x04, 0x1c
        /*00d2*/ 	.short	(.L_2001 - .L_2000)


	//   ....[0]....
.L_2000:
        /*00d4*/ 	.word	0x00000200


	//   ....[1]....
        /*00d8*/ 	.word	0x00000360


	//   ....[2]....
        /*00dc*/ 	.word	0x00002880


	//   ....[3]....
        /*00e0*/ 	.word	0x00002990


	//----- nvinfo : EIATTR_CTAIDZ_USED
	.align		4
.L_2001:
        /*00e4*/ 	.byte	0x01, 0x04
	.zero		2


	//----- nvinfo : EIATTR_MAX_THREADS
	.align		4
        /*00e8*/ 	.byte	0x04, 0x05
        /*00ea*/ 	.short	(.L_2003 - .L_2002)
.L_2002:
        /*00ec*/ 	.word	0x00000100
        /*00f0*/ 	.word	0x00000001
        /*00f4*/ 	.word	0x00000001


	//----- nvinfo : EIATTR_CRS_STACK_SIZE
	.align		4
.L_2003:
        /*00f8*/ 	.byte	0x04, 0x1e
        /*00fa*/ 	.short	(.L_2005 - .L_2004)
.L_2004:
        /*00fc*/ 	.word	0x00000000
.L_2005:


//--------------------- .nv.info._ZN7cutlass13device_kernelIN5flash19FlashAttnFwdCombineIN4cute5tupleIJNS3_1CILi8EEENS5_ILi128EEEEEELi5ELi256ELi1ELb0ELb1ENS_6half_tEfNS_4arch4Sm80EEEEEvNT_6ParamsE --------------------------
	.section	.nv.info._ZN7cutlass13device_kernelIN5flash19FlashAttnFwdCombineIN4cute5tupleIJNS3_1CILi8EEENS5_ILi128EEEEEELi5ELi256ELi1ELb0ELb1ENS_6half_tEfNS_4arch4Sm80EEEEEvNT_6ParamsE,"",@"SHT_CUDA_INFO"
	.sectionflags	@""
	.align	4


	//----- nvinfo : EIATTR_CUDA_API_VERSION
	.align		4
        /*0000*/ 	.byte	0x04, 0x37
        /*0002*/ 	.short	(.L_2007 - .L_2006)
.L_2006:
        /*0004*/ 	.word	0x00000082


	//----- nvinfo : EIATTR_SW2861232_WAR
	.align		4
.L_2007:
        /*0008*/ 	.byte	0x01, 0x35
	.zero		2


	//----- nvinfo : EIATTR_PARAM_CBANK
	.align		4
        /*000c*/ 	.byte	0x04, 0x0a
        /*000e*/ 	.short	(.L_2009 - .L_2008)
	.align		4
.L_2008:
        /*0010*/ 	.word	index@(.nv.constant0._ZN7cutlass13device_kernelIN5flash19FlashAttnFwdCombineIN4cute5tupleIJNS3_1CILi8EEENS5_ILi128EEEEEELi5ELi256ELi1ELb0ELb1ENS_6half_tEfNS_4arch4Sm80EEEEEvNT_6ParamsE)
        /*0014*/ 	.short	0x0160
        /*0016*/ 	.short	0x00e8


	//----- nvinfo : EIATTR_CBANK_PARAM_SIZE
	.align		4
.L_2009:
        /*0018*/ 	.byte	0x03, 0x19
        /*001a*/ 	.short	0x00e8


	//----- nvinfo : EIATTR_KPARAM_INFO
	.align		4
        /*001c*/ 	.byte	0x04, 0x17
        /*001e*/ 	.short	(.L_2011 - .L_2010)
.L_2010:
        /*0020*/ 	.word	0x00000000
        /*0024*/ 	.short	0x0000
        /*0026*/ 	.short	0x0000
        /*0028*/ 	.byte	0x00, 0xf0, 0xa1, 0x03


	//----- nvinfo : EIATTR_MAXREG_COUNT
	.align		4
.L_2011:
        /*002c*/ 	.byte	0x03, 0x1b
        /*002e*/ 	.short	0x0080


	//----- nvinfo : EIATTR_NUM_BARRIERS
	.align		4
        /*0030*/ 	.byte	0x02, 0x4c
        /*0032*/ 	.byte	0x01
	.zero		1


	//----- nvinfo : EIATTR_EXTERNS
	.align		4
        /*0034*/ 	.byte	0x04, 0x0f
        /*0036*/ 	.short	(.L_2013 - .L_2012)


	//   ....[0]....
	.align		4
.L_2012:
        /*0038*/ 	.word	index@(__assertfail)


	//----- nvinfo : EIATTR_MERCURY_ISA_VERSION
	.align		4
.L_2013:
        /*003c*/ 	.byte	0x03, 0x5f
        /*003e*/ 	.short	0x0000


	//----- nvinfo : EIATTR_COOP_GROUP_MASK_REGIDS
	.align		4
        /*0040*/ 	.byte	0x04, 0x29
        /*0042*/ 	.short	(.L_2015 - .L_2014)


	//   ....[0]....
.L_2014:
        /*0044*/ 	.word	0xffffffff


	//   ....[1]....
        /*0048*/ 	.word	0xffffffff


	//   ....[2]....
        /*004c*/ 	.word	0xffffffff


	//   ....[3]....
        /*0050*/ 	.word	0xffffffff


	//   ....[4]....
        /*0054*/ 	.word	0xffffffff


	//   ....[5]....
        /*0058*/ 	.word	0xffffffff


	//   ....[6]....
        /*005c*/ 	.word	0xffffffff


	//   ....[7]....
        /*0060*/ 	.word	0xffffffff


	//   ....[8]....
        /*0064*/ 	.word	0xffffffff


	//   ....[9]....
        /*0068*/ 	.word	0xffffffff


	//   ....[10]....
        /*006c*/ 	.word	0xffffffff


	//   ....[11]....
        /*0070*/ 	.word	0xffffffff


	//   ....[12]....
        /*0074*/ 	.word	0xffffffff


	//   ....[13]....
        /*0078*/ 	.word	0xffffffff


	//   ....[14]....
        /*007c*/ 	.word	0xffffffff


	//   ....[15]....
        /*0080*/ 	.word	0xffffffff


	//----- nvinfo : EIATTR_COOP_GROUP_INSTR_OFFSETS
	.align		4
.L_2015:
        /*0084*/ 	.byte	0x04, 0x28
        /*0086*/ 	.short	(.L_2017 - .L_2016)


	//   ....[0]....
.L_2016:
        /*0088*/ 	.word	0x00001470


	//   ....[1]....
        /*008c*/ 	.word	0x000014b0


	//   ....[2]....
        /*0090*/ 	.word	0x000014d0


	//   ....[3]....
        /*0094*/ 	.word	0x000014f0


	//   ....[4]....
        /*0098*/ 	.word	0x00001510


	//   ....[5]....
        /*009c*/ 	.word	0x000015b0


	//   ....[6]....
        /*00a0*/ 	.word	0x000015d0


	//   ....[7]....
        /*00a4*/ 	.word	0x000015e0


	//   ....[8]....
        /*00a8*/ 	.word	0x00001610


	//   ....[9]....
        /*00ac*/ 	.word	0x00001620


	//   ....[10]....
        /*00b0*/ 	.word	0x00001650


	//   ....[11]....
        /*00b4*/ 	.word	0x00001660


	//   ....[12]....
        /*00b8*/ 	.word	0x00001690


	//   ....[13]....
        /*00bc*/ 	.word	0x000016a0


	//   ....[14]....
        /*00c0*/ 	.word	0x000016e0


	//   ....[15]....
        /*00c4*/ 	.word	0x00002750


	//----- nvinfo : EIATTR_SYSCALL_OFFSETS
	.align		4
.L_2017:
        /*00c8*/ 	.byte	0x04, 0x46
        /*00ca*/ 	.short	(.L_2019 - .L_2018)


	//   ....[0]....
.L_2018:
        /*00cc*/ 	.word	0x000004b0


	//----- nvinfo : EIATTR_EXIT_INSTR_OFFSETS
	.align		4
.L_2019:
        /*00d0*/ 	.byte	0x04, 0x1c
        /*00d2*/ 	.short	(.L_2021 - .L_2020)


	//   ....[0]....
.L_2020:
        /*00d4*/ 	.word	0x00000200


	//   ....[1]....
        /*00d8*/ 	.word	0x00000360


	//   ....[2]....
        /*00dc*/ 	.word	0x00002620


	//   ....[3]....
        /*00e0*/ 	.word	0x00002730


	//----- nvinfo : EIATTR_CTAIDZ_USED
	.align		4
.L_2021:
        /*00e4*/ 	.byte	0x01, 0x04
	.zero		2


	//----- nvinfo : EIATTR_MAX_THREADS
	.align		4
        /*00e8*/ 	.byte	0x04, 0x05
        /*00ea*/ 	.short	(.L_2023 - .L_2022)
.L_2022:
        /*00ec*/ 	.word	0x00000100
        /*00f0*/ 	.word	0x00000001
        /*00f4*/ 	.word	0x00000001


	//----- nvinfo : EIATTR_CRS_STACK_SIZE
	.align		4
.L_2023:
        /*00f8*/ 	.byte	0x04, 0x1e
        /*00fa*/ 	.short	(.L_2025 - .L_2024)
.L_2024:
        /*00fc*/ 	.word	0x00000000
.L_2025:


//--------------------- .nv.info._ZN7cutlass13device_kernelIN5flash19FlashAttnFwdCombineIN4cute5tupleIJNS3_1CILi16EEENS5_ILi64EEEEEELi8ELi256ELi1ELb0ELb0ENS_6half_tEfNS_4arch4Sm90EEEEEvNT_6ParamsE --------------------------
	.section	.nv.info._ZN7cutlass13device_kernelIN5flash19FlashAttnFwdCombineIN4cute5tupleIJNS3_1CILi16EEENS5_ILi64EEEEEELi8ELi256ELi1ELb0ELb0ENS_6half_tEfNS_4arch4Sm90EEEEEvNT_6ParamsE,"",@"SHT_CUDA_INFO"
	.sectionflags	@""
	.align	4


	//----- nvinfo : EIATTR_CUDA_API_VERSION
	.align		4
        /*0000*/ 	.byte	0x04, 0x37
        /*0002*/ 	.short	(.L_2027 - .L_2026)
.L_2026:
        /*0004*/ 	.word	0x00000082


	//----- nvinfo : EIATTR_SW2861232_WAR
	.align		4
.L_2027:
        /*0008*/ 	.byte	0x01, 0x35
	.zero		2


	//----- nvinfo : EIATTR_PARAM_CBANK
	.align		4
        /*000c*/ 	.byte	0x04, 0x0a
        /*000e*/ 	.short	(.L_2029 - .L_2028)
	.align		4
.L_2028:
        /*0010*/ 	.word	index@(.nv.constant0._ZN7cutlass13device_kernelIN5flash19FlashAttnFwdCombineIN4cute5tupleIJNS3_1CILi16EEENS5_ILi64EEEEEELi8ELi256ELi1ELb0ELb0ENS_6half_tEfNS_4arch4Sm90EEEEEvNT_6ParamsE)
        /*0014*/ 	.short	0x0160
        /*0016*/ 	.short	0x00e8


	//----- nvinfo : EIATTR_CBANK_PARAM_SIZE
	.align		4
.L_2029:
        /*0018*/ 	.byte	0x03, 0x19
        /*001a*/ 	.short	0x00e8


	//----- nvinfo : EIATTR_KPARAM_INFO
	.align		4
        /*001c*/ 	.byte	0x04, 0x17
        /*001e*/ 	.short	(.L_2031 - .L_2030)
.L_2030:
        /*0020*/ 	.word	0x00000000
        /*0024*/ 	.short	0x0000
        /*0026*/ 	.short	0x0000
        /*0028*/ 	.byte	0x00, 0xf0, 0xa1, 0x03


	//----- nvinfo : EIATTR_MAXREG_COUNT
	.align		4
.L_2031:
        /*002c*/ 	.byte	0x03, 0x1b
        /*002e*/ 	.short	0x0080


	//----- nvinfo : EIATTR_NUM_BARRIERS
	.align		4
        /*0030*/ 	.byte	0x02, 0x4c
        /*0032*/ 	.byte	0x01
	.zero		1


	//----- nvinfo : EIATTR_EXTERNS
	.align		4
        /*0034*/ 	.byte	0x04, 0x0f
        /*0036*/ 	.short	(.L_2033 - .L_2032)


	//   ....[0]....
	.align		4
.L_2032:
        /*0038*/ 	.word	index@(__assertfail)


	//----- nvinfo : EIATTR_MERCURY_ISA_VERSION
	.align		4
.L_2033:
        /*003c*/ 	.byte	0x03, 0x5f
        /*003e*/ 	.short	0x0000


	//----- nvinfo : EIATTR_COOP_GROUP_MASK_REGIDS
	.align		4
        /*0040*/ 	.byte	0x04, 0x29
        /*0042*/ 	.short	(.L_2035 - .L_2034)


	//   ....[0]....
.L_2034:
        /*0044*/ 	.word	0xffffffff


	//   ....[1]....
        /*0048*/ 	.word	0xffffffff


	//   ....[2]....
        /*004c*/ 	.word	0xffffffff


	//   ....[3]....
        /*0050*/ 	.word	0xffffffff


	//   ....[4]....
        /*0054*/ 	.word	0xffffffff


	//   ....[5]....
        /*0058*/ 	.word	0xffffffff


	//   ....[6]....
        /*005c*/ 	.word	0xffffffff


	//   ....[7]....
        /*0060*/ 	.word	0xffffffff


	//   ....[8]....
        /*0064*/ 	.word	0xffffffff


	//   ....[9]....
        /*0068*/ 	.word	0xffffffff


	//   ....[10]....
        /*006c*/ 	.word	0xffffffff


	//   ....[11]....
        /*0070*/ 	.word	0xffffffff


	//   ....[12]....
        /*0074*/ 	.word	0xffffffff


	//----- nvinfo : EIATTR_COOP_GROUP_INSTR_OFFSETS
	.align		4
.L_2035:
        /*0078*/ 	.byte	0x04, 0x28
        /*007a*/ 	.short	(.L_2037 - .L_2036)


	//   ....[0]....
.L_2036:
        /*007c*/ 	.word	0x00001bf0


	//   ....[1]....
        /*0080*/ 	.word	0x00001c40


	//   ....[2]....
        /*0084*/ 	.word	0x00001c70


	//   ....[3]....
        /*0088*/ 	.word	0x00001c90


	//   ....[4]....
        /*008c*/ 	.word	0x00002280


	//   ....[5]....
        /*0090*/ 	.word	0x000022c0


	//   ....[6]....
        /*0094*/ 	.word	0x000022e0


	//   ....[7]....
        /*0098*/ 	.word	0x00002310


	//   ....[8]....
        /*009c*/ 	.word	0x00002330


	//   ....[9]....
        /*00a0*/ 	.word	0x00002350


	//   ....[10]....
        /*00a4*/ 	.word	0x00002380


	//   ....[11]....
        /*00a8*/ 	.word	0x000023a0


	//   ....[12]....
        /*00ac*/ 	.word	0x00003680


	//----- nvinfo : EIATTR_SYSCALL_OFFSETS
	.align		4
.L_2037:
        /*00b0*/ 	.byte	0x04, 0x46
        /*00b2*/ 	.short	(.L_2039 - .L_2038)


	//   ....[0]....
.L_2038:
        /*00b4*/ 	.word	0x00000390


	//----- nvinfo : EIATTR_EXIT_INSTR_OFFSETS
	.align		4
.L_2039:
        /*00b8*/ 	.byte	0x04, 0x1c
        /*00ba*/ 	.short	(.L_2041 - .L_2040)


	//   ....[0]....
.L_2040:
        /*00bc*/ 	.word	0x00000220


	//   ....[1]....
        /*00c0*/ 	.word	0x00003510


	//   ....[2]....
        /*00c4*/ 	.word	0x00003660


	//----- nvinfo : EIATTR_CTAIDZ_USED
	.align		4
.L_2041:
        /*00c8*/ 	.byte	0x01, 0x04
	.zero		2


	//----- nvinfo : EIATTR_MAX_THREADS
	.align		4
        /*00cc*/ 	.byte	0x04, 0x05
        /*00ce*/ 	.short	(.L_2043 - .L_2042)
.L_2042:
        /*00d0*/ 	.word	0x00000100
        /*00d4*/ 	.word	0x00000001
        /*00d8*/ 	.word	0x00000001


	//----- nvinfo : EIATTR_CRS_STACK_SIZE
	.align		4
.L_2043:
        /*00dc*/ 	.byte	0x04, 0x1e
        /*00de*/ 	.short	(.L_2045 - .L_2044)
.L_2044:
        /*00e0*/ 	.word	0x00000000
.L_2045:


//--------------------- .nv.info._ZN7cutlass13device_kernelIN5flash19FlashAttnFwdCombineIN4cute5tupleIJNS3_1CILi16EEENS5_ILi64EEEEEELi7ELi256ELi1ELb0ELb0ENS_6half_tEfNS_4arch4Sm90EEEEEvNT_6ParamsE --------------------------
	.section	.nv.info._ZN7cutlass13device_kernelIN5flash19FlashAttnFwdCombineIN4cute5tupleIJNS3_1CILi16EEENS5_ILi64EEEEEELi7ELi256ELi1ELb0ELb0ENS_6half_tEfNS_4arch4Sm90EEEEEvNT_6ParamsE,"",@"SHT_CUDA_INFO"
	.sectionflags	@""
	.align	4


	//----- nvinfo : EIATTR_CUDA_API_VERSION
	.align		4
        /*0000*/ 	.byte	0x04, 0x37
        /*0002*/ 	.short	(.L_2047 - .L_2046)
.L_2046:
        /*0004*/ 	.word	0x00000082


	//----- nvinfo : EIATTR_SW2861232_WAR
	.align		4
.L_2047:
        /*0008*/ 	.byte	0x01, 0x35
	.zero		2


	//----- nvinfo : EIATTR_PARAM_CBANK
	.align		4
        /*000c*/ 	.byte	0x04, 0x0a
        /*000e*/ 	.short	(.L_2049 - .L_2048)
	.align		4
.L_2048:
        /*0010*/ 	.word	index@(.nv.constant0._ZN7cutlass13device_kernelIN5flash19FlashAttnFwdCombineIN4cute5tupleIJNS3_1CILi16EEENS5_ILi64EEEEEELi7ELi256ELi1ELb0ELb0ENS_6half_tEfNS_4arch4Sm90EEEEEvNT_6ParamsE)
        /*0014*/ 	.short	0x0160
        /*0016*/ 	.short	0x00e8


	//----- nvinfo : EIATTR_CBANK_PARAM_SIZE
	.align		4
.L_2049:
        /*0018*/ 	.byte	0x03, 0x19
        /*001a*/ 	.short	0x00e8


	//----- nvinfo : EIATTR_KPARAM_INFO
	.align		4
        /*001c*/ 	.byte	0x04, 0x17
        /*001e*/ 	.short	(.L_2051 - .L_2050)
.L_2050:
        /*0020*/ 	.word	0x00000000
        /*0024*/ 	.short	0x0000
        /*0026*/ 	.short	0x0000
        /*0028*/ 	.byte	0x00, 0xf0, 0xa1, 0x03


	//----- nvinfo : EIATTR_MAXREG_COUNT
	.align		4
.L_2051:
        /*002c*/ 	.byte	0x03, 0x1b
        /*002e*/ 	.short	0x0080


	//----- nvinfo : EIATTR_NUM_BARRIERS
	.align		4
        /*0030*/ 	.byte	0x02, 0x4c
        /*0032*/ 	.byte	0x01
	.zero		1


	//----- nvinfo : EIATTR_EXTERNS
	.align		4
        /*0034*/ 	.byte	0x04, 0x0f
        /*0036*/ 	.short	(.L_2053 - .L_2052)


	//   ....[0]....
	.align		4
.L_2052:
        /*0038*/ 	.word	index@(__assertfail)


	//----- nvinfo : EIATTR_MERCURY_ISA_VERSION
	.align		4
.L_2053:
        /*003c*/ 	.byte	0x03, 0x5f
        /*003e*/ 	.short	0x0000


	//----- nvinfo : EIATTR_COOP_GROUP_MASK_REGIDS
	.align		4
        /*0040*/ 	.byte	0x04, 0x29
        /*0042*/ 	.short	(.L_2055 - .L_2054)


	//   ....[0]....
.L_2054:
        /*0044*/ 	.word	0xffffffff


	//   ....[1]....
        /*0048*/ 	.word	0xffffffff


	//   ....[2]....
        /*004c*/ 	.word	0xffffffff


	//   ....[3]....
        /*0050*/ 	.word	0xffffffff


	//   ....[4]....
        /*0054*/ 	.word	0xffffffff


	//   ....[5]....
        /*0058*/ 	.word	0xffffffff


	//   ....[6]....
        /*005c*/ 	.word	0xffffffff


	//   ....[7]....
        /*0060*/ 	.word	0xffffffff


	//   ....[8]....
        /*0064*/ 	.word	0xffffffff


	//   ....[9]....
        /*0068*/ 	.word	0xffffffff


	//   ....[10]....
        /*006c*/ 	.word	0xffffffff


	//   ....[11]....
        /*0070*/ 	.word	0xffffffff


	//   ....[12]....
        /*0074*/ 	.word	0xffffffff


	//----- nvinfo : EIATTR_COOP_GROUP_INSTR_OFFSETS
	.align		4
.L_2055:
        /*0078*/ 	.byte	0x04, 0x28
        /*007a*/ 	.short	(.L_2057 - .L_2056)


	//   ....[0]....
.L_2056:
        /*007c*/ 	.word	0x00001330


	//   ....[1]....
        /*0080*/ 	.word	0x00001380


	//   ....[2]....
        /*0084*/ 	.word	0x000013b0


	//   ....[3]....
        /*0088*/ 	.word	0x000013d0


	//   ....[4]....
        /*008c*/ 	.word	0x00001670


	//   ....[5]....
        /*0090*/ 	.word	0x00001710


	//   ....[6]....
        /*0094*/ 	.word	0x00001730


	//   ....[7]....
        /*0098*/ 	.word	0x00001740


	//   ....[8]....
        /*009c*/ 	.word	0x00001780


	//   ....[9]....
        /*00a0*/ 	.word	0x00001790


	//   ....[10]....
        /*00a4*/ 	.word	0x000017d0


	//   ....[11]....
        /*00a8*/ 	.word	0x000017e0


	//   ....[12]....
        /*00ac*/ 	.word	0x000029e0


	//----- nvinfo : EIATTR_SYSCALL_OFFSETS
	.align		4
.L_2057:
        /*00b0*/ 	.byte	0x04, 0x46
        /*00b2*/ 	.short	(.L_2059 - .L_2058)


	//   ....[0]....
.L_2058:
        /*00b4*/ 	.word	0x00000390


	//----- nvinfo : EIATTR_EXIT_INSTR_OFFSETS
	.align		4
.L_2059:
        /*00b8*/ 	.byte	0x04, 0x1c
        /*00ba*/ 	.short	(.L_2061 - .L_2060)


	//   ....[0]....
.L_2060:
        /*00bc*/ 	.word	0x00000220


	//   ....[1]....
        /*00c0*/ 	.word	0x00002870


	//   ....[2]....
        /*00c4*/ 	.word	0x000029c0


	//----- nvinfo : EIATTR_CTAIDZ_USED
	.align		4
.L_2061:
        /*00c8*/ 	.byte	0x01, 0x04
	.zero		2


	//----- nvinfo : EIATTR_MAX_THREADS
	.align		4
        /*00cc*/ 	.byte	0x04, 0x05
        /*00ce*/ 	.short	(.L_2063 - .L_2062)
.L_2062:
        /*00d0*/ 	.word	0x00000100
        /*00d4*/ 	.word	0x00000001
        /*00d8*/ 	.word	0x00000001


	//----- nvinfo : EIATTR_CRS_STACK_SIZE
	.align		4
.L_2063:
        /*00dc*/ 	.byte	0x04, 0x1e
        /*00de*/ 	.short	(.L_2065 - .L_2064)
.L_2064:
        /*00e0*/ 	.word	0x00000000
.L_2065:


//--------------------- .nv.info._ZN7cutlass13device_kernelIN5flash19FlashAttnFwdCombineIN4cute5tupleIJNS3_1CILi16EEENS5_ILi64EEEEEELi6ELi256ELi1ELb0ELb0ENS_6half_tEfNS_4arch4Sm90EEEEEvNT_6ParamsE --------------------------
	.section	.nv.info._ZN7cutlass13device_kernelIN5flash19FlashAttnFwdCombineIN4cute5tupleIJNS3_1CILi16EEENS5_ILi64EEEEEELi6ELi256ELi1ELb0ELb0ENS_6half_tEfNS_4arch4Sm90EEEEEvNT_6ParamsE,"",@"SHT_CUDA_INFO"
	.sectionflags	@""
	.align	4


	//----- nvinfo : EIATTR_CUDA_API_VERSION
	.align		4
        /*0000*/ 	.byte	0x04, 0x37
        /*0002*/ 	.short	(.L_2067 - .L_2066)
.L_2066:
        /*0004*/ 	.word	0x00000082


	//----- nvinfo : EIATTR_SW2861232_WAR
	.align		4
.L_2067:
        /*0008*/ 	.byte	0x01, 0x35
	.zero		2


	//----- nvinfo : EIATTR_PARAM_CBANK
	.align		4
        /*000c*/ 	.byte	0x04, 0x0a
        /*000e*/ 	.short	(.L_2069 - .L_2068)
	.align		4
.L_2068:
        /*0010*/ 	.word	index@(.nv.constant0._ZN7cutlass13device_kernelIN5flash19FlashAttnFwdCombineIN4cute5tupleIJNS3_1CILi16EEENS5_ILi64EEEEEELi6ELi256ELi1ELb0ELb0ENS_6half_tEfNS_4arch4Sm90EEEEEvNT_6ParamsE)
        /*0014*/ 	.short	0x0160
        /*0016*/ 	.short	0x00e8


	//----- nvinfo : EIATTR_CBANK_PARAM_SIZE
	.align		4
.L_2069:
        /*0018*/ 	.byte	0x03, 0x19
        /*001a*/ 	.short	0x00e8


	//----- nvinfo : EIATTR_KPARAM_INFO
	.align		4
        /*001c*/ 	.byte	0x04, 0x17
        /*001e*/ 	.short	(.L_2071 - .L_2070)
.L_2070:
        /*0020*/ 	.word	0x00000000
        /*0024*/ 	.short	0x0000
        /*0026*/ 	.short	0x0000
        /*0028*/ 	.byte	0x00, 0xf0, 0xa1, 0x03


	//----- nvinfo : EIATTR_MAXREG_COUNT
	.align		4
.L_2071:
        /*002c*/ 	.byte	0x03, 0x1b
        /*002e*/ 	.short	0x0080


	//----- nvinfo : EIATTR_NUM_BARRIERS
	.align		4
        /*0030*/ 	.byte	0x02, 0x4c
        /*0032*/ 	.byte	0x01
	.zero		1


	//----- nvinfo : EIATTR_EXTERNS
	.align		4
        /*0034*/ 	.byte	0x04, 0x0f
        /*0036*/ 	.short	(.L_2073 - .L_2072)


	//   ....[0]....
	.align		4
.L_2072:
        /*0038*/ 	.word	index@(__assertfail)


	//----- nvinfo : EIATTR_MERCURY_ISA_VERSION
	.align		4
.L_2073:
        /*003c*/ 	.byte	0x03, 0x5f
        /*003e*/ 	.short	0x0000


	//----- nvinfo : EIATTR_COOP_GROUP_MASK_REGIDS
	.align		4
        /*0040*/ 	.byte	0x04, 0x29
        /*0042*/ 	.short	(.L_2075 - .L_2074)


	//   ....[0]....
.L_2074:
        /*0044*/ 	.word	0xffffffff


	//   ....[1]....
        /*0048*/ 	.word	0xffffffff


	//   ....[2]....
        /*004c*/ 	.word	0xffffffff


	//   ....[3]....
        /*0050*/ 	.word	0xffffffff


	//   ....[4]....
        /*0054*/ 	.word	0xffffffff


	//   ....[5]....
        /*0058*/ 	.word	0xffffffff


	//   ....[6]....
        /*005c*/ 	.word	0xffffffff


	//   ....[7]....
        /*0060*/ 	.word	0xffffffff


	//   ....[8]....
        /*0064*/ 	.word	0xffffffff


	//   ....[9]....
        /*0068*/ 	.word	0xffffffff


	//   ....[10]....
        /*006c*/ 	.word	0xffffffff


	//   ....[11]....
        /*0070*/ 	.word	0xffffffff


	//   ....[12]....
        /*0074*/ 	.word	0xffffffff


	//----- nvinfo : EIATTR_COOP_GROUP_INSTR_OFFSETS
	.align		4
.L_2075:
        /*0078*/ 	.byte	0x04, 0x28
        /*007a*/ 	.short	(.L_2077 - .L_2076)


	//   ....[0]....
.L_2076:
        /*007c*/ 	.word	0x00000e70


	//   ....[1]....
        /*0080*/ 	.word	0x00000ed0


	//   ....[2]....
        /*0084*/ 	.word	0x00000f30


	//   ....[3]....
        /*0088*/ 	.word	0x00000f50


	//   ....[4]....
        /*008c*/ 	.word	0x00001090


	//   ....[5]....
        /*0090*/ 	.word	0x00001110


	//   ....[6]....
        /*0094*/ 	.word	0x00001120


	//   ....[7]....
        /*0098*/ 	.word	0x00001150


	//   ....[8]....
        /*009c*/ 	.word	0x00001160


	//   ....[9]....
        /*00a0*/ 	.word	0x00001190


	//   ....[10]....
        /*00a4*/ 	.word	0x000011a0


	//   ....[11]....
        /*00a8*/ 	.word	0x000011f0


	//   ....[12]....
        /*00ac*/ 	.word	0x000022d0


	//----- nvinfo : EIATTR_SYSCALL_OFFSETS
	.align		4
.L_2077:
        /*00b0*/ 	.byte	0x04, 0x46
        /*00b2*/ 	.short	(.L_2079 - .L_2078)


	//   ....[0]....
.L_2078:
        /*00b4*/ 	.word	0x00000390


	//----- nvinfo : EIATTR_EXIT_INSTR_OFFSETS
	.align		4
.L_2079:
        /*00b8*/ 	.byte	0x04, 0x1c
        /*00ba*/ 	.short	(.L_2081 - .L_2080)


	//   ....[0]....
.L_2080:
        /*00bc*/ 	.word	0x00000220


	//   ....[1]....
        /*00c0*/ 	.word	0x00002160


	//   ....[2]....
        /*00c4*/ 	.word	0x000022b0


	//----- nvinfo : EIATTR_CTAIDZ_USED
	.align		4
.L_2081:
        /*00c8*/ 	.byte	0x01, 0x04
	.zero		2


	//----- nvinfo : EIATTR_MAX_THREADS
	.align		4
        /*00cc*/ 	.byte	0x04, 0x05
        /*00ce*/ 	.short	(.L_2083 - .L_2082)
.L_2082:
        /*00d0*/ 	.word	0x00000100
        /*00d4*/ 	.word	0x00000001
        /*00d8*/ 	.word	0x00000001


	//----- nvinfo : EIATTR_CRS_STACK_SIZE
	.align		4
.L_2083:
        /*00dc*/ 	.byte	0x04, 0x1e
        /*00de*/ 	.short	(.L_2085 - .L_2084)
.L_2084:
        /*00e0*/ 	.word	0x00000000
.L_2085:


//--------------------- .nv.info._ZN7cutlass13device_kernelIN5flash19FlashAttnFwdCombineIN4cute5tupleIJNS3_1CILi16EEENS5_ILi64EEEEEELi5ELi256ELi1ELb0ELb0ENS_6half_tEfNS_4arch4Sm90EEEEEvNT_6ParamsE --------------------------
	.section	.nv.info._ZN7cutlass13device_kernelIN5flash19FlashAttnFwdCombineIN4cute5tupleIJNS3_1CILi16EEENS5_ILi64EEEEEELi5ELi256ELi1ELb0ELb0ENS_6half_tEfNS_4arch4Sm90EEEEEvNT_6ParamsE,"",@"SHT_CUDA_INFO"
	.sectionflags	@""
	.align	4


	//----- nvinfo : EIATTR_CUDA_API_VERSION
	.align		4
        /*0000*/ 	.byte	0x04, 0x37
        /*0002*/ 	.short	(.L_2087 - .L_2086)
.L_2086:
        /*0004*/ 	.word	0x00000082


	//----- nvinfo : EIATTR_SW2861232_WAR
	.align		4
.L_2087:
        /*0008*/ 	.byte	0x01, 0x35
	.zero		2


	//----- nvinfo : EIATTR_PARAM_CBANK
	.align		4
        /*000c*/ 	.byte	0x04, 0x0a
        /*000e*/ 	.short	(.L_2089 - .L_2088)
	.align		4
.L_2088:
        /*0010*/ 	.word	index@(.nv.constant0._ZN7cutlass13device_kernelIN5flash19FlashAttnFwdCombineIN4cute5tupleIJNS3_1CILi16EEENS5_ILi64EEEEEELi5ELi256ELi1ELb0ELb0ENS_6half_tEfNS_4arch4Sm90EEEEEvNT_6ParamsE)
        /*0014*/ 	.short	0x0160
        /*0016*/ 	.short	0x00e8


	//----- nvinfo : EIATTR_CBANK_PARAM_SIZE
	.align		4
.L_2089:
        /*0018*/ 	.byte	0x03, 0x19
        /*001a*/ 	.short	0x00e8


	//----- nvinfo : EIATTR_KPARAM_INFO
	.align		4
        /*001c*/ 	.byte	0x04, 0x17
        /*001e*/ 	.short	(.L_2091 - .L_2090)
.L_2090:
        /*0020*/ 	.word	0x00000000
        /*0024*/ 	.short	0x0000
        /*0026*/ 	.short	0x0000
        /*0028*/ 	.byte	0x00, 0xf0, 0xa1, 0x03


	//----- nvinfo : EIATTR_MAXREG_COUNT
	.align		4
.L_2091:
        /*002c*/ 	.byte	0x03, 0x1b
        /*002e*/ 	.short	0x0080


	//----- nvinfo : EIATTR_NUM_BARRIERS
	.align		4
        /*0030*/ 	.byte	0x02, 0x4c
        /*0032*/ 	.byte	0x01
	.zero		1


	//----- nvinfo : EIATTR_EXTERNS
	.align		4
        /*0034*/ 	.byte	0x04, 0x0f
        /*0036*/ 	.short	(.L_2093 - .L_2092)


	//   ....[0]....
	.align		4
.L_2092:
        /*0038*/ 	.word	index@(__assertfail)


	//----- nvinfo : EIATTR_MERCURY_ISA_VERSION
	.align		4
.L_2093:
        /*003c*/ 	.byte	0x03, 0x5f
        /*003e*/ 	.short	0x0000


	//----- nvinfo : EIATTR_COOP_GROUP_MASK_REGIDS
	.align		4
        /*0040*/ 	.byte	0x04, 0x29
        /*0042*/ 	.short	(.L_2095 - .L_2094)


	//   ....[0]....
.L_2094:
        /*0044*/ 	.word	0xffffffff


	//   ....[1]....
        /*0048*/ 	.word	0xffffffff


	//   ....[2]....
        /*004c*/ 	.word	0xffffffff


	//   ....[3]....
        /*0050*/ 	.word	0xffffffff


	//   ....[4]....
        /*0054*/ 	.word	0xffffffff


	//   ....[5]....
        /*0058*/ 	.word	0xffffffff


	//   ....[6]....
        /*005c*/ 	.word	0xffffffff


	//   ....[7]....
        /*0060*/ 	.word	0xffffffff


	//   ....[8]....
        /*0064*/ 	.word	0xffffffff


	//   ....[9]....
        /*0068*/ 	.word	0xffffffff


	//   ....[10]....
        /*006c*/ 	.word	0xffffffff


	//   ....[11]....
        /*0070*/ 	.word	0xffffffff


	//   ....[12]....
        /*0074*/ 	.word	0xffffffff


	//----- nvinfo : EIATTR_COOP_GROUP_INSTR_OFFSETS
	.align		4
.L_2095:
        /*0078*/ 	.byte	0x04, 0x28
        /*007a*/ 	.short	(.L_2097 - .L_2096)


	//   ....[0]....
.L_2096:
        /*007c*/ 	.word	0x00000c30


	//   ....[1]....
        /*0080*/ 	.word	0x00000c70


	//   ....[2]....
        /*0084*/ 	.word	0x00000cb0


	//   ....[3]....
        /*0088*/ 	.word	0x00000cd0


	//   ....[4]....
        /*008c*/ 	.word	0x00000d90


	//   ....[5]....
        /*0090*/ 	.word	0x00000dd0


	//   ....[6]....
        /*0094*/ 	.word	0x00000df0


	//   ....[7]....
        /*0098*/ 	.word	0x00000e10


	//   ....[8]....
        /*009c*/ 	.word	0x00000e30


	//   ....[9]....
        /*00a0*/ 	.word	0x00000e60


	//   ....[10]....
        /*00a4*/ 	.word	0x00000e90


	//   ....[11]....
        /*00a8*/ 	.word	0x00000ea0


	//   ....[12]....
        /*00ac*/ 	.word	0x00001fe0


	//----- nvinfo : EIATTR_SYSCALL_OFFSETS
	.align		4
.L_2097:
        /*00b0*/ 	.byte	0x04, 0x46
        /*00b2*/ 	.short	(.L_2099 - .L_2098)


	//   ....[0]....
.L_2098:
        /*00b4*/ 	.word	0x00000390


	//----- nvinfo : EIATTR_EXIT_INSTR_OFFSETS
	.align		4
.L_2099:
        /*00b8*/ 	.byte	0x04, 0x1c
        /*00ba*/ 	.short	(.L_2101 - .L_2100)


	//   ....[0]....
.L_2100:
        /*00bc*/ 	.word	0x00000220


	//   ....[1]....
        /*00c0*/ 	.word	0x00001e70


	//   ....[2]....
        /*00c4*/ 	.word	0x00001fc0


	//----- nvinfo : EIATTR_CTAIDZ_USED
	.align		4
.L_2101:
        /*00c8*/ 	.byte	0x01, 0x04
	.zero		2


	//----- nvinfo : EIATTR_MAX_THREADS
	.align		4
        /*00cc*/ 	.byte	0x04, 0x05
        /*00ce*/ 	.short	(.L_2103 - .L_2102)
.L_2102:
        /*00d0*/ 	.word	0x00000100
        /*00d4*/ 	.word	0x00000001
        /*00d8*/ 	.word	0x00000001


	//----- nvinfo : EIATTR_CRS_STACK_SIZE
	.align		4
.L_2103:
        /*00dc*/ 	.byte	0x04, 0x1e
        /*00de*/ 	.short	(.L_2105 - .L_2104)
.L_2104:
        /*00e0*/ 	.word	0x00000000
.L_2105:


//--------------------- .nv.info._ZN7cutlass13device_kernelIN5flash19FlashAttnFwdCombineIN4cute5tupleIJNS3_1CILi16EEENS5_ILi64EEEEEELi4ELi256ELi1ELb0ELb0ENS_6half_tEfNS_4arch4Sm90EEEEEvNT_6ParamsE --------------------------
	.section	.nv.info._ZN7cutlass13device_kernelIN5flash19FlashAttnFwdCombineIN4cute5tupleIJNS3_1CILi16EEENS5_ILi64EEEEEELi4ELi256ELi1ELb0ELb0ENS_6half_tEfNS_4arch4Sm90EEEEEvNT_6ParamsE,"",@"SHT_CUDA_INFO"
	.sectionflags	@""
	.align	4


	//----- nvinfo : EIATTR_CUDA_API_VERSION
	.align		4
        /*0000*/ 	.byte	0x04, 0x37
        /*0002*/ 	.short	(.L_2107 - .L_2106)
.L_2106:
        /*0004*/ 	.word	0x00000082


	//----- nvinfo : EIATTR_SW2861232_WAR
	.align		4
.L_2107:
        /*0008*/ 	.byte	0x01, 0x35
	.zero		2


	//----- nvinfo : EIATTR_PARAM_CBANK
	.align		4
        /*000c*/ 	.byte	0x04, 0x0a
        /*000e*/ 	.short	(.L_2109 - .L_2108)
	.align		4
.L_2108:
        /*0010*/ 	.word	index@(.nv.constant0._ZN7cutlass13device_kernelIN5flash19FlashAttnFwdCombineIN4cute5tupleIJNS3_1CILi16EEENS5_ILi64EEEEEELi4ELi256ELi1ELb0ELb0ENS_6half_tEfNS_4arch4Sm90EEEEEvNT_6ParamsE)
        /*0014*/ 	.short	0x0160
        /*0016*/ 	.short	0x00e8


	//----- nvinfo : EIATTR_CBANK_PARAM_SIZE
	.align		4
.L_2109:
        /*0018*/ 	.byte	0x03, 0x19
        /*001a*/ 	.short	0x00e8


	//----- nvinfo : EIATTR_KPARAM_INFO
	.align		4
        /*001c*/ 	.byte	0x04, 0x17
        /*001e*/ 	.short	(.L_2111 - .L_2110)
.L_2110:
        /*0020*/ 	.word	0x00000000
        /*0024*/ 	.short	0x0000
        /*0026*/ 	.short	0x0000
        /*0028*/ 	.byte	0x00, 0xf0, 0xa1, 0x03


	//----- nvinfo : EIATTR_MAXREG_COUNT
	.align		4
.L_2111:
        /*002c*/ 	.byte	0x03, 0x1b
        /*002e*/ 	.short	0x0080


	//----- nvinfo : EIATTR_NUM_BARRIERS
	.align		4
        /*0030*/ 	.byte	0x02, 0x4c
        /*0032*/ 	.byte	0x01
	.zero		1


	//----- nvinfo : EIATTR_EXTERNS
	.align		4
        /*0034*/ 	.byte	0x04, 0x0f
        /*0036*/ 	.short	(.L_2113 - .L_2112)


	//   ....[0]....
	.align		4
.L_2112:
        /*0038*/ 	.word	index@(__assertfail)


	//----- nvinfo : EIATTR_MERCURY_ISA_VERSION
	.align		4
.L_2113:
        /*003c*/ 	.byte	0x03, 0x5f
        /*003e*/ 	.short	0x0000


	//----- nvinfo : EIATTR_COOP_GROUP_MASK_REGIDS
	.align		4
        /*0040*/ 	.byte	0x04, 0x29
        /*0042*/ 	.short	(.L_2115 - .L_2114)


	//   ....[0]....
.L_2114:
        /*0044*/ 	.word	0xffffffff


	//   ....[1]....
        /*0048*/ 	.word	0xffffffff


	//   ....[2]....
        /*004c*/ 	.word	0xffffffff


	//   ....[3]....
        /*0050*/ 	.word	0xffffffff


	//   ....[4]....
        /*0054*/ 	.word	0xffffffff


	//   ....[5]....
        /*0058*/ 	.word	0xffffffff


	//   ....[6]....
        /*005c*/ 	.word	0xffffffff


	//   ....[7]....
        /*0060*/ 	.word	0xffffffff


	//   ....[8]....
        /*0064*/ 	.word	0xffffffff


	//   ....[9]....
        /*0068*/ 	.word	0xffffffff


	//   ....[10]....
        /*006c*/ 	.word	0xffffffff


	//   ....[11]....
        /*0070*/ 	.word	0xffffffff


	//   ....[12]....
        /*0074*/ 	.word	0xffffffff


	//----- nvinfo : EIATTR_COOP_GROUP_INSTR_OFFSETS
	.align		4
.L_2115:
        /*0078*/ 	.byte	0x04, 0x28
        /*007a*/ 	.short	(.L_2117 - .L_2116)


	//   ....[0]....
.L_2116:
        /*007c*/ 	.word	0x00000b10


	//   ....[1]....
        /*0080*/ 	.word	0x00000b50


	//   ....[2]....
        /*0084*/ 	.word	0x00000b70


	//   ....[3]....
        /*0088*/ 	.word	0x00000b90


	//   ....[4]....
        /*008c*/ 	.word	0x00000c10


	//   ....[5]....
        /*0090*/ 	.word	0x00000c50


	//   ....[6]....
        /*0094*/ 	.word	0x00000c60


	//   ....[7]....
        /*0098*/ 	.word	0x00000c90


	//   ....[8]....
        /*009c*/ 	.word	0x00000ca0


	//   ....[9]....
        /*00a0*/ 	.word	0x00000ce0


	//   ....[10]....
        /*00a4*/ 	.word	0x00000cf0


	//   ....[11]....
        /*00a8*/ 	.word	0x00000d30


	//   ....[12]....
        /*00ac*/ 	.word	0x00001e40


	//----- nvinfo : EIATTR_SYSCALL_OFFSETS
	.align		4
.L_2117:
        /*00b0*/ 	.byte	0x04, 0x46
        /*00b2*/ 	.short	(.L_2119 - .L_2118)


	//   ....[0]....
.L_2118:
        /*00b4*/ 	.word	0x00000390


	//----- nvinfo : EIATTR_EXIT_INSTR_OFFSETS
	.align		4
.L_2119:
        /*00b8*/ 	.byte	0x04, 0x1c
        /*00ba*/ 	.short	(.L_2121 - .L_2120)


	//   ....[0]....
.L_2120:
        /*00bc*/ 	.word	0x00000220


	//   ....[1]....
        /*00c0*/ 	.word	0x00001cd0


	//   ....[2]....
        /*00c4*/ 	.word	0x00001e20


	//----- nvinfo : EIATTR_CTAIDZ_USED
	.align		4
.L_2121:
        /*00c8*/ 	.byte	0x01, 0x04
	.zero		2


	//----- nvinfo : EIATTR_MAX_THREADS
	.align		4
        /*00cc*/ 	.byte	0x04, 0x05
        /*00ce*/ 	.short	(.L_2123 - .L_2122)
.L_2122:
        /*00d0*/ 	.word	0x00000100
        /*00d4*/ 	.word	0x00000001
        /*00d8*/ 	.word	0x00000001


	//----- nvinfo : EIATTR_CRS_STACK_SIZE
	.align		4
.L_2123:
        /*00dc*/ 	.byte	0x04, 0x1e
        /*00de*/ 	.short	(.L_2125 - .L_2124)
.L_2124:
        /*00e0*/ 	.word	0x00000000
.L_2125:


//--------------------- .nv.info._ZN7cutlass13device_kernelIN5flash19FlashAttnFwdCombineIN4cute5tupleIJNS3_1CILi16EEENS5_ILi64EEEEEELi8ELi256ELi1ELb0ELb1ENS_6half_tEfNS_4arch4Sm90EEEEEvNT_6ParamsE --------------------------
	.section	.nv.info._ZN7cutlass13device_kernelIN5flash19FlashAttnFwdCombineIN4cute5tupleIJNS3_1CILi16EEENS5_ILi64EEEEEELi8ELi256ELi1ELb0ELb1ENS_6half_tEfNS_4arch4Sm90EEEEEvNT_6ParamsE,"",@"SHT_CUDA_INFO"
	.sectionflags	@""
	.align	4


	//----- nvinfo : EIATTR_CUDA_API_VERSION
	.align		4
        /*0000*/ 	.byte	0x04, 0x37
        /*0002*/ 	.short	(.L_2127 - .L_2126)
.L_2126:
        /*0004*/ 	.word	0x00000082


	//----- nvinfo : EIATTR_SW2861232_WAR
	.align		4
.L_2127:
        /*0008*/ 	.byte	0x01, 0x35
	.zero		2


	//----- nvinfo : EIATTR_PARAM_CBANK
	.align		4
        /*000c*/ 	.byte	0x04, 0x0a
        /*000e*/ 	.short	(.L_2129 - .L_2128)
	.align		4
.L_2128:
        /*0010*/ 	.word	index@(.nv.constant0._ZN7cutlass13device_kernelIN5flash19FlashAttnFwdCombineIN4cute5tupleIJNS3_1CILi16EEENS5_ILi64EEEEEELi8ELi256ELi1ELb0ELb1ENS_6half_tEfNS_4arch4Sm90EEEEEvNT_6ParamsE)
        /*0014*/ 	.short	0x0160
        /*0016*/ 	.short	0x00e8


	//----- nvinfo : EIATTR_CBANK_PARAM_SIZE
	.align		4
.L_2129:
        /*0018*/ 	.byte	0x03, 0x19
        /*001a*/ 	.short	0x00e8


	//----- nvinfo : EIATTR_KPARAM_INFO
	.align		4
        /*001c*/ 	.byte	0x04, 0x17
        /*001e*/ 	.short	(.L_2131 - .L_2130)
.L_2130:
        /*0020*/ 	.word	0x00000000
        /*0024*/ 	.short	0x0000
        /*0026*/ 	.short	0x0000
        /*0028*/ 	.byte	0x00, 0xf0, 0xa1, 0x03


	//----- nvinfo : EIATTR_MAXREG_COUNT
	.align		4
.L_2131:
        /*002c*/ 	.byte	0x03, 0x1b
        /*002e*/ 	.short	0x0080


	//----- nvinfo : EIATTR_NUM_BARRIERS
	.align		4
        /*0030*/ 	.byte	0x02, 0x4c
        /*0032*/ 	.byte	0x01
	.zero		1


	//----- nvinfo : EIATTR_EXTERNS
	.align		4
        /*0034*/ 	.byte	0x04, 0x0f
        /*0036*/ 	.short	(.L_2133 - .L_2132)


	//   ....[0]....
	.align		4
.L_2132:
        /*0038*/ 	.word	index@(__assertfail)


	//----- nvinfo : EIATTR_MERCURY_ISA_VERSION
	.align		4
.L_2133:
        /*003c*/ 	.byte	0x03, 0x5f
        /*003e*/ 	.short	0x0000


	//----- nvinfo : EIATTR_COOP_GROUP_MASK_REGIDS
	.align		4
        /*0040*/ 	.byte	0x04, 0x29
        /*0042*/ 	.short	(.L_2135 - .L_2134)


	//   ....[0]....
.L_2134:
        /*0044*/ 	.word	0xffffffff


	//   ....[1]....
        /*0048*/ 	.word	0xffffffff


	//   ....[2]....
        /*004c*/ 	.word	0xffffffff


	//   ....[3]....
        /*0050*/ 	.word	0xffffffff


	//   ....[4]....
        /*0054*/ 	.word	0xffffffff


	//   ....[5]....
        /*0058*/ 	.word	0xffffffff


	//   ....[6]....
        /*005c*/ 	.word	0xffffffff


	//   ....[7]....
        /*0060*/ 	.word	0xffffffff


	//   ....[8]....
        /*0064*/ 	.word	0xffffffff


	//   ....[9]....
        /*0068*/ 	.word	0xffffffff


	//   ....[10]....
        /*006c*/ 	.word	0xffffffff


	//   ....[11]....
        /*0070*/ 	.word	0xffffffff


	//   ....[12]....
        /*0074*/ 	.word	0xffffffff


	//----- nvinfo : EIATTR_COOP_GROUP_INSTR_OFFSETS
	.align		4
.L_2135:
        /*0078*/ 	.byte	0x04, 0x28
        /*007a*/ 	.short	(.L_2137 - .L_2136)


	//   ....[0]....
.L_2136:
        /*007c*/ 	.word	0x00002560


	//   ....[1]....
        /*0080*/ 	.word	0x000025b0


	//   ....[2]....
        /*0084*/ 	.word	0x000025e0


	//   ....[3]....
        /*0088*/ 	.word	0x00002600


	//   ....[4]....
        /*008c*/ 	.word	0x00002bf0


	//   ....[5]....
        /*0090*/ 	.word	0x00002c40


	//   ....[6]....
        /*0094*/ 	.word	0x00002c50


	//   ....[7]....
        /*0098*/ 	.word	0x00002c90


	//   ....[8]....
        /*009c*/ 	.word	0x00002ca0


	//   ....[9]....
        /*00a0*/ 	.word	0x00002cd0


	//   ....[10]....
        /*00a4*/ 	.word	0x00002cf0


	//   ....[11]....
        /*00a8*/ 	.word	0x00002d20


	//   ....[12]....
        /*00ac*/ 	.word	0x00003f40


	//----- nvinfo : EIATTR_SYSCALL_OFFSETS
	.align		4
.L_2137:
        /*00b0*/ 	.byte	0x04, 0x46
        /*00b2*/ 	.short	(.L_2139 - .L_2138)


	//   ....[0]....
.L_2138:
        /*00b4*/ 	.word	0x000004b0


	//----- nvinfo : EIATTR_EXIT_INSTR_OFFSETS
	.align		4
.L_2139:
        /*00b8*/ 	.byte	0x04, 0x1c
        /*00ba*/ 	.short	(.L_2141 - .L_2140)


	//   ....[0]....
.L_2140:
        /*00bc*/ 	.word	0x00000200


	//   ....[1]....
        /*00c0*/ 	.word	0x00000360


	//   ....[2]....
        /*00c4*/ 	.word	0x00003e10


	//   ....[3]....
        /*00c8*/ 	.word	0x00003f20


	//----- nvinfo : EIATTR_CTAIDZ_USED
	.align		4
.L_2141:
        /*00cc*/ 	.byte	0x01, 0x04
	.zero		2


	//----- nvinfo : EIATTR_MAX_THREADS
	.align		4
        /*00d0*/ 	.byte	0x04, 0x05
        /*00d2*/ 	.short	(.L_2143 - .L_2142)
.L_2142:
        /*00d4*/ 	.word	0x00000100
        /*00d8*/ 	.word	0x00000001
        /*00dc*/ 	.word	0x00000001


	//----- nvinfo : EIATTR_CRS_STACK_SIZE
	.align		4
.L_2143:
        /*00e0*/ 	.byte	0x04, 0x1e
        /*00e2*/ 	.short	(.L_2145 - .L_2144)
.L_2144:
        /*00e4*/ 	.word	0x00000000
.L_2145:


//--------------------- .nv.info._ZN7cutlass13device_kernelIN5flash19FlashAttnFwdCombineIN4cute5tupleIJNS3_1CILi16EEENS5_ILi64EEEEEELi7ELi256ELi1ELb0ELb1ENS_6half_tEfNS_4arch4Sm90EEEEEvNT_6ParamsE --------------------------
	.section	.nv.info._ZN7cutlass13device_kernelIN5flash19FlashAttnFwdCombineIN4cute5tupleIJNS3_1CILi16EEENS5_ILi64EEEEEELi7ELi256ELi1ELb0ELb1ENS_6half_tEfNS_4arch4Sm90EEEEEvNT_6ParamsE,"",@"SHT_CUDA_INFO"
	.sectionflags	@""
	.align	4


	//----- nvinfo : EIATTR_CUDA_API_VERSION
	.align		4
        /*0000*/ 	.byte	0x04, 0x37
        /*0002*/ 	.short	(.L_2147 - .L_2146)
.L_2146:
        /*0004*/ 	.word	0x00000082


	//----- nvinfo : EIATTR_SW2861232_WAR
	.align		4
.L_2147:
        /*0008*/ 	.byte	0x01, 0x35
	.zero		2


	//----- nvinfo : EIATTR_PARAM_CBANK
	.align		4
        /*000c*/ 	.byte	0x04, 0x0a
        /*000e*/ 	.short	(.L_2149 - .L_2148)
	.align		4
.L_2148:
        /*0010*/ 	.word	index@(.nv.constant0._ZN7cutlass13device_kernelIN5flash19FlashAttnFwdCombineIN4cute5tupleIJNS3_1CILi16EEENS5_ILi64EEEEEELi7ELi256ELi1ELb0ELb1ENS_6half_tEfNS_4arch4Sm90EEEEEvNT_6ParamsE)
        /*0014*/ 	.short	0x0160
        /*0016*/ 	.short	0x00e8


	//----- nvinfo : EIATTR_CBANK_PARAM_SIZE
	.align		4
.L_2149:
        /*0018*/ 	.byte	0x03, 0x19
        /*001a*/ 	.short	0x00e8


	//----- nvinfo : EIATTR_KPARAM_INFO
	.align		4
        /*001c*/ 	.byte	0x04, 0x17
        /*001e*/ 	.short	(.L_2151 - .L_2150)
.L_2150:
        /*0020*/ 	.word	0x00000000
        /*0024*/ 	.short	0x0000
        /*0026*/ 	.short	0x0000
        /*0028*/ 	.byte	0x00, 0xf0, 0xa1, 0x03


	//----- nvinfo : EIATTR_MAXREG_COUNT
	.align		4
.L_2151:
        /*002c*/ 	.byte	0x03, 0x1b
        /*002e*/ 	.short	0x0080


	//----- nvinfo : EIATTR_NUM_BARRIERS
	.align		4
        /*0030*/ 	.byte	0x02, 0x4c
        /*0032*/ 	.byte	0x01
	.zero		1


	//----- nvinfo : EIATTR_EXTERNS
	.align		4
        /*0034*/ 	.byte	0x04, 0x0f
        /*0036*/ 	.short	(.L_2153 - .L_2152)


	//   ....[0]....
	.align		4
.L_2152:
        /*0038*/ 	.word	index@(__assertfail)


	//----- nvinfo : EIATTR_MERCURY_ISA_VERSION
	.align		4
.L_2153:
        /*003c*/ 	.byte	0x03, 0x5f
        /*003e*/ 	.short	0x0000


	//----- nvinfo : EIATTR_COOP_GROUP_MASK_REGIDS
	.align		4
        /*0040*/ 	.byte	0x04, 0x29
        /*0042*/ 	.short	(.L_2155 - .L_2154)


	//   ....[0]....
.L_2154:
        /*0044*/ 	.word	0xffffffff


	//   ....[1]....
        /*0048*/ 	.word	0xffffffff


	//   ....[2]....
        /*004c*/ 	.word	0xffffffff


	//   ....[3]....
        /*0050*/ 	.word	0xffffffff


	//   ....[4]....
        /*0054*/ 	.word	0xffffffff


	//   ....[5]....
        /*0058*/ 	.word	0xffffffff


	//   ....[6]....
        /*005c*/ 	.word	0xffffffff


	//   ....[7]....
        /*0060*/ 	.word	0xffffffff


	//   ....[8]....
        /*0064*/ 	.word	0xffffffff


	//   ....[9]....
        /*0068*/ 	.word	0xffffffff


	//   ....[10]....
        /*006c*/ 	.word	0xffffffff


	//   ....[11]....
        /*0070*/ 	.word	0xffffffff


	//   ....[12]....
        /*0074*/ 	.word	0xffffffff


	//----- nvinfo : EIATTR_COOP_GROUP_INSTR_OFFSETS
	.align		4
.L_2155:
        /*0078*/ 	.byte	0x04, 0x28
        /*007a*/ 	.short	(.L_2157 - .L_2156)


	//   ....[0]....
.L_2156:
        /*007c*/ 	.word	0x00001be0


	//   ....[1]....
        /*0080*/ 	.word	0x00001c30


	//   ....[2]....
        /*0084*/ 	.word	0x00001c60


	//   ....[3]....
        /*0088*/ 	.word	0x00001c80


	//   ....[4]....
        /*008c*/ 	.word	0x00001f20


	//   ....[5]....
        /*0090*/ 	.word	0x00001fb0


	//   ....[6]....
        /*0094*/ 	.word	0x00001fd0


	//   ....[7]....
        /*0098*/ 	.word	0x00001ff0


	//   ....[8]....
        /*009c*/ 	.word	0x00002010


	//   ....[9]....
        /*00a0*/ 	.word	0x00002040


	//   ....[10]....
        /*00a4*/ 	.word	0x00002050


	//   ....[11]....
        /*00a8*/ 	.word	0x000020a0


	//   ....[12]....
        /*00ac*/ 	.word	0x000031c0


	//----- nvinfo : EIATTR_SYSCALL_OFFSETS
	.align		4
.L_2157:
        /*00b0*/ 	.byte	0x04, 0x46
        /*00b2*/ 	.short	(.L_2159 - .L_2158)


	//   ....[0]....
.L_2158:
        /*00b4*/ 	.word	0x000004b0


	//----- nvinfo : EIATTR_EXIT_INSTR_OFFSETS
	.align		4
.L_2159:
        /*00b8*/ 	.byte	0x04, 0x1c
        /*00ba*/ 	.short	(.L_2161 - .L_2160)


	//   ....[0]....
.L_2160:
        /*00bc*/ 	.word	0x00000200


	//   ....[1]....
        /*00c0*/ 	.word	0x00000360


	//   ....[2]....
        /*00c4*/ 	.word	0x00003090


	//   ....[3]....
        /*00c8*/ 	.word	0x000031a0


	//----- nvinfo : EIATTR_CTAIDZ_USED
	.align		4
.L_2161:
        /*00cc*/ 	.byte	0x01, 0x04
	.zero		2


	//----- nvinfo : EIATTR_MAX_THREADS
	.align		4
        /*00d0*/ 	.byte	0x04, 0x05
        /*00d2*/ 	.short	(.L_2163 - .L_2162)
.L_2162:
        /*00d4*/ 	.word	0x00000100
        /*00d8*/ 	.word	0x00000001
        /*00dc*/ 	.word	0x00000001


	//----- nvinfo : EIATTR_CRS_STACK_SIZE
	.align		4
.L_2163:
        /*00e0*/ 	.byte	0x04, 0x1e
        /*00e2*/ 	.short	(.L_2165 - .L_2164)
.L_2164:
        /*00e4*/ 	.word	0x00000000
.L_2165:


//--------------------- .nv.info._ZN7cutlass13device_kernelIN5flash19FlashAttnFwdCombineIN4cute5tupleIJNS3_1CILi16EEENS5_ILi64EEEEEELi6ELi256ELi1ELb0ELb1ENS_6half_tEfNS_4arch4Sm90EEEEEvNT_6ParamsE --------------------------
	.section	.nv.info._ZN7cutlass13device_kernelIN5flash19FlashAttnFwdCombineIN4cute5tupleIJNS3_1CILi16EEENS5_ILi64EEEEEELi6ELi256ELi1ELb0ELb1ENS_6half_tEfNS_4arch4Sm90EEEEEvNT_6ParamsE,"",@"SHT_CUDA_INFO"
	.sectionflags	@""
	.align	4


	//----- nvinfo : EIATTR_CUDA_API_VERSION
	.align		4
        /*0000*/ 	.byte	0x04, 0x37
        /*0002*/ 	.short	(.L_2167 - .L_2166)
.L_2166:
        /*0004*/ 	.word	0x00000082


	//----- nvinfo : EIATTR_SW2861232_WAR
	.align		4
.L_2167:
        /*0008*/ 	.byte	0x01, 0x35
	.zero		2


	//----- nvinfo : EIATTR_PARAM_CBANK
	.align		4
        /*000c*/ 	.byte	0x04, 0x0a
        /*000e*/ 	.short	(.L_2169 - .L_2168)
	.align		4
.L_2168:
        /*0010*/ 	.word	index@(.nv.constant0._ZN7cutlass13device_kernelIN5flash19FlashAttnFwdCombineIN4cute5tupleIJNS3_1CILi16EEENS5_ILi64EEEEEELi6ELi256ELi1ELb0ELb1ENS_6half_tEfNS_4arch4Sm90EEEEEvNT_6ParamsE)
        /*0014*/ 	.short	0x0160
        /*0016*/ 	.short	0x00e8


	//----- nvinfo : EIATTR_CBANK_PARAM_SIZE
	.align		4
.L_2169:
        /*0018*/ 	.byte	0x03, 0x19
        /*001a*/ 	.short	0x00e8


	//----- nvinfo : EIATTR_KPARAM_INFO
	.align		4
        /*001c*/ 	.byte	0x04, 0x17
        /*001e*/ 	.short	(.L_2171 - .L_2170)
.L_2170:
        /*0020*/ 	.word	0x00000000
        /*0024*/ 	.short	0x0000
        /*0026*/ 	.short	0x0000
        /*0028*/ 	.byte	0x00, 0xf0, 0xa1, 0x03


	//----- nvinfo : EIATTR_MAXREG_COUNT
	.align		4
.L_2171:
        /*002c*/ 	.byte	0x03, 0x1b
        /*002e*/ 	.short	0x0080


	//----- nvinfo : EIATTR_NUM_BARRIERS
	.align		4
        /*0030*/ 	.byte	0x02, 0x4c
        /*0032*/ 	.byte	0x01
	.zero		1


	//----- nvinfo : EIATTR_EXTERNS
	.align		4
        /*0034*/ 	.byte	0x04, 0x0f
        /*0036*/ 	.short	(.L_2173 - .L_2172)


	//   ....[0]....
	.align		4
.L_2172:
        /*0038*/ 	.word	index@(__assertfail)


	//----- nvinfo : EIATTR_MERCURY_ISA_VERSION
	.align		4
.L_2173:
        /*003c*/ 	.byte	0x03, 0x5f
        /*003e*/ 	.short	0x0000


	//----- nvinfo : EIATTR_COOP_GROUP_MASK_REGIDS
	.align		4
        /*0040*/ 	.byte	0x04, 0x29
        /*0042*/ 	.short	(.L_2175 - .L_2174)


	//   ....[0]....
.L_2174:
        /*0044*/ 	.word	0xffffffff


	//   ....[1]....
        /*0048*/ 	.word	0xffffffff


	//   ....[2]....
        /*004c*/ 	.word	0xffffffff


	//   ....[3]....
        /*0050*/ 	.word	0xffffffff


	//   ....[4]....
        /*0054*/ 	.word	0xffffffff


	//   ....[5]....
        /*0058*/ 	.word	0xffffffff


	//   ....[6]....
        /*005c*/ 	.word	0xffffffff


	//   ....[7]....
        /*0060*/ 	.word	0xffffffff


	//   ....[8]....
        /*0064*/ 	.word	0xffffffff


	//   ....[9]....
        /*0068*/ 	.word	0xffffffff


	//   ....[10]....
        /*006c*/ 	.word	0xffffffff


	//   ....[11]....
        /*0070*/ 	.word	0xffffffff


	//   ....[12]....
        /*0074*/ 	.word	0xffffffff


	//----- nvinfo : EIATTR_COOP_GROUP_INSTR_OFFSETS
	.align		4
.L_2175:
        /*0078*/ 	.byte	0x04, 0x28
        /*007a*/ 	.short	(.L_2177 - .L_2176)


	//   ....[0]....
.L_2176:
        /*007c*/ 	.word	0x000017a0


	//   ....[1]....
        /*0080*/ 	.word	0x000017f0


	//   ....[2]....
        /*0084*/ 	.word	0x00001820


	//   ....[3]....
        /*0088*/ 	.word	0x00001840


	//   ....[4]....
        /*008c*/ 	.word	0x00001980


	//   ....[5]....
        /*0090*/ 	.word	0x00001a00


	//   ....[6]....
        /*0094*/ 	.word	0x00001a10


	//   ....[7]....
        /*0098*/ 	.word	0x00001a40


	//   ....[8]....
        /*009c*/ 	.word	0x00001a50


	//   ....[9]....
        /*00a0*/ 	.word	0x00001a90


	//   ....[10]....
        /*00a4*/ 	.word	0x00001aa0


	//   ....[11]....
        /*00a8*/ 	.word	0x00001ad0


	//   ....[12]....
        /*00ac*/ 	.word	0x00002ba0


	//----- nvinfo : EIATTR_SYSCALL_OFFSETS
	.align		4
.L_2177:
        /*00b0*/ 	.byte	0x04, 0x46
        /*00b2*/ 	.short	(.L_2179 - .L_2178)


	//   ....[0]....
.L_2178:
        /*00b4*/ 	.word	0x000004b0


	//----- nvinfo : EIATTR_EXIT_INSTR_OFFSETS
	.align		4
.L_2179:
        /*00b8*/ 	.byte	0x04, 0x1c
        /*00ba*/ 	.short	(.L_2181 - .L_2180)


	//   ....[0]....
.L_2180:
        /*00bc*/ 	.word	0x00000200


	//   ....[1]....
        /*00c0*/ 	.word	0x00000360


	//   ....[2]....
        /*00c4*/ 	.word	0x00002a70


	//   ....[3]....
        /*00c8*/ 	.word	0x00002b80


	//----- nvinfo : EIATTR_CTAIDZ_USED
	.align		4
.L_2181:
        /*00cc*/ 	.byte	0x01, 0x04
	.zero		2


	//----- nvinfo : EIATTR_MAX_THREADS
	.align		4
        /*00d0*/ 	.byte	0x04, 0x05
        /*00d2*/ 	.short	(.L_2183 - .L_2182)
.L_2182:
        /*00d4*/ 	.word	0x00000100
        /*00d8*/ 	.word	0x00000001
        /*00dc*/ 	.word	0x00000001


	//----- nvinfo : EIATTR_CRS_STACK_SIZE
	.align		4
.L_2183:
        /*00e0*/ 	.byte	0x04, 0x1e
        /*00e2*/ 	.short	(.L_2185 - .L_2184)
.L_2184:
        /*00e4*/ 	.word	0x00000000
.L_2185:


//--------------------- .nv.info._ZN7cutlass13device_kernelIN5flash19FlashAttnFwdCombineIN4cute5tupleIJNS3_1CILi16EEENS5_ILi64EEEEEELi5ELi256ELi1ELb0ELb1ENS_6half_tEfNS_4arch4Sm90EEEEEvNT_6ParamsE --------------------------
	.section	.nv.info._ZN7cutlass13device_kernelIN5flash19FlashAttnFwdCombineIN4cute5tupleIJNS3_1CILi16EEENS5_ILi64EEEEEELi5ELi256ELi1ELb0ELb1ENS_6half_tEfNS_4arch4Sm90EEEEEvNT_6ParamsE,"",@"SHT_CUDA_INFO"
	.sectionflags	@""
	.align	4


	//----- nvinfo : EIATTR_CUDA_API_VERSION
	.align		4
        /*0000*/ 	.byte	0x04, 0x37
        /*0002*/ 	.short	(.L_2187 - .L_2186)
.L_2186:
        /*0004*/ 	.word	0x00000082


	//----- nvinfo : EIATTR_SW2861232_WAR
	.align		4
.L_2187:
        /*0008*/ 	.byte	0x01, 0x35
	.zero		2


	//----- nvinfo : EIATTR_PARAM_CBANK
	.align		4
        /*000c*/ 	.byte	0x04, 0x0a
        /*000e*/ 	.short	(.L_2189 - .L_2188)
	.align		4
.L_2188:
        /*0010*/ 	.word	index@(.nv.constant0._ZN7cutlass13device_kernelIN5flash19FlashAttnFwdCombineIN4cute5tupleIJNS3_1CILi16EEENS5_ILi64EEEEEELi5ELi256ELi1ELb0ELb1ENS_6half_tEfNS_4arch4Sm90EEEEEvNT_6ParamsE)
        /*0014*/ 	.short	0x0160
        /*0016*/ 	.short	0x00e8


	//----- nvinfo : EIATTR_CBANK_PARAM_SIZE
	.align		4
.L_2189:
        /*0018*/ 	.byte	0x03, 0x19
        /*001a*/ 	.short	0x00e8


	//----- nvinfo : EIATTR_KPARAM_INFO
	.align		4
        /*001c*/ 	.byte	0x04, 0x17
        /*001e*/ 	.short	(.L_2191 - .L_2190)
.L_2190:
        /*0020*/ 	.word	0x00000000
        /*0024*/ 	.short	0x0000
        /*0026*/ 	.short	0x0000
        /*0028*/ 	.byte	0x00, 0xf0, 0xa1, 0x03


	//----- nvinfo : EIATTR_MAXREG_COUNT
	.align		4
.L_2191:
        /*002c*/ 	.byte	0x03, 0x1b
        /*002e*/ 	.short	0x0080


	//----- nvinfo : EIATTR_NUM_BARRIERS
	.align		4
        /*0030*/ 	.byte	0x02, 0x4c
        /*0032*/ 	.byte	0x01
	.zero		1


	//----- nvinfo : EIATTR_EXTERNS
	.align		4
        /*0034*/ 	.byte	0x04, 0x0f
        /*0036*/ 	.short	(.L_2193 - .L_2192)


	//   ....[0]....
	.align		4
.L_2192:
        /*0038*/ 	.word	index@(__assertfail)


	//----- nvinfo : EIATTR_MERCURY_ISA_VERSION
	.align		4
.L_2193:
        /*003c*/ 	.byte	0x03, 0x5f
        /*003e*/ 	.short	0x0000


	//----- nvinfo : EIATTR_COOP_GROUP_MASK_REGIDS
	.align		4
        /*0040*/ 	.byte	0x04, 0x29
        /*0042*/ 	.short	(.L_2195 - .L_2194)


	//   ....[0]....
.L_2194:
        /*0044*/ 	.word	0xffffffff


	//   ....[1]....
        /*0048*/ 	.word	0xffffffff


	//   ....[2]....
        /*004c*/ 	.word	0xffffffff


	//   ....[3]....
        /*0050*/ 	.word	0xffffffff


	//   ....[4]....
        /*0054*/ 	.word	0xffffffff


	//   ....[5]....
        /*0058*/ 	.word	0xffffffff


	//   ....[6]....
        /*005c*/ 	.word	0xffffffff


	//   ....[7]....
        /*0060*/ 	.word	0xffffffff


	//   ....[8]....
        /*0064*/ 	.word	0xffffffff


	//   ....[9]....
        /*0068*/ 	.word	0xffffffff


	//   ....[10]....
        /*006c*/ 	.word	0xffffffff


	//   ....[11]....
        /*0070*/ 	.word	0xffffffff


	//   ....[12]....
        /*0074*/ 	.word	0xffffffff


	//----- nvinfo : EIATTR_COOP_GROUP_INSTR_OFFSETS
	.align		4
.L_2195:
        /*0078*/ 	.byte	0x04, 0x28
        /*007a*/ 	.short	(.L_2197 - .L_2196)


	//   ....[0]....
.L_2196:
        /*007c*/ 	.word	0x00001560


	//   ....[1]....
        /*0080*/ 	.word	0x000015a0


	//   ....[2]....
        /*0084*/ 	.word	0x000015c0


	//   ....[3]....
        /*0088*/ 	.word	0x000015e0


	//   ....[4]....
        /*008c*/ 	.word	0x000016b0


	//   ....[5]....
        /*0090*/ 	.word	0x000016f0


	//   ....[6]....
        /*0094*/ 	.word	0x00001710


	//   ....[7]....
        /*0098*/ 	.word	0x00001730


	//   ....[8]....
        /*009c*/ 	.word	0x00001750


	//   ....[9]....
        /*00a0*/ 	.word	0x00001770


	//   ....[10]....
        /*00a4*/ 	.word	0x000017a0


	//   ....[11]....
        /*00a8*/ 	.word	0x000017c0


	//   ....[12]....
        /*00ac*/ 	.word	0x00002860


	//----- nvinfo : EIATTR_SYSCALL_OFFSETS
	.align		4
.L_2197:
        /*00b0*/ 	.byte	0x04, 0x46
        /*00b2*/ 	.short	(.L_2199 - .L_2198)


	//   ....[0]....
.L_2198:
        /*00b4*/ 	.word	0x000004b0


	//----- nvinfo : EIATTR_EXIT_INSTR_OFFSETS
	.align		4
.L_2199:
        /*00b8*/ 	.byte	0x04, 0x1c
        /*00ba*/ 	.short	(.L_2201 - .L_2200)


	//   ....[0]....
.L_2200:
        /*00bc*/ 	.word	0x00000200


	//   ....[1]....
        /*00c0*/ 	.word	0x00000360


	//   ....[2]....
        /*00c4*/ 	.word	0x00002730


	//   ....[3]....
        /*00c8*/ 	.word	0x00002840


	//----- nvinfo : EIATTR_CTAIDZ_USED
	.align		4
.L_2201:
        /*00cc*/ 	.byte	0x01, 0x04
	.zero		2


	//----- nvinfo : EIATTR_MAX_THREADS
	.align		4
        /*00d0*/ 	.byte	0x04, 0x05
        /*00d2*/ 	.short	(.L_2203 - .L_2202)
.L_2202:
        /*00d4*/ 	.word	0x00000100
        /*00d8*/ 	.word	0x00000001
        /*00dc*/ 	.word	0x00000001


	//----- nvinfo : EIATTR_CRS_STACK_SIZE
	.align		4
.L_2203:
        /*00e0*/ 	.byte	0x04, 0x1e
        /*00e2*/ 	.short	(.L_2205 - .L_2204)
.L_2204:
        /*00e4*/ 	.word	0x00000000
.L_2205:


//--------------------- .nv.info._ZN7cutlass13device_kernelIN5flash19FlashAttnFwdCombineIN4cute5tupleIJNS3_1CILi16EEENS5_ILi64EEEEEELi4ELi256ELi1ELb0ELb1ENS_6half_tEfNS_4arch4Sm90EEEEEvNT_6ParamsE --------------------------
	.section	.nv.info._ZN7cutlass13device_kernelIN5flash19FlashAttnFwdCombineIN4cute5tupleIJNS3_1CILi16EEENS5_ILi64EEEEEELi4ELi256ELi1ELb0ELb1ENS_6half_tEfNS_4arch4Sm90EEEEEvNT_6ParamsE,"",@"SHT_CUDA_INFO"
	.sectionflags	@""
	.align	4


	//----- nvinfo : EIATTR_CUDA_API_VERSION
	.align		4
        /*0000*/ 	.byte	0x04, 0x37
        /*0002*/ 	.short	(.L_2207 - .L_2206)
.L_2206:
        /*0004*/ 	.word	0x00000082


	//----- nvinfo : EIATTR_SW2861232_WAR
	.align		4
.L_2207:
        /*0008*/ 	.byte	0x01, 0x35
	.zero		2


	//----- nvinfo : EIATTR_PARAM_CBANK
	.align		4
        /*000c*/ 	.byte	0x04, 0x0a
        /*000e*/ 	.short	(.L_2209 - .L_2208)
	.align		4
.L_2208:
        /*0010*/ 	.word	index@(.nv.constant0._ZN7cutlass13device_kernelIN5flash19FlashAttnFwdCombineIN4cute5tupleIJNS3_1CILi16EEENS5_ILi64EEEEEELi4ELi256ELi1ELb0ELb1ENS_6half_tEfNS_4arch4Sm90EEEEEvNT_6ParamsE)
        /*0014*/ 	.short	0x0160
        /*0016*/ 	.short	0x00e8


	//----- nvinfo : EIATTR_CBANK_PARAM_SIZE
	.align		4
.L_2209:
        /*0018*/ 	.byte	0x03, 0x19
        /*001a*/ 	.short	0x00e8


	//----- nvinfo : EIATTR_KPARAM_INFO
	.align		4
        /*001c*/ 	.byte	0x04, 0x17
        /*001e*/ 	.short	(.L_2211 - .L_2210)
.L_2210:
        /*0020*/ 	.word	0x00000000
        /*0024*/ 	.short	0x0000
        /*0026*/ 	.short	0x0000
        /*0028*/ 	.byte	0x00, 0xf0, 0xa1, 0x03


	//----- nvinfo : EIATTR_MAXREG_COUNT
	.align		4
.L_2211:
        /*002c*/ 	.byte	0x03, 0x1b
        /*002e*/ 	.short	0x0080


	//----- nvinfo : EIATTR_NUM_BARRIERS
	.align		4
        /*0030*/ 	.byte	0x02, 0x4c
        /*0032*/ 	.byte	0x01
	.zero		1


	//----- nvinfo : EIATTR_EXTERNS
	.align		4
        /*0034*/ 	.byte	0x04, 0x0f
        /*0036*/ 	.short	(.L_2213 - .L_2212)


	//   ....[0]....
	.align		4
.L_2212:
        /*0038*/ 	.word	index@(__assertfail)


	//----- nvinfo : EIATTR_MERCURY_ISA_VERSION
	.align		4
.L_2213:
        /*003c*/ 	.byte	0x03, 0x5f
        /*003e*/ 	.short	0x0000


	//----- nvinfo : EIATTR_COOP_GROUP_MASK_REGIDS
	.align		4
        /*0040*/ 	.byte	0x04, 0x29
        /*0042*/ 	.short	(.L_2215 - .L_2214)


	//   ....[0]....
.L_2214:
        /*0044*/ 	.word	0xffffffff


	//   ....[1]....
        /*0048*/ 	.word	0xffffffff


	//   ....[2]....
        /*004c*/ 	.word	0xffffffff


	//   ....[3]....
        /*0050*/ 	.word	0xffffffff


	//   ....[4]....
        /*0054*/ 	.word	0xffffffff


	//   ....[5]....
        /*0058*/ 	.word	0xffffffff


	//   ....[6]....
        /*005c*/ 	.word	0xffffffff


	//   ....[7]....
        /*0060*/ 	.word	0xffffffff


	//   ....[8]....
        /*0064*/ 	.word	0xffffffff


	//   ....[9]....
        /*0068*/ 	.word	0xffffffff


	//   ....[10]....
        /*006c*/ 	.word	0xffffffff


	//   ....[11]....
        /*0070*/ 	.word	0xffffffff


	//   ....[12]....
        /*0074*/ 	.word	0xffffffff


	//----- nvinfo : EIATTR_COOP_GROUP_INSTR_OFFSETS
	.align		4
.L_2215:
        /*0078*/ 	.byte	0x04, 0x28
        /*007a*/ 	.short	(.L_2217 - .L_2216)


	//   ....[0]....
.L_2216:
        /*007c*/ 	.word	0x00001440


	//   ....[1]....
        /*0080*/ 	.word	0x00001480


	//   ....[2]....
        /*0084*/ 	.word	0x000014a0


	//   ....[3]....
        /*0088*/ 	.word	0x000014c0


	//   ....[4]....
        /*008c*/ 	.word	0x00001550


	//   ....[5]....
        /*0090*/ 	.word	0x00001580


	//   ....[6]....
        /*0094*/ 	.word	0x00001590


	//   ....[7]....
        /*0098*/ 	.word	0x000015c0


	//   ....[8]....
        /*009c*/ 	.word	0x000015d0


	//   ....[9]....
        /*00a0*/ 	.word	0x00001600


	//   ....[10]....
        /*00a4*/ 	.word	0x00001610


	//   ....[11]....
        /*00a8*/ 	.word	0x00001670


	//   ....[12]....
        /*00ac*/ 	.word	0x000026c0


	//----- nvinfo : EIATTR_SYSCALL_OFFSETS
	.align		4
.L_2217:
        /*00b0*/ 	.byte	0x04, 0x46
        /*00b2*/ 	.short	(.L_2219 - .L_2218)


	//   ....[0]....
.L_2218:
        /*00b4*/ 	.word	0x000004b0


	//----- nvinfo : EIATTR_EXIT_INSTR_OFFSETS
	.align		4
.L_2219:
        /*00b8*/ 	.byte	0x04, 0x1c
        /*00ba*/ 	.short	(.L_2221 - .L_2220)


	//   ....[0]....
.L_2220:
        /*00bc*/ 	.word	0x00000200


	//   ....[1]....
        /*00c0*/ 	.word	0x00000360


	//   ....[2]....
        /*00c4*/ 	.word	0x00002590


	//   ....[3]....
        /*00c8*/ 	.word	0x000026a0


	//----- nvinfo : EIATTR_CTAIDZ_USED
	.align		4
.L_2221:
        /*00cc*/ 	.byte	0x01, 0x04
	.zero		2


	//----- nvinfo : EIATTR_MAX_THREADS
	.align		4
        /*00d0*/ 	.byte	0x04, 0x05
        /*00d2*/ 	.short	(.L_2223 - .L_2222)
.L_2222:
        /*00d4*/ 	.word	0x00000100
        /*00d8*/ 	.word	0x00000001
        /*00dc*/ 	.word	0x00000001


	//----- nvinfo : EIATTR_CRS_STACK_SIZE
	.align		4
.L_2223:
        /*00e0*/ 	.byte	0x04, 0x1e
        /*00e2*/ 	.short	(.L_2225 - .L_2224)
.L_2224:
        /*00e4*/ 	.word	0x00000000
.L_2225:


//--------------------- .nv.info._ZN7cutlass13device_kernelIN5flash19FlashAttnFwdCombineIN4cute5tupleIJNS3_1CILi16EEENS5_ILi64EEEEEELi8ELi256ELi1ELb0ELb0ENS_6half_tEfNS_4arch4Sm80EEEEEvNT_6ParamsE --------------------------
	.section	.nv.info._ZN7cutlass13device_kernelIN5flash19FlashAttnFwdCombineIN4cute5tupleIJNS3_1CILi16EEENS5_ILi64EEEEEELi8ELi256ELi1ELb0ELb0ENS_6half_tEfNS_4arch4Sm80EEEEEvNT_6ParamsE,"",@"SHT_CUDA_INFO"
	.sectionflags	@""
	.align	4


	//----- nvinfo : EIATTR_CUDA_API_VERSION
	.align		4
        /*0000*/ 	.byte	0x04, 0x37
        /*0002*/ 	.short	(.L_2227 - .L_2226)
.L_2226:
        /*0004*/ 	.word	0x00000082


	//----- nvinfo : EIATTR_SW2861232_WAR
	.align		4
.L_2227:
        /*0008*/ 	.byte	0x01, 0x35
	.zero		2


	//----- nvinfo : EIATTR_PARAM_CBANK
	.align		4
        /*000c*/ 	.byte	0x04, 0x0a
        /*000e*/ 	.short	(.L_2229 - .L_2228)
	.align		4
.L_2228:
        /*0010*/ 	.word	index@(.nv.constant0._ZN7cutlass13device_kernelIN5flash19FlashAttnFwdCombineIN4cute5tupleIJNS3_1CILi16EEENS5_ILi64EEEEEELi8ELi256ELi1ELb0ELb0ENS_6half_tEfNS_4arch4Sm80EEEEEvNT_6ParamsE)
        /*0014*/ 	.short	0x0160
        /*0016*/ 	.short	0x00e8


	//----- nvinfo : EIATTR_CBANK_PARAM_SIZE
	.align		4
.L_2229:
        /*0018*/ 	.byte	0x03, 0x19
        /*001a*/ 	.short	0x00e8


	//----- nvinfo : EIATTR_KPARAM_INFO
	.align		4
        /*001c*/ 	.byte	0x04, 0x17
        /*001e*/ 	.short	(.L_2231 - .L_2230)
.L_2230:
        /*0020*/ 	.word	0x00000000
        /*0024*/ 	.short	0x0000
        /*0026*/ 	.short	0x0000
        /*0028*/ 	.byte	0x00, 0xf0, 0xa1, 0x03


	//----- nvinfo : EIATTR_MAXREG_COUNT
	.align		4
.L_2231:
        /*002c*/ 	.byte	0x03, 0x1b
        /*002e*/ 	.short	0x0080


	//----- nvinfo : EIATTR_NUM_BARRIERS
	.align		4
        /*0030*/ 	.byte	0x02, 0x4c
        /*0032*/ 	.byte	0x01
	.zero		1


	//----- nvinfo : EIATTR_EXTERNS
	.align		4
        /*0034*/ 	.byte	0x04, 0x0f
        /*0036*/ 	.short	(.L_2233 - .L_2232)


	//   ....[0]....
	.align		4
.L_2232:
        /*0038*/ 	.word	index@(__assertfail)


	//----- nvinfo : EIATTR_MERCURY_ISA_VERSION
	.align		4
.L_2233:
        /*003c*/ 	.byte	0x03, 0x5f
        /*003e*/ 	.short	0x0000


	//----- nvinfo : EIATTR_COOP_GROUP_MASK_REGIDS
	.align		4
        /*0040*/ 	.byte	0x04, 0x29
        /*0042*/ 	.short	(.L_2235 - .L_2234)


	//   ....[0]....
.L_2234:
        /*0044*/ 	.word	0xffffffff


	//   ....[1]....
        /*0048*/ 	.word	0xffffffff


	//   ....[2]....
        /*004c*/ 	.word	0xffffffff


	//   ....[3]....
        /*0050*/ 	.word	0xffffffff


	//   ....[4]....
        /*0054*/ 	.word	0xffffffff


	//   ....[5]....
        /*0058*/ 	.word	0xffffffff


	//   ....[6]....
        /*005c*/ 	.word	0xffffffff


	//   ....[7]....
        /*0060*/ 	.word	0xffffffff


	//   ....[8]....
        /*0064*/ 	.word	0xffffffff


	//   ....[9]....
        /*0068*/ 	.word	0xffffffff


	//   ....[10]....
        /*006c*/ 	.word	0xffffffff


	//   ....[11]....
        /*0070*/ 	.word	0xffffffff


	//   ....[12]....
        /*0074*/ 	.word	0xffffffff


	//----- nvinfo : EIATTR_COOP_GROUP_INSTR_OFFSETS
	.align		4
.L_2235:
        /*0078*/ 	.byte	0x04, 0x28
        /*007a*/ 	.short	(.L_2237 - .L_2236)


	//   ....[0]....
.L_2236:
        /*007c*/ 	.word	0x00001bf0


	//   ....[1]....
        /*0080*/ 	.word	0x00001c40


	//   ....[2]....
        /*0084*/ 	.word	0x00001c70


	//   ....[3]....
        /*0088*/ 	.word	0x00001c90


	//   ....[4]....
        /*008c*/ 	.word	0x00002280


	//   ....[5]....
        /*0090*/ 	.word	0x000022c0


	//   ....[6]....
        /*0094*/ 	.word	0x000022e0


	//   ....[7]....
        /*0098*/ 	.word	0x00002310


	//   ....[8]....
        /*009c*/ 	.word	0x00002330


	//   ....[9]....
        /*00a0*/ 	.word	0x00002350


	//   ....[10]....
        /*00a4*/ 	.word	0x00002380


	//   ....[11]....
        /*00a8*/ 	.word	0x000023a0


	//   ....[12]....
        /*00ac*/ 	.word	0x00003680


	//----- nvinfo : EIATTR_SYSCALL_OFFSETS
	.align		4
.L_2237:
        /*00b0*/ 	.byte	0x04, 0x46
        /*00b2*/ 	.short	(.L_2239 - .L_2238)


	//   ....[0]....
.L_2238:
        /*00b4*/ 	.word	0x00000390


	//----- nvinfo : EIATTR_EXIT_INSTR_OFFSETS
	.align		4
.L_2239:
        /*00b8*/ 	.byte	0x04, 0x1c
        /*00ba*/ 	.short	(.L_2241 - .L_2240)


	//   ....[0]....
.L_2240:
        /*00bc*/ 	.word	0x00000220


	//   ....[1]....
        /*00c0*/ 	.word	0x00003510


	//   ....[2]....
        /*00c4*/ 	.word	0x00003660


	//----- nvinfo : EIATTR_CTAIDZ_USED
	.align		4
.L_2241:
        /*00c8*/ 	.byte	0x01, 0x04
	.zero		2


	//----- nvinfo : EIATTR_MAX_THREADS
	.align		4
        /*00cc*/ 	.byte	0x04, 0x05
        /*00ce*/ 	.short	(.L_2243 - .L_2242)
.L_2242:
        /*00d0*/ 	.word	0x00000100
        /*00d4*/ 	.word	0x00000001
        /*00d8*/ 	.word	0x00000001


	//----- nvinfo : EIATTR_CRS_STACK_SIZE
	.align		4
.L_2243:
        /*00dc*/ 	.byte	0x04, 0x1e
        /*00de*/ 	.short	(.L_2245 - .L_2244)
.L_2244:
        /*00e0*/ 	.word	0x00000000
.L_2245:


//--------------------- .nv.info._ZN7cutlass13device_kernelIN5flash19FlashAttnFwdCombineIN4cute5tupleIJNS3_1CILi16EEENS5_ILi64EEEEEELi7ELi256ELi1ELb0ELb0ENS_6half_tEfNS_4arch4Sm80EEEEEvNT_6ParamsE --------------------------
	.section	.nv.info._ZN7cutlass13device_kernelIN5flash19FlashAttnFwdCombineIN4cute5tupleIJNS3_1CILi16EEENS5_ILi64EEEEEELi7ELi256ELi1ELb0ELb0ENS_6half_tEfNS_4arch4Sm80EEEEEvNT_6ParamsE,"",@"SHT_CUDA_INFO"
	.sectionflags	@""
	.align	4


	//----- nvinfo : EIATTR_CUDA_API_VERSION
	.align		4
        /*0000*/ 	.byte	0x04, 0x37
        /*0002*/ 	.short	(.L_2247 - .L_2246)
.L_2246:
        /*0004*/ 	.word	0x00000082


	//----- nvinfo : EIATTR_SW2861232_WAR
	.align		4
.L_2247:
        /*0008*/ 	.byte	0x01, 0x35
	.zero		2


	//----- nvinfo : EIATTR_PARAM_CBANK
	.align		4
        /*000c*/ 	.byte	0x04, 0x0a
        /*000e*/ 	.short	(.L_2249 - .L_2248)
	.align		4
.L_2248:
        /*0010*/ 	.word	index@(.nv.constant0._ZN7cutlass13device_kernelIN5flash19FlashAttnFwdCombineIN4cute5tupleIJNS3_1CILi16EEENS5_ILi64EEEEEELi7ELi256ELi1ELb0ELb0ENS_6half_tEfNS_4arch4Sm80EEEEEvNT_6ParamsE)
        /*0014*/ 	.short	0x0160
        /*0016*/ 	.short	0x00e8


	//----- nvinfo : EIATTR_CBANK_PARAM_SIZE
	.align		4
.L_2249:
        /*0018*/ 	.byte	0x03, 0x19
        /*001a*/ 	.short	0x00e8


	//----- nvinfo : EIATTR_KPARAM_INFO
	.align		4
        /*001c*/ 	.byte	0x04, 0x17
        /*001e*/ 	.short	(.L_2251 - .L_2250)
.L_2250:
        /*0020*/ 	.word	0x00000000
        /*0024*/ 	.short	0x0000
        /*0026*/ 	.short	0x0000
        /*0028*/ 	.byte	0x00, 0xf0, 0xa1, 0x03


	//----- nvinfo : EIATTR_MAXREG_COUNT
	.align		4
.L_2251:
        /*002c*/ 	.byte	0x03, 0x1b
        /*002e*/ 	.short	0x0080


	//----- nvinfo : EIATTR_NUM_BARRIERS
	.align		4
        /*0030*/ 	.byte	0x02, 0x4c
        /*0032*/ 	.byte	0x01
	.zero		1


	//----- nvinfo : EIATTR_EXTERNS
	.align		4
        /*0034*/ 	.byte	0x04, 0x0f
        /*0036*/ 	.short	(.L_2253 - .L_2252)


	//   ....[0]....
	.align		4
.L_2252:
        /*0038*/ 	.word	index@(__assertfail)


	//----- nvinfo : EIATTR_MERCURY_ISA_VERSION
	.align		4
.L_2253:
        /*003c*/ 	.byte	0x03, 0x5f
        /*003e*/ 	.short	0x0000


	//----- nvinfo : EIATTR_COOP_GROUP_MASK_REGIDS
	.align		4
        /*0040*/ 	.byte	0x04, 0x29
        /*0042*/ 	.short	(.L_2255 - .L_2254)


	//   ....[0]....
.L_2254:
        /*0044*/ 	.word	0xffffffff


	//   ....[1]....
        /*0048*/ 	.word	0xffffffff


	//   ....[2]....
        /*004c*/ 	.word	0xffffffff


	//   ....[3]....
        /*0050*/ 	.word	0xffffffff


	//   ....[4]....
        /*0054*/ 	.word	0xffffffff


	//   ....[5]....
        /*0058*/ 	.word	0xffffffff


	//   ....[6]....
        /*005c*/ 	.word	0xffffffff


	//   ....[7]....
        /*0060*/ 	.word	0xffffffff


	//   ....[8]....
        /*0064*/ 	.word	0xffffffff


	//   ....[9]....
        /*0068*/ 	.word	0xffffffff


	//   ....[10]....
        /*006c*/ 	.word	0xffffffff


	//   ....[11]....
        /*0070*/ 	.word	0xffffffff


	//   ....[12]....
        /*0074*/ 	.word	0xffffffff


	//----- nvinfo : EIATTR_COOP_GROUP_INSTR_OFFSETS
	.align		4
.L_2255:
        /*0078*/ 	.byte	0x04, 0x28
        /*007a*/ 	.short	(.L_2257 - .L_2256)


	//   ....[0]....
.L_2256:
        /*007c*/ 	.word	0x00001330


	//   ....[1]....
        /*0080*/ 	.word	0x00001380


	//   ....[2]....
        /*0084*/ 	.word	0x000013b0


	//   ....[3]....
        /*0088*/ 	.word	0x000013d0


	//   ....[4]....
        /*008c*/ 	.word	0x00001670


	//   ....[5]....
        /*0090*/ 	.word	0x00001710


	//   ....[6]....
        /*0094*/ 	.word	0x00001730


	//   ....[7]....
        /*0098*/ 	.word	0x00001740


	//   ....[8]....
        /*009c*/ 	.word	0x00001780


	//   ....[9]....
        /*00a0*/ 	.word	0x00001790


	//   ....[10]....
        /*00a4*/ 	.word	0x000017d0


	//   ....[11]....
        /*00a8*/ 	.word	0x000017e0


	//   ....[12]....
        /*00ac*/ 	.word	0x000029e0


	//----- nvinfo : EIATTR_SYSCALL_OFFSETS
	.align		4
.L_2257:
        /*00b0*/ 	.byte	0x04, 0x46
        /*00b2*/ 	.short	(.L_2259 - .L_2258)


	//   ....[0]....
.L_2258:
        /*00b4*/ 	.word	0x00000390


	//----- nvinfo : EIATTR_EXIT_INSTR_OFFSETS
	.align		4
.L_2259:
        /*00b8*/ 	.byte	0x04, 0x1c
        /*00ba*/ 	.short	(.L_2261 - .L_2260)


	//   ....[0]....
.L_2260:
        /*00bc*/ 	.word	0x00000220


	//   ....[1]....
        /*00c0*/ 	.word	0x00002870


	//   ....[2]....
        /*00c4*/ 	.word	0x000029c0


	//----- nvinfo : EIATTR_CTAIDZ_USED
	.align		4
.L_2261:
        /*00c8*/ 	.byte	0x01, 0x04
	.zero		2


	//----- nvinfo : EIATTR_MAX_THREADS
	.align		4
        /*00cc*/ 	.byte	0x04, 0x05
        /*00ce*/ 	.short	(.L_2263 - .L_2262)
.L_2262:
        /*00d0*/ 	.word	0x00000100
        /*00d4*/ 	.word	0x00000001
        /*00d8*/ 	.word	0x00000001


	//----- nvinfo : EIATTR_CRS_STACK_SIZE
	.align		4
.L_2263:
        /*00dc*/ 	.byte	0x04, 0x1e
        /*00de*/ 	.short	(.L_2265 - .L_2264)
.L_2264:
        /*00e0*/ 	.word	0x00000000
.L_2265:


//--------------------- .nv.info._ZN7cutlass13device_kernelIN5flash19FlashAttnFwdCombineIN4cute5tupleIJNS3_1CILi16EEENS5_ILi64EEEEEELi6ELi256ELi1ELb0ELb0ENS_6half_tEfNS_4arch4Sm80EEEEEvNT_6ParamsE --------------------------
	.section	.nv.info._ZN7cutlass13device_kernelIN5flash19FlashAttnFwdCombineIN4cute5tupleIJNS3_1CILi16EEENS5_ILi64EEEEEELi6ELi256ELi1ELb0ELb0ENS_6half_tEfNS_4arch4Sm80EEEEEvNT_6ParamsE,"",@"SHT_CUDA_INFO"
	.sectionflags	@""
	.align	4


	//----- nvinfo : EIATTR_CUDA_API_VERSION
	.align		4
        /*0000*/ 	.byte	0x04, 0x37
        /*0002*/ 	.short	(.L_2267 - .L_2266)
.L_2266:
        /*0004*/ 	.word	0x00000082


	//----- nvinfo : EIATTR_SW2861232_WAR
	.align		4
.L_2267:
        /*0008*/ 	.byte	0x01, 0x35
	.zero		2


	//----- nvinfo : EIATTR_PARAM_CBANK
	.align		4
        /*000c*/ 	.byte	0x04, 0x0a
        /*000e*/ 	.short	(.L_2269 - .L_2268)
	.align		4
.L_2268:
        /*0010*/ 	.word	index@(.nv.constant0._ZN7cutlass13device_kernelIN5flash19FlashAttnFwdCombineIN4cute5tupleIJNS3_1CILi16EEENS5_ILi64EEEEEELi6ELi256ELi1ELb0ELb0ENS_6half_tEfNS_4arch4Sm80EEEEEvNT_6ParamsE)
        /*0014*/ 	.short	0x0160
        /*0016*/ 	.short	0x00e8


	//----- nvinfo : EIATTR_CBANK_PARAM_SIZE
	.align		4
.L_2269:
        /*0018*/ 	.byte	0x03, 0x19
        /*001a*/ 	.short	0x00e8


	//----- nvinfo : EIATTR_KPARAM_INFO
	.align		4
        /*001c*/ 	.byte	0x04, 0x17
        /*001e*/ 	.short	(.L_2271 - .L_2270)
.L_2270:
        /*0020*/ 	.word	0x00000000
        /*0024*/ 	.short	0x0000
        /*0026*/ 	.short	0x0000
        /*0028*/ 	.byte	0x00, 0xf0, 0xa1, 0x03


	//----- nvinfo : EIATTR_MAXREG_COUNT
	.align		4
.L_2271:
        /*002c*/ 	.byte	0x03, 0x1b
        /*002e*/ 	.short	0x0080


	//----- nvinfo : EIATTR_NUM_BARRIERS
	.align		4
        /*0030*/ 	.byte	0x02, 0x4c
        /*0032*/ 	.byte	0x01
	.zero		1


	//----- nvinfo : EIATTR_EXTERNS
	.align		4
        /*0034*/ 	.byte	0x04, 0x0f
        /*0036*/ 	.short	(.L_2273 - .L_2272)


	//   ....[0]....
	.align		4
.L_2272:
        /*0038*/ 	.word	index@(__assertfail)


	//----- nvinfo : EIATTR_MERCURY_ISA_VERSION
	.align		4
.L_2273:
        /*003c*/ 	.byte	0x03, 0x5f
        /*003e*/ 	.short	0x0000


	//----- nvinfo : EIATTR_COOP_GROUP_MASK_REGIDS
	.align		4
        /*0040*/ 	.byte	0x04, 0x29
        /*0042*/ 	.short	(.L_2275 - .L_2274)


	//   ....[0]....
.L_2274:
        /*0044*/ 	.word	0xffffffff


	//   ....[1]....
        /*0048*/ 	.word	0xffffffff


	//   ....[2]....
        /*004c*/ 	.word	0xffffffff


	//   ....[3]....
        /*0050*/ 	.word	0xffffffff


	//   ....[4]....
        /*0054*/ 	.word	0xffffffff


	//   ....[5]....
        /*0058*/ 	.word	0xffffffff


	//   ....[6]....
        /*005c*/ 	.word	0xffffffff


	//   ....[7]....
        /*0060*/ 	.word	0xffffffff


	//   ....[8]....
        /*0064*/ 	.word	0xffffffff


	//   ....[9]....
        /*0068*/ 	.word	0xffffffff


	//   ....[10]....
        /*006c*/ 	.word	0xffffffff


	//   ....[11]....
        /*0070*/ 	.word	0xffffffff


	//   ....[12]....
        /*0074*/ 	.word	0xffffffff


	//----- nvinfo : EIATTR_COOP_GROUP_INSTR_OFFSETS
	.align		4
.L_2275:
        /*0078*/ 	.byte	0x04, 0x28
        /*007a*/ 	.short	(.L_2277 - .L_2276)


	//   ....[0]....
.L_2276:
        /*007c*/ 	.word	0x00000e70


	//   ....[1]....
        /*0080*/ 	.word	0x00000ed0


	//   ....[2]....
        /*0084*/ 	.word	0x00000f30


	//   ....[3]....
        /*0088*/ 	.word	0x00000f50


	//   ....[4]....
        /*008c*/ 	.word	0x00001090


	//   ....[5]....
        /*0090*/ 	.word	0x00001110


	//   ....[6]....
        /*0094*/ 	.word	0x00001120


	//   ....[7]....
        /*0098*/ 	.word	0x00001150


	//   ....[8]....
        /*009c*/ 	.word	0x00001160


	//   ....[9]....
        /*00a0*/ 	.word	0x00001190


	//   ....[10]....
        /*00a4*/ 	.word	0x000011a0


	//   ....[11]....
        /*00a8*/ 	.word	0x000011f0


	//   ....[12]....
        /*00ac*/ 	.word	0x000022d0


	//----- nvinfo : EIATTR_SYSCALL_OFFSETS
	.align		4
.L_2277:
        /*00b0*/ 	.byte	0x04, 0x46
        /*00b2*/ 	.short	(.L_2279 - .L_2278)


	//   ....[0]....
.L_2278:
        /*00b4*/ 	.word	0x00000390


	//----- nvinfo : EIATTR_EXIT_INSTR_OFFSETS
	.align		4
.L_2279:
        /*00b8*/ 	.byte	0x04, 0x1c
        /*00ba*/ 	.short	(.L_2281 - .L_2280)


	//   ....[0]....
.L_2280:
        /*00bc*/ 	.word	0x00000220


	//   ....[1]....
        /*00c0*/ 	.word	0x00002160


	//   ....[2]....
        /*00c4*/ 	.word	0x000022b0


	//----- nvinfo : EIATTR_CTAIDZ_USED
	.align		4
.L_2281:
        /*00c8*/ 	.byte	0x01, 0x04
	.zero		2


	//----- nvinfo : EIATTR_MAX_THREADS
	.align		4
        /*00cc*/ 	.byte	0x04, 0x05
        /*00ce*/ 	.short	(.L_2283 - .L_2282)
.L_2282:
        /*00d0*/ 	.word	0x00000100
        /*00d4*/ 	.word	0x00000001
        /*00d8*/ 	.word	0x00000001


	//----- nvinfo : EIATTR_CRS_STACK_SIZE
	.align		4
.L_2283:
        /*00dc*/ 	.byte	0x04, 0x1e
        /*00de*/ 	.short	(.L_2285 - .L_2284)
.L_2284:
        /*00e0*/ 	.word	0x00000000
.L_2285:


//--------------------- .nv.info._ZN7cutlass13device_kernelIN5flash19FlashAttnFwdCombineIN4cute5tupleIJNS3_1CILi16EEENS5_ILi64EEEEEELi5ELi256ELi1ELb0ELb0ENS_6half_tEfNS_4arch4Sm80EEEEEvNT_6ParamsE --------------------------
	.section	.nv.info._ZN7cutlass13device_kernelIN5flash19FlashAttnFwdCombineIN4cute5tupleIJNS3_1CILi16EEENS5_ILi64EEEEEELi5ELi256ELi1ELb0ELb0ENS_6half_tEfNS_4arch4Sm80EEEEEvNT_6ParamsE,"",@"SHT_CUDA_INFO"
	.sectionflags	@""
	.align	4


	//----- nvinfo : EIATTR_CUDA_API_VERSION
	.align		4
        /*0000*/ 	.byte	0x04, 0x37
        /*0002*/ 	.short	(.L_2287 - .L_2286)
.L_2286:
        /*0004*/ 	.word	0x00000082


	//----- nvinfo : EIATTR_SW2861232_WAR
	.align		4
.L_2287:
        /*0008*/ 	.byte	0x01, 0x35
	.zero		2


	//----- nvinfo : EIATTR_PARAM_CBANK
	.align		4
        /*000c*/ 	.byte	0x04, 0x0a
        /*000e*/ 	.short	(.L_2289 - .L_2288)
	.align		4
.L_2288:
        /*0010*/ 	.word	index@(.nv.constant0._ZN7cutlass13device_kernelIN5flash19FlashAttnFwdCombineIN4cute5tupleIJNS3_1CILi16EEENS5_ILi64EEEEEELi5ELi256ELi1ELb0ELb0ENS_6half_tEfNS_4arch4Sm80EEEEEvNT_6ParamsE)
        /*0014*/ 	.short	0x0160
        /*0016*/ 	.short	0x00e8


	//----- nvinfo : EIATTR_CBANK_PARAM_SIZE
	.align		4
.L_2289:
        /*0018*/ 	.byte	0x03, 0x19
        /*001a*/ 	.short	0x00e8


	//----- nvinfo : EIATTR_KPARAM_INFO
	.align		4
        /*001c*/ 	.byte	0x04, 0x17
        /*001e*/ 	.short	(.L_2291 - .L_2290)
.L_2290:
        /*0020*/ 	.word	0x00000000
        /*0024*/ 	.short	0x0000
        /*0026*/ 	.short	0x0000
        /*0028*/ 	.byte	0x00, 0xf0, 0xa1, 0x03


	//----- nvinfo : EIATTR_MAXREG_COUNT
	.align		4
.L_2291:
        /*002c*/ 	.byte	0x03, 0x1b
        /*002e*/ 	.short	0x0080


	//----- nvinfo : EIATTR_NUM_BARRIERS
	.align		4
        /*0030*/ 	.byte	0x02, 0x4c
        /*0032*/ 	.byte	0x01
	.zero		1


	//----- nvinfo : EIATTR_EXTERNS
	.align		4
        /*0034*/ 	.byte	0x04, 0x0f
        /*0036*/ 	.short	(.L_2293 - .L_2292)


	//   ....[0]....
	.align		4
.L_2292:
        /*0038*/ 	.word	index@(__assertfail)


	//----- nvinfo : EIATTR_MERCURY_ISA_VERSION
	.align		4
.L_2293:
        /*003c*/ 	.byte	0x03, 0x5f
        /*003e*/ 	.short	0x0000


	//----- nvinfo : EIATTR_COOP_GROUP_MASK_REGIDS
	.align		4
        /*0040*/ 	.byte	0x04, 0x29
        /*0042*/ 	.short	(.L_2295 - .L_2294)


	//   ....[0]....
.L_2294:
        /*0044*/ 	.word	0xffffffff


	//   ....[1]....
        /*0048*/ 	.word	0xffffffff


	//   ....[2]....
        /*004c*/ 	.word	0xffffffff


	//   ....[3]....
        /*0050*/ 	.word	0xffffffff


	//   ....[4]....
        /*0054*/ 	.word	0xffffffff


	//   ....[5]....
        /*0058*/ 	.word	0xffffffff


	//   ....[6]....
        /*005c*/ 	.word	0xffffffff


	//   ....[7]....
        /*0060*/ 	.word	0xffffffff


	//   ....[8]....
        /*0064*/ 	.word	0xffffffff


	//   ....[9]....
        /*0068*/ 	.word	0xffffffff


	//   ....[10]....
        /*006c*/ 	.word	0xffffffff


	//   ....[11]....
        /*0070*/ 	.word	0xffffffff


	//   ....[12]....
        /*0074*/ 	.word	0xffffffff


	//----- nvinfo : EIATTR_COOP_GROUP_INSTR_OFFSETS
	.align		4
.L_2295:
        /*0078*/ 	.byte	0x04, 0x28
        /*007a*/ 	.short	(.L_2297 - .L_2296)


	//   ....[0]....
.L_2296:
        /*007c*/ 	.word	0x00000c30


	//   ....[1]....
        /*0080*/ 	.word	0x00000c70


	//   ....[2]....
        /*0084*/ 	.word	0x00000cb0


	//   ....[3]....
        /*0088*/ 	.word	0x00000cd0


	//   ....[4]....
        /*008c*/ 	.word	0x00000d90


	//   ....[5]....
        /*0090*/ 	.word	0x00000dd0


	//   ....[6]....
        /*0094*/ 	.word	0x00000df0


	//   ....[7]....
        /*0098*/ 	.word	0x00000e10


	//   ....[8]....
        /*009c*/ 	.word	0x00000e30


	//   ....[9]....
        /*00a0*/ 	.word	0x00000e60


	//   ....[10]....
        /*00a4*/ 	.word	0x00000e90


	//   ....[11]....
        /*00a8*/ 	.word	0x00000ea0


	//   ....[12]....
        /*00ac*/ 	.word	0x00001fe0


	//----- nvinfo : EIATTR_SYSCALL_OFFSETS
	.align		4
.L_2297:
        /*00b0*/ 	.byte	0x04, 0x46
        /*00b2*/ 	.short	(.L_2299 - .L_2298)


	//   ....[0]....
.L_2298:
        /*00b4*/ 	.word	0x00000390


	//----- nvinfo : EIATTR_EXIT_INSTR_OFFSETS
	.align		4
.L_2299:
        /*00b8*/ 	.byte	0x04, 0x1c
        /*00ba*/ 	.short	(.L_2301 - .L_2300)


	//   ....[0]....
.L_2300:
        /*00bc*/ 	.word	0x00000220


	//   ....[1]....
        /*00c0*/ 	.word	0x00001e70


	//   ....[2]....
        /*00c4*/ 	.word	0x00001fc0


	//----- nvinfo : EIATTR_CTAIDZ_USED
	.align		4
.L_2301:
        /*00c8*/ 	.byte	0x01, 0x04
	.zero		2


	//----- nvinfo : EIATTR_MAX_THREADS
	.align		4
        /*00cc*/ 	.byte	0x04, 0x05
        /*00ce*/ 	.short	(.L_2303 - .L_2302)
.L_2302:
        /*00d0*/ 	.word	0x00000100
        /*00d4*/ 	.word	0x00000001
        /*00d8*/ 	.word	0x00000001


	//----- nvinfo : EIATTR_CRS_STACK_SIZE
	.align		4
.L_2303:
        /*00dc*/ 	.byte	0x04, 0x1e
        /*00de*/ 	.short	(.L_2305 - .L_2304)
.L_2304:
        /*00e0*/ 	.word	0x00000000
.L_2305:


//--------------------- .nv.info._ZN7cutlass13device_kernelIN5flash19FlashAttnFwdCombineIN4cute5tupleIJNS3_1CILi16EEENS5_ILi64EEEEEELi4ELi256ELi1ELb0ELb0ENS_6half_tEfNS_4arch4Sm80EEEEEvNT_6ParamsE --------------------------
	.section	.nv.info._ZN7cutlass13device_kernelIN5flash19FlashAttnFwdCombineIN4cute5tupleIJNS3_1CILi16EEENS5_ILi64EEEEEELi4ELi256ELi1ELb0ELb0ENS_6half_tEfNS_4arch4Sm80EEEEEvNT_6ParamsE,"",@"SHT_CUDA_INFO"
	.sectionflags	@""
	.align	4


	//----- nvinfo : EIATTR_CUDA_API_VERSION
	.align		4
        /*0000*/ 	.byte	0x04, 0x37
        /*0002*/ 	.short	(.L_2307 - .L_2306)
.L_2306:
        /*0004*/ 	.word	0x00000082


	//----- nvinfo : EIATTR_SW2861232_WAR
	.align		4
.L_2307:
        /*0008*/ 	.byte	0x01, 0x35
	.zero		2


	//----- nvinfo : EIATTR_PARAM_CBANK
	.align		4
        /*000c*/ 	.byte	0x04, 0x0a
        /*000e*/ 	.short	(.L_2309 - .L_2308)
	.align		4
.L_2308:
        /*0010*/ 	.word	index@(.nv.constant0._ZN7cutlass13device_kernelIN5flash19FlashAttnFwdCombineIN4cute5tupleIJNS3_1CILi16EEENS5_ILi64EEEEEELi4ELi256ELi1ELb0ELb0ENS_6half_tEfNS_4arch4Sm80EEEEEvNT_6ParamsE)
        /*0014*/ 	.short	0x0160
        /*0016*/ 	.short	0x00e8


	//----- nvinfo : EIATTR_CBANK_PARAM_SIZE
	.align		4
.L_2309:
        /*0018*/ 	.byte	0x03, 0x19
        /*001a*/ 	.short	0x00e8


	//----- nvinfo : EIATTR_KPARAM_INFO
	.align		4
        /*001c*/ 	.byte	0x04, 0x17
        /*001e*/ 	.short	(.L_2311 - .L_2310)
.L_2310:
        /*0020*/ 	.word	0x00000000
        /*0024*/ 	.short	0x0000
        /*0026*/ 	.short	0x0000
        /*0028*/ 	.byte	0x00, 0xf0, 0xa1, 0x03


	//----- nvinfo : EIATTR_MAXREG_COUNT
	.align		4
.L_2311:
        /*002c*/ 	.byte	0x03, 0x1b
        /*002e*/ 	.short	0x0080


	//----- nvinfo : EIATTR_NUM_BARRIERS
	.align		4
        /*0030*/ 	.byte	0x02, 0x4c
        /*0032*/ 	.byte	0x01
	.zero		1


	//----- nvinfo : EIATTR_EXTERNS
	.align		4
        /*0034*/ 	.byte	0x04, 0x0f
        /*0036*/ 	.short	(.L_2313 - .L_2312)


	//   ....[0]....
	.align		4
.L_2312:
        /*0038*/ 	.word	index@(__assertfail)


	//----- nvinfo : EIATTR_MERCURY_ISA_VERSION
	.align		4
.L_2313:
        /*003c*/ 	.byte	0x03, 0x5f
        /*003e*/ 	.short	0x0000


	//----- nvinfo : EIATTR_COOP_GROUP_MASK_REGIDS
	.align		4
        /*0040*/ 	.byte	0x04, 0x29
        /*0042*/ 	.short	(.L_2315 - .L_2314)


	//   ....[0]....
.L_2314:
        /*0044*/ 	.word	0xffffffff


	//   ....[1]....
        /*0048*/ 	.word	0xffffffff


	//   ....[2]....
        /*004c*/ 	.word	0xffffffff


	//   ....[3]....
        /*0050*/ 	.word	0xffffffff


	//   ....[4]....
        /*0054*/ 	.word	0xffffffff


	//   ....[5]....
        /*0058*/ 	.word	0xffffffff


	//   ....[6]....
        /*005c*/ 	.word	0xffffffff


	//   ....[7]....
        /*0060*/ 	.word	0xffffffff


	//   ....[8]....
        /*0064*/ 	.word	0xffffffff


	//   ....[9]....
        /*0068*/ 	.word	0xffffffff


	//   ....[10]....
        /*006c*/ 	.word	0xffffffff


	//   ....[11]....
        /*0070*/ 	.word	0xffffffff


	//   ....[12]....
        /*0074*/ 	.word	0xffffffff


	//----- nvinfo : EIATTR_COOP_GROUP_INSTR_OFFSETS
	.align		4
.L_2315:
        /*0078*/ 	.byte	0x04, 0x28
        /*007a*/ 	.short	(.L_2317 - .L_2316)


	//   ....[0]....
.L_2316:
        /*007c*/ 	.word	0x00000b10


	//   ....[1]....
        /*0080*/ 	.word	0x00000b50


	//   ....[2]....
        /*0084*/ 	.word	0x00000b70


	//   ....[3]....
        /*0088*/ 	.word	0x00000b90


	//   ....[4]....
        /*008c*/ 	.word	0x00000c10


	//   ....[5]....
        /*0090*/ 	.word	0x00000c50


	//   ....[6]....
        /*0094*/ 	.word	0x00000c60


	//   ....[7]....
        /*0098*/ 	.word	0x00000c90


	//   ....[8]....
        /*009c*/ 	.word	0x00000ca0


	//   ....[9]....
        /*00a0*/ 	.word	0x00000ce0


	//   ....[10]....
        /*00a4*/ 	.word	0x00000cf0


	//   ....[11]....
        /*00a8*/ 	.word	0x00000d30


	//   ....[12]....
        /*00ac*/ 	.word	0x00001e40


	//----- nvinfo : EIATTR_SYSCALL_OFFSETS
	.align		4
.L_2317:
        /*00b0*/ 	.byte	0x04, 0x46
        /*00b2*/ 	.short	(.L_2319 - .L_2318)


	//   ....[0]....
.L_2318:
        /*00b4*/ 	.word	0x00000390


	//----- nvinfo : EIATTR_EXIT_INSTR_OFFSETS
	.align		4
.L_2319:
        /*00b8*/ 	.byte	0x04, 0x1c
        /*00ba*/ 	.short	(.L_2321 - .L_2320)


	//   ....[0]....
.L_2320:
        /*00bc*/ 	.word	0x00000220


	//   ....[1]....
        /*00c0*/ 	.word	0x00001cd0


	//   ....[2]....
        /*00c4*/ 	.word	0x00001e20


	//----- nvinfo : EIATTR_CTAIDZ_USED
	.align		4
.L_2321:
        /*00c8*/ 	.byte	0x01, 0x04
	.zero		2


	//----- nvinfo : EIATTR_MAX_THREADS
	.align		4
        /*00cc*/ 	.byte	0x04, 0x05
        /*00ce*/ 	.short	(.L_2323 - .L_2322)
.L_2322:
        /*00d0*/ 	.word	0x00000100
        /*00d4*/ 	.word	0x00000001
        /*00d8*/ 	.word	0x00000001


	//----- nvinfo : EIATTR_CRS_STACK_SIZE
	.align		4
.L_2323:
        /*00dc*/ 	.byte	0x04, 0x1e
        /*00de*/ 	.short	(.L_2325 - .L_2324)
.L_2324:
        /*00e0*/ 	.word	0x00000000
.L_2325:


//--------------------- .nv.info._ZN7cutlass13device_kernelIN5flash19FlashAttnFwdCombineIN4cute5tupleIJNS3_1CILi16EEENS5_ILi64EEEEEELi8ELi256ELi1ELb0ELb1ENS_6half_tEfNS_4arch4Sm80EEEEEvNT_6ParamsE --------------------------
	.section	.nv.info._ZN7cutlass13device_kernelIN5flash19FlashAttnFwdCombineIN4cute5tupleIJNS3_1CILi16EEENS5_ILi64EEEEEELi8ELi256ELi1ELb0ELb1ENS_6half_tEfNS_4arch4Sm80EEEEEvNT_6ParamsE,"",@"SHT_CUDA_INFO"
	.sectionflags	@""
	.align	4


	//----- nvinfo : EIATTR_CUDA_API_VERSION
	.align		4
        /*0000*/ 	.byte	0x04, 0x37
        /*0002*/ 	.short	(.L_2327 - .L_2326)
.L_2326:
        /*0004*/ 	.word	0x00000082


	//----- nvinfo : EIATTR_SW2861232_WAR
	.align		4
.L_2327:
        /*0008*/ 	.byte	0x01, 0x35
	.zero		2


	//----- nvinfo : EIATTR_PARAM_CBANK
	.align		4
        /*000c*/ 	.byte	0x04, 0x0a
        /*000e*/ 	.short	(.L_2329 - .L_2328)
	.align		4
.L_2328:
        /*0010*/ 	.word	index@(.nv.constant0._ZN7cutlass13device_kernelIN5flash19FlashAttnFwdCombineIN4cute5tupleIJNS3_1CILi16EEENS5_ILi64EEEEEELi8ELi256ELi1ELb0ELb1ENS_6half_tEfNS_4arch4Sm80EEEEEvNT_6ParamsE)
        /*0014*/ 	.short	0x0160
        /*0016*/ 	.short	0x00e8


	//----- nvinfo : EIATTR_CBANK_PARAM_SIZE
	.align		4
.L_2329:
        /*0018*/ 	.byte	0x03, 0x19
        /*001a*/ 	.short	0x00e8


	//----- nvinfo : EIATTR_KPARAM_INFO
	.align		4
        /*001c*/ 	.byte	0x04, 0x17
        /*001e*/ 	.short	(.L_2331 - .L_2330)
.L_2330:
        /*0020*/ 	.word	0x00000000
        /*0024*/ 	.short	0x0000
        /*0026*/ 	.short	0x0000
        /*0028*/ 	.byte	0x00, 0xf0, 0xa1, 0x03


	//----- nvinfo : EIATTR_MAXREG_COUNT
	.align		4
.L_2331:
        /*002c*/ 	.byte	0x03, 0x1b
        /*002e*/ 	.short	0x0080


	//----- nvinfo : EIATTR_NUM_BARRIERS
	.align		4
        /*0030*/ 	.byte	0x02, 0x4c
        /*0032*/ 	.byte	0x01
	.zero		1


	//----- nvinfo : EIATTR_EXTERNS
	.align		4
        /*0034*/ 	.byte	0x04, 0x0f
        /*0036*/ 	.short	(.L_2333 - .L_2332)


	//   ....[0]....
	.align		4
.L_2332:
        /*0038*/ 	.word	index@(__assertfail)


	//----- nvinfo : EIATTR_MERCURY_ISA_VERSION
	.align		4
.L_2333:
        /*003c*/ 	.byte	0x03, 0x5f
        /*003e*/ 	.short	0x0000


	//----- nvinfo : EIATTR_COOP_GROUP_MASK_REGIDS
	.align		4
        /*0040*/ 	.byte	0x04, 0x29
        /*0042*/ 	.short	(.L_2335 - .L_2334)


	//   ....[0]....
.L_2334:
        /*0044*/ 	.word	0xffffffff


	//   ....[1]....
        /*0048*/ 	.word	0xffffffff


	//   ....[2]....
        /*004c*/ 	.word	0xffffffff


	//   ....[3]....
        /*0050*/ 	.word	0xffffffff


	//   ....[4]....
        /*0054*/ 	.word	0xffffffff


	//   ....[5]....
        /*0058*/ 	.word	0xffffffff


	//   ....[6]....
        /*005c*/ 	.word	0xffffffff


	//   ....[7]....
        /*0060*/ 	.word	0xffffffff


	//   ....[8]....
        /*0064*/ 	.word	0xffffffff


	//   ....[9]....
        /*0068*/ 	.word	0xffffffff


	//   ....[10]....
        /*006c*/ 	.word	0xffffffff


	//   ....[11]....
        /*0070*/ 	.word	0xffffffff


	//   ....[12]....
        /*0074*/ 	.word	0xffffffff


	//----- nvinfo : EIATTR_COOP_GROUP_INSTR_OFFSETS
	.align		4
.L_2335:
        /*0078*/ 	.byte	0x04, 0x28
        /*007a*/ 	.short	(.L_2337 - .L_2336)


	//   ....[0]....
.L_2336:
        /*007c*/ 	.word	0x00002560


	//   ....[1]....
        /*0080*/ 	.word	0x000025b0


	//   ....[2]....
        /*0084*/ 	.word	0x000025e0


	//   ....[3]....
        /*0088*/ 	.word	0x00002600


	//   ....[4]....
        /*008c*/ 	.word	0x00002bf0


	//   ....[5]....
        /*0090*/ 	.word	0x00002c40


	//   ....[6]....
        /*0094*/ 	.word	0x00002c50


	//   ....[7]....
        /*0098*/ 	.word	0x00002c90


	//   ....[8]....
        /*009c*/ 	.word	0x00002ca0


	//   ....[9]....
        /*00a0*/ 	.word	0x00002cd0


	//   ....[10]....
        /*00a4*/ 	.word	0x00002cf0


	//   ....[11]....
        /*00a8*/ 	.word	0x00002d20


	//   ....[12]....
        /*00ac*/ 	.word	0x00003f40


	//----- nvinfo : EIATTR_SYSCALL_OFFSETS
	.align		4
.L_2337:
        /*00b0*/ 	.byte	0x04, 0x46
        /*00b2*/ 	.short	(.L_2339 - .L_2338)


	//   ....[0]....
.L_2338:
        /*00b4*/ 	.word	0x000004b0


	//----- nvinfo : EIATTR_EXIT_INSTR_OFFSETS
	.align		4
.L_2339:
        /*00b8*/ 	.byte	0x04, 0x1c
        /*00ba*/ 	.short	(.L_2341 - .L_2340)


	//   ....[0]....
.L_2340:
        /*00bc*/ 	.word	0x00000200


	//   ....[1]....
        /*00c0*/ 	.word	0x00000360


	//   ....[2]....
        /*00c4*/ 	.word	0x00003e10


	//   ....[3]....
        /*00c8*/ 	.word	0x00003f20


	//----- nvinfo : EIATTR_CTAIDZ_USED
	.align		4
.L_2341:
        /*00cc*/ 	.byte	0x01, 0x04
	.zero		2


	//----- nvinfo : EIATTR_MAX_THREADS
	.align		4
        /*00d0*/ 	.byte	0x04, 0x05
        /*00d2*/ 	.short	(.L_2343 - .L_2342)
.L_2342:
        /*00d4*/ 	.word	0x00000100
        /*00d8*/ 	.word	0x00000001
        /*00dc*/ 	.word	0x00000001


	//----- nvinfo : EIATTR_CRS_STACK_SIZE
	.align		4
.L_2343:
        /*00e0*/ 	.byte	0x04, 0x1e
        /*00e2*/ 	.short	(.L_2345 - .L_2344)
.L_2344:
        /*00e4*/ 	.word	0x00000000
.L_2345:


//--------------------- .nv.info._ZN7cutlass13device_kernelIN5flash19FlashAttnFwdCombineIN4cute5tupleIJNS3_1CILi16EEENS5_ILi64EEEEEELi7ELi256ELi1ELb0ELb1ENS_6half_tEfNS_4arch4Sm80EEEEEvNT_6ParamsE --------------------------
	.section	.nv.info._ZN7cutlass13device_kernelIN5flash19FlashAttnFwdCombineIN4cute5tupleIJNS3_1CILi16EEENS5_ILi64EEEEEELi7ELi256ELi1ELb0ELb1ENS_6half_tEfNS_4arch4Sm80EEEEEvNT_6ParamsE,"",@"SHT_CUDA_INFO"
	.sectionflags	@""
	.align	4


	//----- nvinfo : EIATTR_CUDA_API_VERSION
	.align		4
        /*0000*/ 	.byte	0x04, 0x37
        /*0002*/ 	.short	(.L_2347 - .L_2346)
.L_2346:
        /*0004*/ 	.word	0x00000082


	//----- nvinfo : EIATTR_SW2861232_WAR
	.align		4
.L_2347:
        /*0008*/ 	.byte	0x01, 0x35
	.zero		2


	//----- nvinfo : EIATTR_PARAM_CBANK
	.align		4
        /*000c*/ 	.byte	0x04, 0x0a
        /*000e*/ 	.short	(.L_2349 - .L_2348)
	.align		4
.L_2348:
        /*0010*/ 	.word	index@(.nv.constant0._ZN7cutlass13device_kernelIN5flash19FlashAttnFwdCombineIN4cute5tupleIJNS3_1CILi16EEENS5_ILi64EEEEEELi7ELi256ELi1ELb0ELb1ENS_6half_tEfNS_4arch4Sm80EEEEEvNT_6ParamsE)
        /*0014*/ 	.short	0x0160
        /*0016*/ 	.short	0x00e8


	//----- nvinfo : EIATTR_CBANK_PARAM_SIZE
	.align		4
.L_2349:
        /*0018*/ 	.byte	0x03, 0x19
        /*001a*/ 	.short	0x00e8


	//----- nvinfo : EIATTR_KPARAM_INFO
	.align		4
        /*001c*/ 	.byte	0x04, 0x17
        /*001e*/ 	.short	(.L_2351 - .L_2350)
.L_2350:
        /*0020*/ 	.word	0x00000000
        /*0024*/ 	.short	0x0000
        /*0026*/ 	.short	0x0000
        /*0028*/ 	.byte	0x00, 0xf0, 0xa1, 0x03


	//----- nvinfo : EIATTR_MAXREG_COUNT
	.align		4
.L_2351:
        /*002c*/ 	.byte	0x03, 0x1b
        /*002e*/ 	.short	0x0080


	//----- nvinfo : EIATTR_NUM_BARRIERS
	.align		4
        /*0030*/ 	.byte	0x02, 0x4c
        /*0032*/ 	.byte	0x01
	.zero		1


	//----- nvinfo : EIATTR_EXTERNS
	.align		4
        /*0034*/ 	.byte	0x04, 0x0f
        /*0036*/ 	.short	(.L_2353 - .L_2352)


	//   ....[0]....
	.align		4
.L_2352:
        /*0038*/ 	.word	index@(__assertfail)


	//----- nvinfo : EIATTR_MERCURY_ISA_VERSION
	.align		4
.L_2353:
        /*003c*/ 	.byte	0x03, 0x5f
        /*003e*/ 	.short	0x0000


	//----- nvinfo : EIATTR_COOP_GROUP_MASK_REGIDS
	.align		4
        /*0040*/ 	.byte	0x04, 0x29
        /*0042*/ 	.short	(.L_2355 - .L_2354)


	//   ....[0]....
.L_2354:
        /*0044*/ 	.word	0xffffffff


	//   ....[1]....
        /*0048*/ 	.word	0xffffffff


	//   ....[2]....
        /*004c*/ 	.word	0xffffffff


	//   ....[3]....
        /*0050*/ 	.word	0xffffffff


	//   ....[4]....
        /*0054*/ 	.word	0xffffffff


	//   ....[5]....
        /*0058*/ 	.word	0xffffffff


	//   ....[6]....
        /*005c*/ 	.word	0xffffffff


	//   ....[7]....
        /*0060*/ 	.word	0xffffffff


	//   ....[8]....
        /*0064*/ 	.word	0xffffffff


	//   ....[9]....
        /*0068*/ 	.word	0xffffffff


	//   ....[10]....
        /*006c*/ 	.word	0xffffffff


	//   ....[11]....
        /*0070*/ 	.word	0xffffffff


	//   ....[12]....
        /*0074*/ 	.word	0xffffffff


	//----- nvinfo : EIATTR_COOP_GROUP_INSTR_OFFSETS
	.align		4
.L_2355:
        /*0078*/ 	.byte	0x04, 0x28
        /*007a*/ 	.short	(.L_2357 - .L_2356)


	//   ....[0]....
.L_2356:
        /*007c*/ 	.word	0x00001be0


	//   ....[1]....
        /*0080*/ 	.word	0x00001c30


	//   ....[2]....
        /*0084*/ 	.word	0x00001c60


	//   ....[3]....
        /*0088*/ 	.word	0x00001c80


	//   ....[4]....
        /*008c*/ 	.word	0x00001f20


	//   ....[5]....
        /*0090*/ 	.word	0x00001fb0


	//   ....[6]....
        /*0094*/ 	.word	0x00001fd0


	//   ....[7]....
        /*0098*/ 	.word	0x00001ff0


	//   ....[8]....
        /*009c*/ 	.word	0x00002010


	//   ....[9]....
        /*00a0*/ 	.word	0x00002040


	//   ....[10]....
        /*00a4*/ 	.word	0x00002050


	//   ....[11]....
        /*00a8*/ 	.word	0x000020a0


	//   ....[12]....
        /*00ac*/ 	.word	0x000031c0


	//----- nvinfo : EIATTR_SYSCALL_OFFSETS
	.align		4
.L_2357:
        /*00b0*/ 	.byte	0x04, 0x46
        /*00b2*/ 	.short	(.L_2359 - .L_2358)


	//   ....[0]....
.L_2358:
        /*00b4*/ 	.word	0x000004b0


	//----- nvinfo : EIATTR_EXIT_INSTR_OFFSETS
	.align		4
.L_2359:
        /*00b8*/ 	.byte	0x04, 0x1c
        /*00ba*/ 	.short	(.L_2361 - .L_2360)


	//   ....[0]....
.L_2360:
        /*00bc*/ 	.word	0x00000200


	//   ....[1]....
        /*00c0*/ 	.word	0x00000360


	//   ....[2]....
        /*00c4*/ 	.word	0x00003090


	//   ....[3]....
        /*00c8*/ 	.word	0x000031a0


	//----- nvinfo : EIATTR_CTAIDZ_USED
	.align		4
.L_2361:
        /*00cc*/ 	.byte	0x01, 0x04
	.zero		2


	//----- nvinfo : EIATTR_MAX_THREADS
	.align		4
        /*00d0*/ 	.byte	0x04, 0x05
        /*00d2*/ 	.short	(.L_2363 - .L_2362)
.L_2362:
        /*00d4*/ 	.word	0x00000100
        /*00d8*/ 	.word	0x00000001
        /*00dc*/ 	.word	0x00000001


	//----- nvinfo : EIATTR_CRS_STACK_SIZE
	.align		4
.L_2363:
        /*00e0*/ 	.byte	0x04, 0x1e
        /*00e2*/ 	.short	(.L_2365 - .L_2364)
.L_2364:
        /*00e4*/ 	.word	0x00000000
.L_2365:


//--------------------- .nv.info._ZN7cutlass13device_kernelIN5flash19FlashAttnFwdCombineIN4cute5tupleIJNS3_1CILi16EEENS5_ILi64EEEEEELi6ELi256ELi1ELb0ELb1ENS_6half_tEfNS_4arch4Sm80EEEEEvNT_6ParamsE --------------------------
	.section	.nv.info._ZN7cutlass13device_kernelIN5flash19FlashAttnFwdCombineIN4cute5tupleIJNS3_1CILi16EEENS5_ILi64EEEEEELi6ELi256ELi1ELb0ELb1ENS_6half_tEfNS_4arch4Sm80EEEEEvNT_6ParamsE,"",@"SHT_CUDA_INFO"
	.sectionflags	@""
	.align	4


	//----- nvinfo : EIATTR_CUDA_API_VERSION
	.align		4
        /*0000*/ 	.byte	0x04, 0x37
        /*0002*/ 	.short	(.L_2367 - .L_2366)
.L_2366:
        /*0004*/ 	.word	0x00000082


	//----- nvinfo : EIATTR_SW2861232_WAR
	.align		4
.L_2367:
        /*0008*/ 	.byte	0x01, 0x35
	.zero		2


	//----- nvinfo : EIATTR_PARAM_CBANK
	.align		4
        /*000c*/ 	.byte	0x04, 0x0a
        /*000e*/ 	.short	(.L_2369 - .L_2368)
	.align		4
.L_2368:
        /*0010*/ 	.word	index@(.nv.constant0._ZN7cutlass13device_kernelIN5flash19FlashAttnFwdCombineIN4cute5tupleIJNS3_1CILi16EEENS5_ILi64EEEEEELi6ELi256ELi1ELb0ELb1ENS_6half_tEfNS_4arch4Sm80EEEEEvNT_6ParamsE)
        /*0014*/ 	.short	0x0160
        /*0016*/ 	.short	0x00e8


	//----- nvinfo : EIATTR_CBANK_PARAM_SIZE
	.align		4
.L_2369:
        /*0018*/ 	.byte	0x03, 0x19
        /*001a*/ 	.short	0x00e8


	//----- nvinfo : EIATTR_KPARAM_INFO
	.align		4
        /*001c*/ 	.byte	0x04, 0x17
        /*001e*/ 	.short	(.L_2371 - .L_2370)
.L_2370:
        /*0020*/ 	.word	0x00000000
        /*0024*/ 	.short	0x0000
        /*0026*/ 	.short	0x0000
        /*0028*/ 	.byte	0x00, 0xf0, 0xa1, 0x03


	//----- nvinfo : EIATTR_MAXREG_COUNT
	.align		4
.L_2371:
        /*002c*/ 	.byte	0x03, 0x1b
        /*002e*/ 	.short	0x0080


	//----- nvinfo : EIATTR_NUM_BARRIERS
	.align		4
        /*0030*/ 	.byte	0x02, 0x4c
        /*0032*/ 	.byte	0x01
	.zero		1


	//----- nvinfo : EIATTR_EXTERNS
	.align		4
        /*0034*/ 	.byte	0x04, 0x0f
        /*0036*/ 	.short	(.L_2373 - .L_2372)


	//   ....[0]....
	.align		4
.L_2372:
        /*0038*/ 	.word	index@(__assertfail)


	//----- nvinfo : EIATTR_MERCURY_ISA_VERSION
	.align		4
.L_2373:
        /*003c*/ 	.byte	0x03, 0x5f
        /*003e*/ 	.short	0x0000


	//----- nvinfo : EIATTR_COOP_GROUP_MASK_REGIDS
	.align		4
        /*0040*/ 	.byte	0x04, 0x29
        /*0042*/ 	.short	(.L_2375 - .L_2374)


	//   ....[0]....
.L_2374:
        /*0044*/ 	.word	0xffffffff


	//   ....[1]....
        /*0048*/ 	.word	0xffffffff


	//   ....[2]....
        /*004c*/ 	.word	0xffffffff


	//   ....[3]....
        /*0050*/ 	.word	0xffffffff


	//   ....[4]....
        /*0054*/ 	.word	0xffffffff


	//   ....[5]....
        /*0058*/ 	.word	0xffffffff


	//   ....[6]....
        /*005c*/ 	.word	0xffffffff


	//   ....[7]....
        /*0060*/ 	.word	0xffffffff


	//   ....[8]....
        /*0064*/ 	.word	0xffffffff


	//   ....[9]....
        /*0068*/ 	.word	0xffffffff


	//   ....[10]....
        /*006c*/ 	.word	0xffffffff


	//   ....[11]....
        /*0070*/ 	.word	0xffffffff


	//   ....[12]....
        /*0074*/ 	.word	0xffffffff


	//----- nvinfo : EIATTR_COOP_GROUP_INSTR_OFFSETS
	.align		4
.L_2375:
        /*0078*/ 	.byte	0x04, 0x28
        /*007a*/ 	.short	(.L_2377 - .L_2376)


	//   ....[0]....
.L_2376:
        /*007c*/ 	.word	0x000017a0


	//   ....[1]....
        /*0080*/ 	.word	0x000017f0


	//   ....[2]....
        /*0084*/ 	.word	0x00001820


	//   ....[3]....
        /*0088*/ 	.word	0x00001840


	//   ....[4]....
        /*008c*/ 	.word	0x00001980


	//   ....[5]....
        /*0090*/ 	.word	0x00001a00


	//   ....[6]....
        /*0094*/ 	.word	0x00001a10


	//   ....[7]....
        /*0098*/ 	.word	0x00001a40


	//   ....[8]....
        /*009c*/ 	.word	0x00001a50


	//   ....[9]....
        /*00a0*/ 	.word	0x00001a90


	//   ....[10]....
        /*00a4*/ 	.word	0x00001aa0


	//   ....[11]....
        /*00a8*/ 	.word	0x00001ad0


	//   ....[12]....
        /*00ac*/ 	.word	0x00002ba0


	//----- nvinfo : EIATTR_SYSCALL_OFFSETS
	.align		4
.L_2377:
        /*00b0*/ 	.byte	0x04, 0x46
        /*00b2*/ 	.short	(.L_2379 - .L_2378)


	//   ....[0]....
.L_2378:
        /*00b4*/ 	.word	0x000004b0


	//----- nvinfo : EIATTR_EXIT_INSTR_OFFSETS
	.align		4
.L_2379:
        /*00b8*/ 	.byte	0x04, 0x1c
        /*00ba*/ 	.short	(.L_2381 - .L_2380)


	//   ....[0]....
.L_2380:
        /*00bc*/ 	.word	0x00000200


	//   ....[1]....
        /*00c0*/ 	.word	0x00000360


	//   ....[2]....
        /*00c4*/ 	.word	0x00002a70


	//   ....[3]....
        /*00c8*/ 	.word	0x00002b80


	//----- nvinfo : EIATTR_CTAIDZ_USED
	.align		4
.L_2381:
        /*00cc*/ 	.byte	0x01, 0x04
	.zero		2


	//----- nvinfo : EIATTR_MAX_THREADS
	.align		4
        /*00d0*/ 	.byte	0x04, 0x05
        /*00d2*/ 	.short	(.L_2383 - .L_2382)
.L_2382:
        /*00d4*/ 	.word	0x00000100
        /*00d8*/ 	.word	0x00000001
        /*00dc*/ 	.word	0x00000001


	//----- nvinfo : EIATTR_CRS_STACK_SIZE
	.align		4
.L_2383:
        /*00e0*/ 	.byte	0x04, 0x1e
        /*00e2*/ 	.short	(.L_2385 - .L_2384)
.L_2384:
        /*00e4*/ 	.word	0x00000000
.L_2385:


//--------------------- .nv.info._ZN7cutlass13device_kernelIN5flash19FlashAttnFwdCombineIN4cute5tupleIJNS3_1CILi16EEENS5_ILi64EEEEEELi5ELi256ELi1ELb0ELb1ENS_6half_tEfNS_4arch4Sm80EEEEEvNT_6ParamsE --------------------------
	.section	.nv.info._ZN7cutlass13device_kernelIN5flash19FlashAttnFwdCombineIN4cute5tupleIJNS3_1CILi16EEENS5_ILi64EEEEEELi5ELi256ELi1ELb0ELb1ENS_6half_tEfNS_4arch4Sm80EEEEEvNT_6ParamsE,"",@"SHT_CUDA_INFO"
	.sectionflags	@""
	.align	4


	//----- nvinfo : EIATTR_CUDA_API_VERSION
	.align		4
        /*0000*/ 	.byte	0x04, 0x37
        /*0002*/ 	.short	(.L_2387 - .L_2386)
.L_2386:
        /*0004*/ 	.word	0x00000082


	//----- nvinfo : EIATTR_SW2861232_WAR
	.align		4
.L_2387:
        /*0008*/ 	.byte	0x01, 0x35
	.zero		2


	//----- nvinfo : EIATTR_PARAM_CBANK
	.align		4
        /*000c*/ 	.byte	0x04, 0x0a
        /*000e*/ 	.short	(.L_2389 - .L_2388)
	.align		4
.L_2388:
        /*0010*/ 	.word	index@(.nv.constant0._ZN7cutlass13device_kernelIN5flash19FlashAttnFwdCombineIN4cute5tupleIJNS3_1CILi16EEENS5_ILi64EEEEEELi5ELi256ELi1ELb0ELb1ENS_6half_tEfNS_4arch4Sm80EEEEEvNT_6ParamsE)
        /*0014*/ 	.short	0x0160
        /*0016*/ 	.short	0x00e8


	//----- nvinfo : EIATTR_CBANK_PARAM_SIZE
	.align		4
.L_2389:
        /*0018*/ 	.byte	0x03, 0x19
        /*001a*/ 	.short	0x00e8


	//----- nvinfo : EIATTR_KPARAM_INFO
	.align		4
        /*001c*/ 	.byte	0x04, 0x17
        /*001e*/ 	.short	(.L_2391 - .L_2390)
.L_2390:
        /*0020*/ 	.word	0x00000000
        /*0024*/ 	.short	0x0000
        /*0026*/ 	.short	0x0000
        /*0028*/ 	.byte	0x00, 0xf0, 0xa1, 0x03


	//----- nvinfo : EIATTR_MAXREG_COUNT
	.align		4
.L_2391:
        /*002c*/ 	.byte	0x03, 0x1b
        /*002e*/ 	.short	0x0080


	//----- nvinfo : EIATTR_NUM_BARRIERS
	.align		4
        /*0030*/ 	.byte	0x02, 0x4c
        /*0032*/ 	.byte	0x01
	.zero		1


	//----- nvinfo : EIATTR_EXTERNS
	.align		4
        /*0034*/ 	.byte	0x04, 0x0f
        /*0036*/ 	.short	(.L_2393 - .L_2392)


	//   ....[0]....
	.align		4
.L_2392:
        /*0038*/ 	.word	index@(__assertfail)


	//----- nvinfo : EIATTR_MERCURY_ISA_VERSION
	.align		4
.L_2393:
        /*003c*/ 	.byte	0x03, 0x5f
        /*003e*/ 	.short	0x0000


	//----- nvinfo : EIATTR_COOP_GROUP_MASK_REGIDS
	.align		4
        /*0040*/ 	.byte	0x04, 0x29
        /*0042*/ 	.short	(.L_2395 - .L_2394)


	//   ....[0]....
.L_2394:
        /*0044*/ 	.word	0xffffffff


	//   ....[1]....
        /*0048*/ 	.word	0xffffffff


	//   ....[2]....
        /*004c*/ 	.word	0xffffffff


	//   ....[3]....
        /*0050*/ 	.word	0xffffffff


	//   ....[4]....
        /*0054*/ 	.word	0xffffffff


	//   ....[5]....
        /*0058*/ 	.word	0xffffffff


	//   ....[6]....
        /*005c*/ 	.word	0xffffffff


	//   ....[7]....
        /*0060*/ 	.word	0xffffffff


	//   ....[8]....
        /*0064*/ 	.word	0xffffffff


	//   ....[9]....
        /*0068*/ 	.word	0xffffffff


	//   ....[10]....
        /*006c*/ 	.word	0xffffffff


	//   ....[11]....
        /*0070*/ 	.word	0xffffffff


	//   ....[12]....
        /*0074*/ 	.word	0xffffffff


	//----- nvinfo : EIATTR_COOP_GROUP_INSTR_OFFSETS
	.align		4
.L_2395:
        /*0078*/ 	.byte	0x04, 0x28
        /*007a*/ 	.short	(.L_2397 - .L_2396)


	//   ....[0]....
.L_2396:
        /*007c*/ 	.word	0x00001560


	//   ....[1]....
        /*0080*/ 	.word	0x000015a0


	//   ....[2]....
        /*0084*/ 	.word	0x000015c0


	//   ....[3]....
        /*0088*/ 	.word	0x000015e0


	//   ....[4]....
        /*008c*/ 	.word	0x000016b0


	//   ....[5]....
        /*0090*/ 	.word	0x000016f0


	//   ....[6]....
        /*0094*/ 	.word	0x00001710


	//   ....[7]....
        /*0098*/ 	.word	0x00001730


	//   ....[8]....
        /*009c*/ 	.word	0x00001750


	//   ....[9]....
        /*00a0*/ 	.word	0x00001770


	//   ....[10]....
        /*00a4*/ 	.word	0x000017a0


	//   ....[11]....
        /*00a8*/ 	.word	0x000017c0


	//   ....[12]....
        /*00ac*/ 	.word	0x00002860


	//----- nvinfo : EIATTR_SYSCALL_OFFSETS
	.align		4
.L_2397:
        /*00b0*/ 	.byte	0x04, 0x46
        /*00b2*/ 	.short	(.L_2399 - .L_2398)


	//   ....[0]....
.L_2398:
        /*00b4*/ 	.word	0x000004b0


	//----- nvinfo : EIATTR_EXIT_INSTR_OFFSETS
	.align		4
.L_2399:
        /*00b8*/ 	.byte	0x04, 0x1c
        /*00ba*/ 	.short	(.L_2401 - .L_2400)


	//   ....[0]....
.L_2400:
        /*00bc*/ 	.word	0x00000200


	//   ....[1]....
        /*00c0*/ 	.word	0x00000360


	//   ....[2]....
        /*00c4*/ 	.word	0x00002730


	//   ....[3]....
        /*00c8*/ 	.word	0x00002840


	//----- nvinfo : EIATTR_CTAIDZ_USED
	.align		4
.L_2401:
        /*00cc*/ 	.byte	0x01, 0x04
	.zero		2


	//----- nvinfo : EIATTR_MAX_THREADS
	.align		4
        /*00d0*/ 	.byte	0x04, 0x05
        /*00d2*/ 	.short	(.L_2403 - .L_2402)
.L_2402:
        /*00d4*/ 	.word	0x00000100
        /*00d8*/ 	.word	0x00000001
        /*00dc*/ 	.word	0x00000001


	//----- nvinfo : EIATTR_CRS_STACK_SIZE
	.align		4
.L_2403:
        /*00e0*/ 	.byte	0x04, 0x1e
        /*00e2*/ 	.short	(.L_2405 - .L_2404)
.L_2404:
        /*00e4*/ 	.word	0x00000000
.L_2405:


//--------------------- .nv.info._ZN7cutlass13device_kernelIN5flash19FlashAttnFwdCombineIN4cute5tupleIJNS3_1CILi16EEENS5_ILi64EEEEEELi4ELi256ELi1ELb0ELb1ENS_6half_tEfNS_4arch4Sm80EEEEEvNT_6ParamsE --------------------------
	.section	.nv.info._ZN7cutlass13device_kernelIN5flash19FlashAttnFwdCombineIN4cute5tupleIJNS3_1CILi16EEENS5_ILi64EEEEEELi4ELi256ELi1ELb0ELb1ENS_6half_tEfNS_4arch4Sm80EEEEEvNT_6ParamsE,"",@"SHT_CUDA_INFO"
	.sectionflags	@""
	.align	4


	//----- nvinfo : EIATTR_CUDA_API_VERSION
	.align		4
        /*0000*/ 	.byte	0x04, 0x37
        /*0002*/ 	.short	(.L_2407 - .L_2406)
.L_2406:
        /*0004*/ 	.word	0x00000082


	//----- nvinfo : EIATTR_SW2861232_WAR
	.align		4
.L_2407:
        /*0008*/ 	.byte	0x01, 0x35
	.zero		2


	//----- nvinfo : EIATTR_PARAM_CBANK
	.align		4
        /*000c*/ 	.byte	0x04, 0x0a
        /*000e*/ 	.short	(.L_2409 - .L_2408)
	.align		4
.L_2408:
        /*0010*/ 	.word	index@(.nv.constant0._ZN7cutlass13device_kernelIN5flash19FlashAttnFwdCombineIN4cute5tupleIJNS3_1CILi16EEENS5_ILi64EEEEEELi4ELi256ELi1ELb0ELb1ENS_6half_tEfNS_4arch4Sm80EEEEEvNT_6ParamsE)
        /*0014*/ 	.short	0x0160
        /*0016*/ 	.short	0x00e8


	//----- nvinfo : EIATTR_CBANK_PARAM_SIZE
	.align		4
.L_2409:
        /*0018*/ 	.byte	0x03, 0x19
        /*001a*/ 	.short	0x00e8


	//----- nvinfo : EIATTR_KPARAM_INFO
	.align		4
        /*001c*/ 	.byte	0x04, 0x17
        /*001e*/ 	.short	(.L_2411 - .L_2410)
.L_2410:
        /*0020*/ 	.word	0x00000000
        /*0024*/ 	.short	0x0000
        /*0026*/ 	.short	0x0000
        /*0028*/ 	.byte	0x00, 0xf0, 0xa1, 0x03


	//----- nvinfo : EIATTR_MAXREG_COUNT
	.align		4
.L_2411:
        /*002c*/ 	.byte	0x03, 0x1b
        /*002e*/ 	.short	0x0080


	//----- nvinfo : EIATTR_NUM_BARRIERS
	.align		4
        /*0030*/ 	.byte	0x02, 0x4c
        /*0032*/ 	.byte	0x01
	.zero		1


	//----- nvinfo : EIATTR_EXTERNS
	.align		4
        /*0034*/ 	.byte	0x04, 0x0f
        /*0036*/ 	.short	(.L_2413 - .L_2412)


	//   ....[0]....
	.align		4
.L_2412:
        /*0038*/ 	.word	index@(__assertfail)


	//----- nvinfo : EIATTR_MERCURY_ISA_VERSION
	.align		4
.L_2413:
        /*003c*/ 	.byte	0x03, 0x5f
        /*003e*/ 	.short	0x0000


	//----- nvinfo : EIATTR_COOP_GROUP_MASK_REGIDS
	.align		4
        /*0040*/ 	.byte	0x04, 0x29
        /*0042*/ 	.short	(.L_2415 - .L_2414)


	//   ....[0]....
.L_2414:
        /*0044*/ 	.word	0xffffffff


	//   ....[1]....
        /*0048*/ 	.word	0xffffffff


	//   ....[2]....
        /*004c*/ 	.word	0xffffffff


	//   ....[3]....
        /*0050*/ 	.word	0xffffffff


	//   ....[4]....
        /*0054*/ 	.word	0xffffffff


	//   ....[5]....
        /*0058*/ 	.word	0xffffffff


	//   ....[6]....
        /*005c*/ 	.word	0xffffffff


	//   ....[7]....
        /*0060*/ 	.word	0xffffffff


	//   ....[8]....
        /*0064*/ 	.word	0xffffffff


	//   ....[9]....
        /*0068*/ 	.word	0xffffffff


	//   ....[10]....
        /*006c*/ 	.word	0xffffffff


	//   ....[11]....
        /*0070*/ 	.word	0xffffffff


	//   ....[12]....
        /*0074*/ 	.word	0xffffffff


	//----- nvinfo : EIATTR_COOP_GROUP_INSTR_OFFSETS
	.align		4
.L_2415:
        /*0078*/ 	.byte	0x04, 0x28
        /*007a*/ 	.short	(.L_2417 - .L_2416)


	//   ....[0]....
.L_2416:
        /*007c*/ 	.word	0x00001440


	//   ....[1]....
        /*0080*/ 	.word	0x00001480


	//   ....[2]....
        /*0084*/ 	.word	0x000014a0


	//   ....[3]....
        /*0088*/ 	.word	0x000014c0


	//   ....[4]....
        /*008c*/ 	.word	0x00001550


	//   ....[5]....
        /*0090*/ 	.word	0x00001580


	//   ....[6]....
        /*0094*/ 	.word	0x00001590


	//   ....[7]....
        /*0098*/ 	.word	0x000015c0


	//   ....[8]....
        /*009c*/ 	.word	0x000015d0


	//   ....[9]....
        /*00a0*/ 	.word	0x00001600


	//   ....[10]....
        /*00a4*/ 	.word	0x00001610


	//   ....[11]....
        /*00a8*/ 	.word	0x00001670


	//   ....[12]....
        /*00ac*/ 	.word	0x000026c0


	//----- nvinfo : EIATTR_SYSCALL_OFFSETS
	.align		4
.L_2417:
        /*00b0*/ 	.byte	0x04, 0x46
        /*00b2*/ 	.short	(.L_2419 - .L_2418)


	//   ....[0]....
.L_2418:
        /*00b4*/ 	.word	0x000004b0


	//----- nvinfo : EIATTR_EXIT_INSTR_OFFSETS
	.align		4
.L_2419:
        /*00b8*/ 	.byte	0x04, 0x1c
        /*00ba*/ 	.short	(.L_2421 - .L_2420)


	//   ....[0]....
.L_2420:
        /*00bc*/ 	.word	0x00000200


	//   ....[1]....
        /*00c0*/ 	.word	0x00000360


	//   ....[2]....
        /*00c4*/ 	.word	0x00002590


	//   ....[3]....
        /*00c8*/ 	.word	0x000026a0


	//----- nvinfo : EIATTR_CTAIDZ_USED
	.align		4
.L_2421:
        /*00cc*/ 	.byte	0x01, 0x04
	.zero		2


	//----- nvinfo : EIATTR_MAX_THREADS
	.align		4
        /*00d0*/ 	.byte	0x04, 0x05
        /*00d2*/ 	.short	(.L_2423 - .L_2422)
.L_2422:
        /*00d4*/ 	.word	0x00000100
        /*00d8*/ 	.word	0x00000001
        /*00dc*/ 	.word	0x00000001


	//----- nvinfo : EIATTR_CRS_STACK_SIZE
	.align		4
.L_2423:
        /*00e0*/ 	.byte	0x04, 0x1e
        /*00e2*/ 	.short	(.L_2425 - .L_2424)
.L_2424:
        /*00e4*/ 	.word	0x00000000
.L_2425:


//--------------------- .nv.info._ZN7cutlass13device_kernelIN5flash19FlashAttnFwdCombineIN4cute5tupleIJNS3_1CILi8EEENS5_ILi128EEEEEELi8ELi256ELi1ELb0ELb0EffNS_4arch4Sm90EEEEEvNT_6ParamsE --------------------------
	.section	.nv.info._ZN7cutlass13device_kernelIN5flash19FlashAttnFwdCombineIN4cute5tupleIJNS3_1CILi8EEENS5_ILi128EEEEEELi8ELi256ELi1ELb0ELb0EffNS_4arch4Sm90EEEEEvNT_6ParamsE,"",@"SHT_CUDA_INFO"
	.sectionflags	@""
	.align	4


	//----- nvinfo : EIATTR_CUDA_API_VERSION
	.align		4
        /*0000*/ 	.byte	0x04, 0x37
        /*0002*/ 	.short	(.L_2427 - .L_2426)
.L_2426:
        /*0004*/ 	.word	0x00000082


	//----- nvinfo : EIATTR_SW2861232_WAR
	.align		4
.L_2427:
        /*0008*/ 	.byte	0x01, 0x35
	.zero		2


	//----- nvinfo : EIATTR_PARAM_CBANK
	.align		4
        /*000c*/ 	.byte	0x04, 0x0a
        /*000e*/ 	.short	(.L_2429 - .L_2428)
	.align		4
.L_2428:
        /*0010*/ 	.word	index@(.nv.constant0._ZN7cutlass13device_kernelIN5flash19FlashAttnFwdCombineIN4cute5tupleIJNS3_1CILi8EEENS5_ILi128EEEEEELi8ELi256ELi1ELb0ELb0EffNS_4arch4Sm90EEEEEvNT_6ParamsE)
        /*0014*/ 	.short	0x0160
        /*0016*/ 	.short	0x00e8


	//----- nvinfo : EIATTR_CBANK_PARAM_SIZE
	.align		4
.L_2429:
        /*0018*/ 	.byte	0x03, 0x19
        /*001a*/ 	.short	0x00e8


	//----- nvinfo : EIATTR_KPARAM_INFO
	.align		4
        /*001c*/ 	.byte	0x04, 0x17
        /*001e*/ 	.short	(.L_2431 - .L_2430)
.L_2430:
        /*0020*/ 	.word	0x00000000
        /*0024*/ 	.short	0x0000
        /*0026*/ 	.short	0x0000
        /*0028*/ 	.byte	0x00, 0xf0, 0xa1, 0x03


	//----- nvinfo : EIATTR_MAXREG_COUNT
	.align		4
.L_2431:
        /*002c*/ 	.byte	0x03, 0x1b
        /*002e*/ 	.short	0x0080


	//----- nvinfo : EIATTR_NUM_BARRIERS
	.align		4
        /*0030*/ 	.byte	0x02, 0x4c
        /*0032*/ 	.byte	0x01
	.zero		1


	//----- nvinfo : EIATTR_EXTERNS
	.align		4
        /*0034*/ 	.byte	0x04, 0x0f
        /*0036*/ 	.short	(.L_2433 - .L_2432)


	//   ....[0]....
	.align		4
.L_2432:
        /*0038*/ 	.word	index@(__assertfail)


	//----- nvinfo : EIATTR_MERCURY_ISA_VERSION
	.align		4
.L_2433:
        /*003c*/ 	.byte	0x03, 0x5f
        /*003e*/ 	.short	0x0000


	//----- nvinfo : EIATTR_COOP_GROUP_MASK_REGIDS
	.align		4
        /*0040*/ 	.byte	0x04, 0x29
        /*0042*/ 	.short	(.L_2435 - .L_2434)


	//   ....[0]....
.L_2434:
        /*0044*/ 	.word	0xffffffff


	//   ....[1]....
        /*0048*/ 	.word	0xffffffff


	//   ....[2]....
        /*004c*/ 	.word	0xffffffff


	//   ....[3]....
        /*0050*/ 	.word	0xffffffff


	//   ....[4]....
        /*0054*/ 	.word	0xffffffff


	//   ....[5]....
        /*0058*/ 	.word	0xffffffff


	//   ....[6]....
        /*005c*/ 	.word	0xffffffff


	//   ....[7]....
        /*0060*/ 	.word	0xffffffff


	//   ....[8]....
        /*0064*/ 	.word	0xffffffff


	//   ....[9]....
        /*0068*/ 	.word	0xffffffff


	//   ....[10]....
        /*006c*/ 	.word	0xffffffff


	//   ....[11]....
        /*0070*/ 	.word	0xffffffff


	//   ....[12]....
        /*0074*/ 	.word	0xffffffff


	//   ....[13]....
        /*0078*/ 	.word	0xffffffff


	//   ....[14]....
        /*007c*/ 	.word	0xffffffff


	//   ....[15]....
        /*0080*/ 	.word	0xffffffff


	//----- nvinfo : EIATTR_COOP_GROUP_INSTR_OFFSETS
	.align		4
.L_2435:
        /*0084*/ 	.byte	0x04, 0x28
        /*0086*/ 	.short	(.L_2437 - .L_2436)


	//   ....[0]....
.L_2436:
        /*0088*/ 	.word	0x00001530


	//   ....[1]....
        /*008c*/ 	.word	0x00001580


	//   ....[2]....
        /*0090*/ 	.word	0x000015b0


	//   ....[3]....
        /*0094*/ 	.word	0x000015d0


	//   ....[4]....
        /*0098*/ 	.word	0x000015f0


	//   ....[5]....
        /*009c*/ 	.word	0x00001910


	//   ....[6]....
        /*00a0*/ 	.word	0x00001930


	//   ....[7]....
        /*00a4*/ 	.word	0x00001940


	//   ....[8]....
        /*00a8*/ 	.word	0x00001980


	//   ....[9]....
        /*00ac*/ 	.word	0x00001990


	//   ....[10]....
        /*00b0*/ 	.word	0x000019c0


	//   ....[11]....
        /*00b4*/ 	.word	0x000019d0


	//   ....[12]....
        /*00b8*/ 	.word	0x00001a10


	//   ....[13]....
        /*00bc*/ 	.word	0x00001a20


	//   ....[14]....
        /*00c0*/ 	.word	0x00001a50


	//   ....[15]....
        /*00c4*/ 	.word	0x00002c10


	//----- nvinfo : EIATTR_SYSCALL_OFFSETS
	.align		4
.L_2437:
        /*00c8*/ 	.byte	0x04, 0x46
        /*00ca*/ 	.short	(.L_2439 - .L_2438)


	//   ....[0]....
.L_2438:
        /*00cc*/ 	.word	0x00000390


	//----- nvinfo : EIATTR_EXIT_INSTR_OFFSETS
	.align		4
.L_2439:
        /*00d0*/ 	.byte	0x04, 0x1c
        /*00d2*/ 	.short	(.L_2441 - .L_2440)


	//   ....[0]....
.L_2440:
        /*00d4*/ 	.word	0x00000220


	//   ....[1]....
        /*00d8*/ 	.word	0x00002aa0


	//   ....[2]....
        /*00dc*/ 	.word	0x00002bf0


	//----- nvinfo : EIATTR_CTAIDZ_USED
	.align		4
.L_2441:
        /*00e0*/ 	.byte	0x01, 0x04
	.zero		2


	//----- nvinfo : EIATTR_MAX_THREADS
	.align		4
        /*00e4*/ 	.byte	0x04, 0x05
        /*00e6*/ 	.short	(.L_2443 - .L_2442)
.L_2442:
        /*00e8*/ 	.word	0x00000100
        /*00ec*/ 	.word	0x00000001
        /*00f0*/ 	.word	0x00000001


	//----- nvinfo : EIATTR_CRS_STACK_SIZE
	.align		4
.L_2443:
        /*00f4*/ 	.byte	0x04, 0x1e
        /*00f6*/ 	.short	(.L_2445 - .L_2444)
.L_2444:
        /*00f8*/ 	.word	0x00000000
.L_2445:


//--------------------- .nv.info._ZN7cutlass13device_kernelIN5flash19FlashAttnFwdCombineIN4cute5tupleIJNS3_1CILi8EEENS5_ILi128EEEEEELi7ELi256ELi1ELb0ELb0EffNS_4arch4Sm90EEEEEvNT_6ParamsE --------------------------
	.section	.nv.info._ZN7cutlass13device_kernelIN5flash19FlashAttnFwdCombineIN4cute5tupleIJNS3_1CILi8EEENS5_ILi128EEEEEELi7ELi256ELi1ELb0ELb0EffNS_4arch4Sm90EEEEEvNT_6ParamsE,"",@"SHT_CUDA_INFO"
	.sectionflags	@""
	.align	4


	//----- nvinfo : EIATTR_CUDA_API_VERSION
	.align		4
        /*0000*/ 	.byte	0x04, 0x37
        /*0002*/ 	.short	(.L_2447 - .L_2446)
.L_2446:
        /*0004*/ 	.word	0x00000082


	//----- nvinfo : EIATTR_SW2861232_WAR
	.align		4
.L_2447:
        /*0008*/ 	.byte	0x01, 0x35
	.zero		2


	//----- nvinfo : EIATTR_PARAM_CBANK
	.align		4
        /*000c*/ 	.byte	0x04, 0x0a
        /*000e*/ 	.short	(.L_2449 - .L_2448)
	.align		4
.L_2448:
        /*0010*/ 	.word	index@(.nv.constant0._ZN7cutlass13device_kernelIN5flash19FlashAttnFwdCombineIN4cute5tupleIJNS3_1CILi8EEENS5_ILi128EEEEEELi7ELi256ELi1ELb0ELb0EffNS_4arch4Sm90EEEEEvNT_6ParamsE)
        /*0014*/ 	.short	0x0160
        /*0016*/ 	.short	0x00e8


	//----- nvinfo : EIATTR_CBANK_PARAM_SIZE
	.align		4
.L_2449:
        /*0018*/ 	.byte	0x03, 0x19
        /*001a*/ 	.short	0x00e8


	//----- nvinfo : EIATTR_KPARAM_INFO
	.align		4
        /*001c*/ 	.byte	0x04, 0x17
        /*001e*/ 	.short	(.L_2451 - .L_2450)
.L_2450:
        /*0020*/ 	.word	0x00000000
        /*0024*/ 	.short	0x0000
        /*0026*/ 	.short	0x0000
        /*0028*/ 	.byte	0x00, 0xf0, 0xa1, 0x03


	//----- nvinfo : EIATTR_MAXREG_COUNT
	.align		4
.L_2451:
        /*002c*/ 	.byte	0x03, 0x1b
        /*002e*/ 	.short	0x0080


	//----- nvinfo : EIATTR_NUM_BARRIERS
	.align		4
        /*0030*/ 	.byte	0x02, 0x4c
        /*0032*/ 	.byte	0x01
	.zero		1


	//----- nvinfo : EIATTR_EXTERNS
	.align		4
        /*0034*/ 	.byte	0x04, 0x0f
        /*0036*/ 	.short	(.L_2453 - .L_2452)


	//   ....[0]....
	.align		4
.L_2452:
        /*0038*/ 	.word	index@(__assertfail)


	//----- nvinfo : EIATTR_MERCURY_ISA_VERSION
	.align		4
.L_2453:
        /*003c*/ 	.byte	0x03, 0x5f
        /*003e*/ 	.short	0x0000


	//----- nvinfo : EIATTR_COOP_GROUP_MASK_REGIDS
	.align		4
        /*0040*/ 	.byte	0x04, 0x29
        /*0042*/ 	.short	(.L_2455 - .L_2454)


	//   ....[0]....
.L_2454:
        /*0044*/ 	.word	0xffffffff


	//   ....[1]....
        /*0048*/ 	.word	0xffffffff


	//   ....[2]....
        /*004c*/ 	.word	0xffffffff


	//   ....[3]....
        /*0050*/ 	.word	0xffffffff


	//   ....[4]....
        /*0054*/ 	.word	0xffffffff


	//   ....[5]....
        /*0058*/ 	.word	0xffffffff


	//   ....[6]....
        /*005c*/ 	.word	0xffffffff


	//   ....[7]....
        /*0060*/ 	.word	0xffffffff


	//   ....[8]....
        /*0064*/ 	.word	0xffffffff


	//   ....[9]....
        /*0068*/ 	.word	0xffffffff


	//   ....[10]....
        /*006c*/ 	.word	0xffffffff


	//   ....[11]....
        /*0070*/ 	.word	0xffffffff


	//   ....[12]....
        /*0074*/ 	.word	0xffffffff


	//   ....[13]....
        /*0078*/ 	.word	0xffffffff


	//   ....[14]....
        /*007c*/ 	.word	0xffffffff


	//   ....[15]....
        /*0080*/ 	.word	0xffffffff


	//----- nvinfo : EIATTR_COOP_GROUP_INSTR_OFFSETS
	.align		4
.L_2455:
        /*0084*/ 	.byte	0x04, 0x28
        /*0086*/ 	.short	(.L_2457 - .L_2456)


	//   ....[0]....
.L_2456:
        /*0088*/ 	.word	0x00001050


	//   ....[1]....
        /*008c*/ 	.word	0x000010a0


	//   ....[2]....
        /*0090*/ 	.word	0x000010d0


	//   ....[3]....
        /*0094*/ 	.word	0x000010f0


	//   ....[4]....
        /*0098*/ 	.word	0x00001110


	//   ....[5]....
        /*009c*/ 	.word	0x000012b0


	//   ....[6]....
        /*00a0*/ 	.word	0x000012d0


	//   ....[7]....
        /*00a4*/ 	.word	0x000012e0


	//   ....[8]....
        /*00a8*/ 	.word	0x00001320


	//   ....[9]....
        /*00ac*/ 	.word	0x00001330


	//   ....[10]....
        /*00b0*/ 	.word	0x00001360


	//   ....[11]....
        /*00b4*/ 	.word	0x00001370


	//   ....[12]....
        /*00b8*/ 	.word	0x000013a0


	//   ....[13]....
        /*00bc*/ 	.word	0x000013c0


	//   ....[14]....
        /*00c0*/ 	.word	0x000013f0


	//   ....[15]....
        /*00c4*/ 	.word	0x00002530


	//----- nvinfo : EIATTR_SYSCALL_OFFSETS
	.align		4
.L_2457:
        /*00c8*/ 	.byte	0x04, 0x46
        /*00ca*/ 	.short	(.L_2459 - .L_2458)


	//   ....[0]....
.L_2458:
        /*00cc*/ 	.word	0x00000390


	//----- nvinfo : EIATTR_EXIT_INSTR_OFFSETS
	.align		4
.L_2459:
        /*00d0*/ 	.byte	0x04, 0x1c
        /*00d2*/ 	.short	(.L_2461 - .L_2460)


	//   ....[0]....
.L_2460:
        /*00d4*/ 	.word	0x00000220


	//   ....[1]....
        /*00d8*/ 	.word	0x000023c0


	//   ....[2]....
        /*00dc*/ 	.word	0x00002510


	//----- nvinfo : EIATTR_CTAIDZ_USED
	.align		4
.L_2461:
        /*00e0*/ 	.byte	0x01, 0x04
	.zero		2


	//----- nvinfo : EIATTR_MAX_THREADS
	.align		4
        /*00e4*/ 	.byte	0x04, 0x05
        /*00e6*/ 	.short	(.L_2463 - .L_2462)
.L_2462:
        /*00e8*/ 	.word	0x00000100
        /*00ec*/ 	.word	0x00000001
        /*00f0*/ 	.word	0x00000001


	//----- nvinfo : EIATTR_CRS_STACK_SIZE
	.align		4
.L_2463:
        /*00f4*/ 	.byte	0x04, 0x1e
        /*00f6*/ 	.short	(.L_2465 - .L_2464)
.L_2464:
        /*00f8*/ 	.word	0x00000000
.L_2465:


//--------------------- .nv.info._ZN7cutlass13device_kernelIN5flash19FlashAttnFwdCombineIN4cute5tupleIJNS3_1CILi8EEENS5_ILi128EEEEEELi6ELi256ELi1ELb0ELb0EffNS_4arch4Sm90EEEEEvNT_6ParamsE --------------------------
	.section	.nv.info._ZN7cutlass13device_kernelIN5flash19FlashAttnFwdCombineIN4cute5tupleIJNS3_1CILi8EEENS5_ILi128EEEEEELi6ELi256ELi1ELb0ELb0EffNS_4arch4Sm90EEEEEvNT_6ParamsE,"",@"SHT_CUDA_INFO"
	.sectionflags	@""
	.align	4


	//----- nvinfo : EIATTR_CUDA_API_VERSION
	.align		4
        /*0000*/ 	.byte	0x04, 0x37
        /*0002*/ 	.short	(.L_2467 - .L_2466)
.L_2466:
        /*0004*/ 	.word	0x00000082


	//----- nvinfo : EIATTR_SW2861232_WAR
	.align		4
.L_2467:
        /*0008*/ 	.byte	0x01, 0x35
	.zero		2


	//----- nvinfo : EIATTR_PARAM_CBANK
	.align		4
        /*000c*/ 	.byte	0x04, 0x0a
        /*000e*/ 	.short	(.L_2469 - .L_2468)
	.align		4
.L_2468:
        /*0010*/ 	.word	index@(.nv.constant0._ZN7cutlass13device_kernelIN5flash19FlashAttnFwdCombineIN4cute5tupleIJNS3_1CILi8EEENS5_ILi128EEEEEELi6ELi256ELi1ELb0ELb0EffNS_4arch4Sm90EEEEEvNT_6ParamsE)
        /*0014*/ 	.short	0x0160
        /*0016*/ 	.short	0x00e8


	//----- nvinfo : EIATTR_CBANK_PARAM_SIZE
	.align		4
.L_2469:
        /*0018*/ 	.byte	0x03, 0x19
        /*001a*/ 	.short	0x00e8


	//----- nvinfo : EIATTR_KPARAM_INFO
	.align		4
        /*001c*/ 	.byte	0x04, 0x17
        /*001e*/ 	.short	(.L_2471 - .L_2470)
.L_2470:
        /*0020*/ 	.word	0x00000000
        /*0024*/ 	.short	0x0000
        /*0026*/ 	.short	0x0000
        /*0028*/ 	.byte	0x00, 0xf0, 0xa1, 0x03


	//----- nvinfo : EIATTR_MAXREG_COUNT
	.align		4
.L_2471:
        /*002c*/ 	.byte	0x03, 0x1b
        /*002e*/ 	.short	0x0080


	//----- nvinfo : EIATTR_NUM_BARRIERS
	.align		4
        /*0030*/ 	.byte	0x02, 0x4c
        /*0032*/ 	.byte	0x01
	.zero		1


	//----- nvinfo : EIATTR_EXTERNS
	.align		4
        /*0034*/ 	.byte	0x04, 0x0f
        /*0036*/ 	.short	(.L_2473 - .L_2472)


	//   ....[0]....
	.align		4
.L_2472:
        /*0038*/ 	.word	index@(__assertfail)


	//----- nvinfo : EIATTR_MERCURY_ISA_VERSION
	.align		4
.L_2473:
        /*003c*/ 	.byte	0x03, 0x5f
        /*003e*/ 	.short	0x0000


	//----- nvinfo : EIATTR_COOP_GROUP_MASK_REGIDS
	.align		4
        /*0040*/ 	.byte	0x04, 0x29
        /*0042*/ 	.short	(.L_2475 - .L_2474)


	//   ....[0]....
.L_2474:
        /*0044*/ 	.word	0xffffffff


	//   ....[1]....
        /*0048*/ 	.word	0xffffffff


	//   ....[2]....
        /*004c*/ 	.word	0xffffffff


	//   ....[3]....
        /*0050*/ 	.word	0xffffffff


	//   ....[4]....
        /*0054*/ 	.word	0xffffffff


	//   ....[5]....
        /*0058*/ 	.word	0xffffffff


	//   ....[6]....
        /*005c*/ 	.word	0xffffffff


	//   ....[7]....
        /*0060*/ 	.word	0xffffffff


	//   ....[8]....
        /*0064*/ 	.word	0xffffffff


	//   ....[9]....
        /*0068*/ 	.word	0xffffffff


	//   ....[10]....
        /*006c*/ 	.word	0xffffffff


	//   ....[11]....
        /*0070*/ 	.word	0xffffffff


	//   ....[12]....
        /*0074*/ 	.word	0xffffffff


	//   ....[13]....
        /*0078*/ 	.word	0xffffffff


	//   ....[14]....
        /*007c*/ 	.word	0xffffffff


	//   ....[15]....
        /*0080*/ 	.word	0xffffffff


	//----- nvinfo : EIATTR_COOP_GROUP_INSTR_OFFSETS
	.align		4
.L_2475:
        /*0084*/ 	.byte	0x04, 0x28
        /*0086*/ 	.short	(.L_2477 - .L_2476)


	//   ....[0]....
.L_2476:
        /*0088*/ 	.word	0x00000d30


	//   ....[1]....
        /*008c*/ 	.word	0x00000d70


	//   ....[2]....
        /*0090*/ 	.word	0x00000d90


	//   ....[3]....
        /*0094*/ 	.word	0x00000db0


	//   ....[4]....
        /*0098*/ 	.word	0x00000dd0


	//   ....[5]....
        /*009c*/ 	.word	0x00000ea0


	//   ....[6]....
        /*00a0*/ 	.word	0x00000ee0


	//   ....[7]....
        /*00a4*/ 	.word	0x00000f10


	//   ....[8]....
        /*00a8*/ 	.word	0x00000f30


	//   ....[9]....
        /*00ac*/ 	.word	0x00000f60


	//   ....[10]....
        /*00b0*/ 	.word	0x00000f80


	//   ....[11]....
        /*00b4*/ 	.word	0x00000fa0


	//   ....[12]....
        /*00b8*/ 	.word	0x00000fc0


	//   ....[13]....
        /*00bc*/ 	.word	0x00000fe0


	//   ....[14]....
        /*00c0*/ 	.word	0x00001000


	//   ....[15]....
        /*00c4*/ 	.word	0x00002110


	//----- nvinfo : EIATTR_SYSCALL_OFFSETS
	.align		4
.L_2477:
        /*00c8*/ 	.byte	0x04, 0x46
        /*00ca*/ 	.short	(.L_2479 - .L_2478)


	//   ....[0]....
.L_2478:
        /*00cc*/ 	.word	0x00000390


	//----- nvinfo : EIATTR_EXIT_INSTR_OFFSETS
	.align		4
.L_2479:
        /*00d0*/ 	.byte	0x04, 0x1c
        /*00d2*/ 	.short	(.L_2481 - .L_2480)


	//   ....[0]....
.L_2480:
        /*00d4*/ 	.word	0x00000220


	//   ....[1]....
        /*00d8*/ 	.word	0x00001fa0


	//   ....[2]....
        /*00dc*/ 	.word	0x000020f0


	//----- nvinfo : EIATTR_CTAIDZ_USED
	.align		4
.L_2481:
        /*00e0*/ 	.byte	0x01, 0x04
	.zero		2


	//----- nvinfo : EIATTR_MAX_THREADS
	.align		4
        /*00e4*/ 	.byte	0x04, 0x05
        /*00e6*/ 	.short	(.L_2483 - .L_2482)
.L_2482:
        /*00e8*/ 	.word	0x00000100
        /*00ec*/ 	.word	0x00000001
        /*00f0*/ 	.word	0x00000001


	//----- nvinfo : EIATTR_CRS_STACK_SIZE
	.align		4
.L_2483:
        /*00f4*/ 	.byte	0x04, 0x1e
        /*00f6*/ 	.short	(.L_2485 - .L_2484)
.L_2484:
        /*00f8*/ 	.word	0x00000000
.L_2485:


//--------------------- .nv.info._ZN7cutlass13device_kernelIN5flash19FlashAttnFwdCombineIN4cute5tupleIJNS3_1CILi8EEENS5_ILi128EEEEEELi5ELi256ELi1ELb0ELb0EffNS_4arch4Sm90EEEEEvNT_6ParamsE --------------------------
	.section	.nv.info._ZN7cutlass13device_kernelIN5flash19FlashAttnFwdCombineIN4cute5tupleIJNS3_1CILi8EEENS5_ILi128EEEEEELi5ELi256ELi1ELb0ELb0EffNS_4arch4Sm90EEEEEvNT_6ParamsE,"",@"SHT_CUDA_INFO"
	.sectionflags	@""
	.align	4


	//----- nvinfo : EIATTR_CUDA_API_VERSION
	.align		4
        /*0000*/ 	.byte	0x04, 0x37
        /*0002*/ 	.short	(.L_2487 - .L_2486)
.L_2486:
        /*0004*/ 	.word	0x00000082


	//----- nvinfo : EIATTR_SW2861232_WAR
	.align		4
.L_2487:
        /*0008*/ 	.byte	0x01, 0x35
	.zero		2


	//----- nvinfo : EIATTR_PARAM_CBANK
	.align		4
        /*000c*/ 	.byte	0x04, 0x0a
        /*000e*/ 	.short	(.L_2489 - .L_2488)
	.align		4
.L_2488:
        /*0010*/ 	.word	index@(.nv.constant0._ZN7cutlass13device_kernelIN5flash19FlashAttnFwdCombineIN4cute5tupleIJNS3_1CILi8EEENS5_ILi128EEEEEELi5ELi256ELi1ELb0ELb0EffNS_4arch4Sm90EEEEEvNT_6ParamsE)
        /*0014*/ 	.short	0x0160
        /*0016*/ 	.short	0x00e8


	//----- nvinfo : EIATTR_CBANK_PARAM_SIZE
	.align		4
.L_2489:
        /*0018*/ 	.byte	0x03, 0x19
        /*001a*/ 	.short	0x00e8


	//----- nvinfo : EIATTR_KPARAM_INFO
	.align		4
        /*001c*/ 	.byte	0x04, 0x17
        /*001e*/ 	.short	(.L_2491 - .L_2490)
.L_2490:
        /*0020*/ 	.word	0x00000000
        /*0024*/ 	.short	0x0000
        /*0026*/ 	.short	0x0000
        /*0028*/ 	.byte	0x00, 0xf0, 0xa1, 0x03


	//----- nvinfo : EIATTR_MAXREG_COUNT
	.align		4
.L_2491:
        /*002c*/ 	.byte	0x03, 0x1b
        /*002e*/ 	.short	0x0080


	//----- nvinfo : EIATTR_NUM_BARRIERS
	.align		4
        /*0030*/ 	.byte	0x02, 0x4c
        /*0032*/ 	.byte	0x01
	.zero		1


	//----- nvinfo : EIATTR_EXTERNS
	.align		4
        /*0034*/ 	.byte	0x04, 0x0f
        /*0036*/ 	.short	(.L_2493 - .L_2492)


	//   ....[0]....
	.align		4
.L_2492:
        /*0038*/ 	.word	index@(__assertfail)


	//----- nvinfo : EIATTR_MERCURY_ISA_VERSION
	.align		4
.L_2493:
        /*003c*/ 	.byte	0x03, 0x5f
        /*003e*/ 	.short	0x0000


	//----- nvinfo : EIATTR_COOP_GROUP_MASK_REGIDS
	.align		4
        /*0040*/ 	.byte	0x04, 0x29
        /*0042*/ 	.short	(.L_2495 - .L_2494)


	//   ....[0]....
.L_2494:
        /*0044*/ 	.word	0xffffffff


	//   ....[1]....
        /*0048*/ 	.word	0xffffffff


	//   ....[2]....
        /*004c*/ 	.word	0xffffffff


	//   ....[3]....
        /*0050*/ 	.word	0xffffffff


	//   ....[4]....
        /*0054*/ 	.word	0xffffffff


	//   ....[5]....
        /*0058*/ 	.word	0xffffffff


	//   ....[6]....
        /*005c*/ 	.word	0xffffffff


	//   ....[7]....
        /*0060*/ 	.word	0xffffffff


	//   ....[8]....
        /*0064*/ 	.word	0xffffffff


	//   ....[9]....
        /*0068*/ 	.word	0xffffffff


	//   ....[10]....
        /*006c*/ 	.word	0xffffffff


	//   ....[11]....
        /*0070*/ 	.word	0xffffffff


	//   ....[12]....
        /*0074*/ 	.word	0xffffffff


	//   ....[13]....
        /*0078*/ 	.word	0xffffffff


	//   ....[14]....
        /*007c*/ 	.word	0xffffffff


	//   ....[15]....
        /*0080*/ 	.word	0xffffffff


	//----- nvinfo : EIATTR_COOP_GROUP_INSTR_OFFSETS
	.align		4
.L_2495:
        /*0084*/ 	.byte	0x04, 0x28
        /*0086*/ 	.short	(.L_2497 - .L_2496)


	//   ....[0]....
.L_2496:
        /*0088*/ 	.word	0x00000b50


	//   ....[1]....
        /*008c*/ 	.word	0x00000b90


	//   ....[2]....
        /*0090*/ 	.word	0x00000bb0


	//   ....[3]....
        /*0094*/ 	.word	0x00000bd0


	//   ....[4]....
        /*0098*/ 	.word	0x00000bf0


	//   ....[5]....
        /*009c*/ 	.word	0x00000c70


	//   ....[6]....
        /*00a0*/ 	.word	0x00000cb0


	//   ....[7]....
        /*00a4*/ 	.word	0x00000cc0


	//   ....[8]....
        /*00a8*/ 	.word	0x00000d00


	//   ....[9]....
        /*00ac*/ 	.word	0x00000d10


	//   ....[10]....
        /*00b0*/ 	.word	0x00000d40


	//   ....[11]....
        /*00b4*/ 	.word	0x00000d50


	//   ....[12]....
        /*00b8*/ 	.word	0x00000d80


	//   ....[13]....
        /*00bc*/ 	.word	0x00000d90


	//   ....[14]....
        /*00c0*/ 	.word	0x00000dc0


	//   ....[15]....
        /*00c4*/ 	.word	0x00001eb0


	//----- nvinfo : EIATTR_SYSCALL_OFFSETS
	.align		4
.L_2497:
        /*00c8*/ 	.byte	0x04, 0x46
        /*00ca*/ 	.short	(.L_2499 - .L_2498)


	//   ....[0]....
.L_2498:
        /*00cc*/ 	.word	0x00000390


	//----- nvinfo : EIATTR_EXIT_INSTR_OFFSETS
	.align		4
.L_2499:
        /*00d0*/ 	.byte	0x04, 0x1c
        /*00d2*/ 	.short	(.L_2501 - .L_2500)


	//   ....[0]....
.L_2500:
        /*00d4*/ 	.word	0x00000220


	//   ....[1]....
        /*00d8*/ 	.word	0x00001d40


	//   ....[2]....
        /*00dc*/ 	.word	0x00001e90


	//----- nvinfo : EIATTR_CTAIDZ_USED
	.align		4
.L_2501:
        /*00e0*/ 	.byte	0x01, 0x04
	.zero		2


	//----- nvinfo : EIATTR_MAX_THREADS
	.align		4
        /*00e4*/ 	.byte	0x04, 0x05
        /*00e6*/ 	.short	(.L_2503 - .L_2502)
.L_2502:
        /*00e8*/ 	.word	0x00000100
        /*00ec*/ 	.word	0x00000001
        /*00f0*/ 	.word	0x00000001


	//----- nvinfo : EIATTR_CRS_STACK_SIZE
	.align		4
.L_2503:
        /*00f4*/ 	.byte	0x04, 0x1e
        /*00f6*/ 	.short	(.L_2505 - .L_2504)
.L_2504:
        /*00f8*/ 	.word	0x00000000
.L_2505:


//--------------------- .nv.info._ZN7cutlass13device_kernelIN5flash19FlashAttnFwdCombineIN4cute5tupleIJNS3_1CILi8EEENS5_ILi128EEEEEELi8ELi256ELi1ELb0ELb1EffNS_4arch4Sm90EEEEEvNT_6ParamsE --------------------------
	.section	.nv.info._ZN7cutlass13device_kernelIN5flash19FlashAttnFwdCombineIN4cute5tupleIJNS3_1CILi8EEENS5_ILi128EEEEEELi8ELi256ELi1ELb0ELb1EffNS_4arch4Sm90EEEEEvNT_6ParamsE,"",@"SHT_CUDA_INFO"
	.sectionflags	@""
	.align	4


	//----- nvinfo : EIATTR_CUDA_API_VERSION
	.align		4
        /*0000*/ 	.byte	0x04, 0x37
        /*0002*/ 	.short	(.L_2507 - .L_2506)
.L_2506:
        /*0004*/ 	.word	0x00000082


	//----- nvinfo : EIATTR_SW2861232_WAR
	.align		4
.L_2507:
        /*0008*/ 	.byte	0x01, 0x35
	.zero		2


	//----- nvinfo : EIATTR_PARAM_CBANK
	.align		4
        /*000c*/ 	.byte	0x04, 0x0a
        /*000e*/ 	.short	(.L_2509 - .L_2508)
	.align		4
.L_2508:
        /*0010*/ 	.word	index@(.nv.constant0._ZN7cutlass13device_kernelIN5flash19FlashAttnFwdCombineIN4cute5tupleIJNS3_1CILi8EEENS5_ILi128EEEEEELi8ELi256ELi1ELb0ELb1EffNS_4arch4Sm90EEEEEvNT_6ParamsE)
        /*0014*/ 	.short	0x0160
        /*0016*/ 	.short	0x00e8


	//----- nvinfo : EIATTR_CBANK_PARAM_SIZE
	.align		4
.L_2509:
        /*0018*/ 	.byte	0x03, 0x19
        /*001a*/ 	.short	0x00e8


	//----- nvinfo : EIATTR_KPARAM_INFO
	.align		4
        /*001c*/ 	.byte	0x04, 0x17
        /*001e*/ 	.short	(.L_2511 - .L_2510)
.L_2510:
        /*0020*/ 	.word	0x00000000
        /*0024*/ 	.short	0x0000
        /*0026*/ 	.short	0x0000
        /*0028*/ 	.byte	0x00, 0xf0, 0xa1, 0x03


	//----- nvinfo : EIATTR_MAXREG_COUNT
	.align		4
.L_2511:
        /*002c*/ 	.byte	0x03, 0x1b
        /*002e*/ 	.short	0x0080


	//----- nvinfo : EIATTR_NUM_BARRIERS
	.align		4
        /*0030*/ 	.byte	0x02, 0x4c
        /*0032*/ 	.byte	0x01
	.zero		1


	//----- nvinfo : EIATTR_EXTERNS
	.align		4
        /*0034*/ 	.byte	0x04, 0x0f
        /*0036*/ 	.short	(.L_2513 - .L_2512)


	//   ....[0]....
	.align		4
.L_2512:
        /*0038*/ 	.word	index@(__assertfail)


	//----- nvinfo : EIATTR_MERCURY_ISA_VERSION
	.align		4
.L_2513:
        /*003c*/ 	.byte	0x03, 0x5f
        /*003e*/ 	.short	0x0000


	//----- nvinfo : EIATTR_COOP_GROUP_MASK_REGIDS
	.align		4
        /*0040*/ 	.byte	0x04, 0x29
        /*0042*/ 	.short	(.L_2515 - .L_2514)


	//   ....[0]....
.L_2514:
        /*0044*/ 	.word	0xffffffff


	//   ....[1]....
        /*0048*/ 	.word	0xffffffff


	//   ....[2]....
        /*004c*/ 	.word	0xffffffff


	//   ....[3]....
        /*0050*/ 	.word	0xffffffff


	//   ....[4]....
        /*0054*/ 	.word	0xffffffff


	//   ....[5]....
        /*0058*/ 	.word	0xffffffff


	//   ....[6]....
        /*005c*/ 	.word	0xffffffff


	//   ....[7]....
        /*0060*/ 	.word	0xffffffff


	//   ....[8]....
        /*0064*/ 	.word	0xffffffff


	//   ....[9]....
        /*0068*/ 	.word	0xffffffff


	//   ....[10]....
        /*006c*/ 	.word	0xffffffff


	//   ....[11]....
        /*0070*/ 	.word	0xffffffff


	//   ....[12]....
        /*0074*/ 	.word	0xffffffff


	//   ....[13]....
        /*0078*/ 	.word	0xffffffff


	//   ....[14]....
        /*007c*/ 	.word	0xffffffff


	//   ....[15]....
        /*0080*/ 	.word	0xffffffff


	//----- nvinfo : EIATTR_COOP_GROUP_INSTR_OFFSETS
	.align		4
.L_2515:
        /*0084*/ 	.byte	0x04, 0x28
        /*0086*/ 	.short	(.L_2517 - .L_2516)


	//   ....[0]....
.L_2516:
        /*0088*/ 	.word	0x00001dd0


	//   ....[1]....
        /*008c*/ 	.word	0x00001e20


	//   ....[2]....
        /*0090*/ 	.word	0x00001e50


	//   ....[3]....
        /*0094*/ 	.word	0x00001e70


	//   ....[4]....
        /*0098*/ 	.word	0x00001e90


	//   ....[5]....
        /*009c*/ 	.word	0x000021b0


	//   ....[6]....
        /*00a0*/ 	.word	0x000021d0


	//   ....[7]....
        /*00a4*/ 	.word	0x000021e0


	//   ....[8]....
        /*00a8*/ 	.word	0x00002220


	//   ....[9]....
        /*00ac*/ 	.word	0x00002230


	//   ....[10]....
        /*00b0*/ 	.word	0x00002260


	//   ....[11]....
        /*00b4*/ 	.word	0x00002270


	//   ....[12]....
        /*00b8*/ 	.word	0x000022b0


	//   ....[13]....
        /*00bc*/ 	.word	0x000022c0


	//   ....[14]....
        /*00c0*/ 	.word	0x000022f0


	//   ....[15]....
        /*00c4*/ 	.word	0x000033d0


	//----- nvinfo : EIATTR_SYSCALL_OFFSETS
	.align		4
.L_2517:
        /*00c8*/ 	.byte	0x04, 0x46
        /*00ca*/ 	.short	(.L_2519 - .L_2518)


	//   ....[0]....
.L_2518:
        /*00cc*/ 	.word	0x000004b0


	//----- nvinfo : EIATTR_EXIT_INSTR_OFFSETS
	.align		4
.L_2519:
        /*00d0*/ 	.byte	0x04, 0x1c
        /*00d2*/ 	.short	(.L_2521 - .L_2520)


	//   ....[0]....
.L_2520:
        /*00d4*/ 	.word	0x00000200


	//   ....[1]....
        /*00d8*/ 	.word	0x00000360


	//   ....[2]....
        /*00dc*/ 	.word	0x000032a0


	//   ....[3]....
        /*00e0*/ 	.word	0x000033b0


	//----- nvinfo : EIATTR_CTAIDZ_USED
	.align		4
.L_2521:
        /*00e4*/ 	.byte	0x01, 0x04
	.zero		2


	//----- nvinfo : EIATTR_MAX_THREADS
	.align		4
        /*00e8*/ 	.byte	0x04, 0x05
        /*00ea*/ 	.short	(.L_2523 - .L_2522)
.L_2522:
        /*00ec*/ 	.word	0x00000100
        /*00f0*/ 	.word	0x00000001
        /*00f4*/ 	.word	0x00000001


	//----- nvinfo : EIATTR_CRS_STACK_SIZE
	.align		4
.L_2523:
        /*00f8*/ 	.byte	0x04, 0x1e
        /*00fa*/ 	.short	(.L_2525 - .L_2524)
.L_2524:
        /*00fc*/ 	.word	0x00000000
.L_2525:


//--------------------- .nv.info._ZN7cutlass13device_kernelIN5flash19FlashAttnFwdCombineIN4cute5tupleIJNS3_1CILi8EEENS5_ILi128EEEEEELi7ELi256ELi1ELb0ELb1EffNS_4arch4Sm90EEEEEvNT_6ParamsE --------------------------
	.section	.nv.info._ZN7cutlass13device_kernelIN5flash19FlashAttnFwdCombineIN4cute5tupleIJNS3_1CILi8EEENS5_ILi128EEEEEELi7ELi256ELi1ELb0ELb1EffNS_4arch4Sm90EEEEEvNT_6ParamsE,"",@"SHT_CUDA_INFO"
	.sectionflags	@""
	.align	4


	//----- nvinfo : EIATTR_CUDA_API_VERSION
	.align		4
        /*0000*/ 	.byte	0x04, 0x37
        /*0002*/ 	.short	(.L_2527 - .L_2526)
.L_2526:
        /*0004*/ 	.word	0x00000082


	//----- nvinfo : EIATTR_SW2861232_WAR
	.align		4
.L_2527:
        /*0008*/ 	.byte	0x01, 0x35
	.zero		2


	//----- nvinfo : EIATTR_PARAM_CBANK
	.align		4
        /*000c*/ 	.byte	0x04, 0x0a
        /*000e*/ 	.short	(.L_2529 - .L_2528)
	.align		4
.L_2528:
        /*0010*/ 	.word	index@(.nv.constant0._ZN7cutlass13device_kernelIN5flash19FlashAttnFwdCombineIN4cute5tupleIJNS3_1CILi8EEENS5_ILi128EEEEEELi7ELi256ELi1ELb0ELb1EffNS_4arch4Sm90EEEEEvNT_6ParamsE)
        /*0014*/ 	.short	0x0160
        /*0016*/ 	.short	0x00e8


	//----- nvinfo : EIATTR_CBANK_PARAM_SIZE
	.align		4
.L_2529:
        /*0018*/ 	.byte	0x03, 0x19
        /*001a*/ 	.short	0x00e8


	//----- nvinfo : EIATTR_KPARAM_INFO
	.align		4
        /*001c*/ 	.byte	0x04, 0x17
        /*001e*/ 	.short	(.L_2531 - .L_2530)
.L_2530:
        /*0020*/ 	.word	0x00000000
        /*0024*/ 	.short	0x0000
        /*0026*/ 	.short	0x0000
        /*0028*/ 	.byte	0x00, 0xf0, 0xa1, 0x03


	//----- nvinfo : EIATTR_MAXREG_COUNT
	.align		4
.L_2531:
        /*002c*/ 	.byte	0x03, 0x1b
        /*002e*/ 	.short	0x0080


	//----- nvinfo : EIATTR_NUM_BARRIERS
	.align		4
        /*0030*/ 	.byte	0x02, 0x4c
        /*0032*/ 	.byte	0x01
	.zero		1


	//----- nvinfo : EIATTR_EXTERNS
	.align		4
        /*0034*/ 	.byte	0x04, 0x0f
        /*0036*/ 	.short	(.L_2533 - .L_2532)


	//   ....[0]....
	.align		4
.L_2532:
        /*0038*/ 	.word	index@(__assertfail)


	//----- nvinfo : EIATTR_MERCURY_ISA_VERSION
	.align		4
.L_2533:
        /*003c*/ 	.byte	0x03, 0x5f
        /*003e*/ 	.short	0x0000


	//----- nvinfo : EIATTR_COOP_GROUP_MASK_REGIDS
	.align		4
        /*0040*/ 	.byte	0x04, 0x29
        /*0042*/ 	.short	(.L_2535 - .L_2534)


	//   ....[0]....
.L_2534:
        /*0044*/ 	.word	0xffffffff


	//   ....[1]....
        /*0048*/ 	.word	0xffffffff


	//   ....[2]....
        /*004c*/ 	.word	0xffffffff


	//   ....[3]....
        /*0050*/ 	.word	0xffffffff


	//   ....[4]....
        /*0054*/ 	.word	0xffffffff


	//   ....[5]....
        /*0058*/ 	.word	0xffffffff


	//   ....[6]....
        /*005c*/ 	.word	0xffffffff


	//   ....[7]....
        /*0060*/ 	.word	0xffffffff


	//   ....[8]....
        /*0064*/ 	.word	0xffffffff


	//   ....[9]....
        /*0068*/ 	.word	0xffffffff


	//   ....[10]....
        /*006c*/ 	.word	0xffffffff


	//   ....[11]....
        /*0070*/ 	.word	0xffffffff


	//   ....[12]....
        /*0074*/ 	.word	0xffffffff


	//   ....[13]....
        /*0078*/ 	.word	0xffffffff


	//   ....[14]....
        /*007c*/ 	.word	0xffffffff


	//   ....[15]....
        /*0080*/ 	.word	0xffffffff


	//----- nvinfo : EIATTR_COOP_GROUP_INSTR_OFFSETS
	.align		4
.L_2535:
        /*0084*/ 	.byte	0x04, 0x28
        /*0086*/ 	.short	(.L_2537 - .L_2536)


	//   ....[0]....
.L_2536:
        /*0088*/ 	.word	0x00001970


	//   ....[1]....
        /*008c*/ 	.word	0x000019c0


	//   ....[2]....
        /*0090*/ 	.word	0x000019f0


	//   ....[3]....
        /*0094*/ 	.word	0x00001a10


	//   ....[4]....
        /*0098*/ 	.word	0x00001a30


	//   ....[5]....
        /*009c*/ 	.word	0x00001bd0


	//   ....[6]....
        /*00a0*/ 	.word	0x00001bf0


	//   ....[7]....
        /*00a4*/ 	.word	0x00001c00


	//   ....[8]....
        /*00a8*/ 	.word	0x00001c30


	//   ....[9]....
        /*00ac*/ 	.word	0x00001c40


	//   ....[10]....
        /*00b0*/ 	.word	0x00001c70


	//   ....[11]....
        /*00b4*/ 	.word	0x00001c80


	//   ....[12]....
        /*00b8*/ 	.word	0x00001cb0


	//   ....[13]....
        /*00bc*/ 	.word	0x00001cc0


	//   ....[14]....
        /*00c0*/ 	.word	0x00001d00


	//   ....[15]....
        /*00c4*/ 	.word	0x00002d90


	//----- nvinfo : EIATTR_SYSCALL_OFFSETS
	.align		4
.L_2537:
        /*00c8*/ 	.byte	0x04, 0x46
        /*00ca*/ 	.short	(.L_2539 - .L_2538)


	//   ....[0]....
.L_2538:
        /*00cc*/ 	.word	0x000004b0


	//----- nvinfo : EIATTR_EXIT_INSTR_OFFSETS
	.align		4
.L_2539:
        /*00d0*/ 	.byte	0x04, 0x1c
        /*00d2*/ 	.short	(.L_2541 - .L_2540)


	//   ....[0]....
.L_2540:
        /*00d4*/ 	.word	0x00000200


	//   ....[1]....
        /*00d8*/ 	.word	0x00000360


	//   ....[2]....
        /*00dc*/ 	.word	0x00002c60


	//   ....[3]....
        /*00e0*/ 	.word	0x00002d70


	//----- nvinfo : EIATTR_CTAIDZ_USED
	.align		4
.L_2541:
        /*00e4*/ 	.byte	0x01, 0x04
	.zero		2


	//----- nvinfo : EIATTR_MAX_THREADS
	.align		4
        /*00e8*/ 	.byte	0x04, 0x05
        /*00ea*/ 	.short	(.L_2543 - .L_2542)
.L_2542:
        /*00ec*/ 	.word	0x00000100
        /*00f0*/ 	.word	0x00000001
        /*00f4*/ 	.word	0x00000001


	//----- nvinfo : EIATTR_CRS_STACK_SIZE
	.align		4
.L_2543:
        /*00f8*/ 	.byte	0x04, 0x1e
        /*00fa*/ 	.short	(.L_2545 - .L_2544)
.L_2544:
        /*00fc*/ 	.word	0x00000000
.L_2545:


//--------------------- .nv.info._ZN7cutlass13device_kernelIN5flash19FlashAttnFwdCombineIN4cute5tupleIJNS3_1CILi8EEENS5_ILi128EEEEEELi6ELi256ELi1ELb0ELb1EffNS_4arch4Sm90EEEEEvNT_6ParamsE --------------------------
	.section	.nv.info._ZN7cutlass13device_kernelIN5flash19FlashAttnFwdCombineIN4cute5tupleIJNS3_1CILi8EEENS5_ILi128EEEEEELi6ELi256ELi1ELb0ELb1EffNS_4arch4Sm90EEEEEvNT_6ParamsE,"",@"SHT_CUDA_INFO"
	.sectionflags	@""
	.align	4


	//----- nvinfo : EIATTR_CUDA_API_VERSION
	.align		4
        /*0000*/ 	.byte	0x04, 0x37
        /*0002*/ 	.short	(.L_2547 - .L_2546)
.L_2546:
        /*0004*/ 	.word	0x00000082


	//----- nvinfo : EIATTR_SW2861232_WAR
	.align		4
.L_2547:
        /*0008*/ 	.byte	0x01, 0x35
	.zero		2


	//----- nvinfo : EIATTR_PARAM_CBANK
	.align		4
        /*000c*/ 	.byte	0x04, 0x0a
        /*000e*/ 	.short	(.L_2549 - .L_2548)
	.align		4
.L_2548:
        /*0010*/ 	.word	index@(.nv.constant0._ZN7cutlass13device_kernelIN5flash19FlashAttnFwdCombineIN4cute5tupleIJNS3_1CILi8EEENS5_ILi128EEEEEELi6ELi256ELi1ELb0ELb1EffNS_4arch4Sm90EEEEEvNT_6ParamsE)
        /*0014*/ 	.short	0x0160
        /*0016*/ 	.short	0x00e8


	//----- nvinfo : EIATTR_CBANK_PARAM_SIZE
	.align		4
.L_2549:
        /*0018*/ 	.byte	0x03, 0x19
        /*001a*/ 	.short	0x00e8


	//----- nvinfo : EIATTR_KPARAM_INFO
	.align		4
        /*001c*/ 	.byte	0x04, 0x17
        /*001e*/ 	.short	(.L_2551 - .L_2550)
.L_2550:
        /*0020*/ 	.word	0x00000000
        /*0024*/ 	.short	0x0000
        /*0026*/ 	.short	0x0000
        /*0028*/ 	.byte	0x00, 0xf0, 0xa1, 0x03


	//----- nvinfo : EIATTR_MAXREG_COUNT
	.align		4
.L_2551:
        /*002c*/ 	.byte	0x03, 0x1b
        /*002e*/ 	.short	0x0080


	//----- nvinfo : EIATTR_NUM_BARRIERS
	.align		4
        /*0030*/ 	.byte	0x02, 0x4c
        /*0032*/ 	.byte	0x01
	.zero		1


	//----- nvinfo : EIATTR_EXTERNS
	.align		4
        /*0034*/ 	.byte	0x04, 0x0f
        /*0036*/ 	.short	(.L_2553 - .L_2552)


	//   ....[0]....
	.align		4
.L_2552:
        /*0038*/ 	.word	index@(__assertfail)


	//----- nvinfo : EIATTR_MERCURY_ISA_VERSION
	.align		4
.L_2553:
        /*003c*/ 	.byte	0x03, 0x5f
        /*003e*/ 	.short	0x0000


	//----- nvinfo : EIATTR_COOP_GROUP_MASK_REGIDS
	.align		4
        /*0040*/ 	.byte	0x04, 0x29
        /*0042*/ 	.short	(.L_2555 - .L_2554)


	//   ....[0]....
.L_2554:
        /*0044*/ 	.word	0xffffffff


	//   ....[1]....
        /*0048*/ 	.word	0xffffffff


	//   ....[2]....
        /*004c*/ 	.word	0xffffffff


	//   ....[3]....
        /*0050*/ 	.word	0xffffffff


	//   ....[4]....
        /*0054*/ 	.word	0xffffffff


	//   ....[5]....
        /*0058*/ 	.word	0xffffffff


	//   ....[6]....
        /*005c*/ 	.word	0xffffffff


	//   ....[7]....
        /*0060*/ 	.word	0xffffffff


	//   ....[8]....
        /*0064*/ 	.word	0xffffffff


	//   ....[9]....
        /*0068*/ 	.word	0xffffffff


	//   ....[10]....
        /*006c*/ 	.word	0xffffffff


	//   ....[11]....
        /*0070*/ 	.word	0xffffffff


	//   ....[12]....
        /*0074*/ 	.word	0xffffffff


	//   ....[13]....
        /*0078*/ 	.word	0xffffffff


	//   ....[14]....
        /*007c*/ 	.word	0xffffffff


	//   ....[15]....
        /*0080*/ 	.word	0xffffffff


	//----- nvinfo : EIATTR_COOP_GROUP_INSTR_OFFSETS
	.align		4
.L_2555:
        /*0084*/ 	.byte	0x04, 0x28
        /*0086*/ 	.short	(.L_2557 - .L_2556)


	//   ....[0]....
.L_2556:
        /*0088*/ 	.word	0x00001650


	//   ....[1]....
        /*008c*/ 	.word	0x00001690


	//   ....[2]....
        /*0090*/ 	.word	0x000016b0


	//   ....[3]....
        /*0094*/ 	.word	0x000016d0


	//   ....[4]....
        /*0098*/ 	.word	0x000016f0


	//   ....[5]....
        /*009c*/ 	.word	0x000017f0


	//   ....[6]....
        /*00a0*/ 	.word	0x00001810


	//   ....[7]....
        /*00a4*/ 	.word	0x00001820


	//   ....[8]....
        /*00a8*/ 	.word	0x00001850


	//   ....[9]....
        /*00ac*/ 	.word	0x00001860


	//   ....[10]....
        /*00b0*/ 	.word	0x00001890


	//   ....[11]....
        /*00b4*/ 	.word	0x000018a0


	//   ....[12]....
        /*00b8*/ 	.word	0x000018d0


	//   ....[13]....
        /*00bc*/ 	.word	0x000018e0


	//   ....[14]....
        /*00c0*/ 	.word	0x00001920


	//   ....[15]....
        /*00c4*/ 	.word	0x00002970


	//----- nvinfo : EIATTR_SYSCALL_OFFSETS
	.align		4
.L_2557:
        /*00c8*/ 	.byte	0x04, 0x46
        /*00ca*/ 	.short	(.L_2559 - .L_2558)


	//   ....[0]....
.L_2558:
        /*00cc*/ 	.word	0x000004b0


	//----- nvinfo : EIATTR_EXIT_INSTR_OFFSETS
	.align		4
.L_2559:
        /*00d0*/ 	.byte	0x04, 0x1c
        /*00d2*/ 	.short	(.L_2561 - .L_2560)


	//   ....[0]....
.L_2560:
        /*00d4*/ 	.word	0x00000200


	//   ....[1]....
        /*00d8*/ 	.word	0x00000360


	//   ....[2]....
        /*00dc*/ 	.word	0x00002840


	//   ....[3]....
        /*00e0*/ 	.word	0x00002950


	//----- nvinfo : EIATTR_CTAIDZ_USED
	.align		4
.L_2561:
        /*00e4*/ 	.byte	0x01, 0x04
	.zero		2


	//----- nvinfo : EIATTR_MAX_THREADS
	.align		4
        /*00e8*/ 	.byte	0x04, 0x05
        /*00ea*/ 	.short	(.L_2563 - .L_2562)
.L_2562:
        /*00ec*/ 	.word	0x00000100
        /*00f0*/ 	.word	0x00000001
        /*00f4*/ 	.word	0x00000001


	//----- nvinfo : EIATTR_CRS_STACK_SIZE
	.align		4
.L_2563:
        /*00f8*/ 	.byte	0x04, 0x1e
        /*00fa*/ 	.short	(.L_2565 - .L_2564)
.L_2564:
        /*00fc*/ 	.word	0x00000000
.L_2565:


//--------------------- .nv.info._ZN7cutlass13device_kernelIN5flash19FlashAttnFwdCombineIN4cute5tupleIJNS3_1CILi8EEENS5_ILi128EEEEEELi5ELi256ELi1ELb0ELb1EffNS_4arch4Sm90EEEEEvNT_6ParamsE --------------------------
	.section	.nv.info._ZN7cutlass13device_kernelIN5flash19FlashAttnFwdCombineIN4cute5tupleIJNS3_1CILi8EEENS5_ILi128EEEEEELi5ELi256ELi1ELb0ELb1EffNS_4arch4Sm90EEEEEvNT_6ParamsE,"",@"SHT_CUDA_INFO"
	.sectionflags	@""
	.align	4


	//----- nvinfo : EIATTR_CUDA_API_VERSION
	.align		4
        /*0000*/ 	.byte	0x04, 0x37
        /*0002*/ 	.short	(.L_2567 - .L_2566)
.L_2566:
        /*0004*/ 	.word	0x00000082


	//----- nvinfo : EIATTR_SW2861232_WAR
	.align		4
.L_2567:
        /*0008*/ 	.byte	0x01, 0x35
	.zero		2


	//----- nvinfo : EIATTR_PARAM_CBANK
	.align		4
        /*000c*/ 	.byte	0x04, 0x0a
        /*000e*/ 	.short	(.L_2569 - .L_2568)
	.align		4
.L_2568:
        /*0010*/ 	.word	index@(.nv.constant0._ZN7cutlass13device_kernelIN5flash19FlashAttnFwdCombineIN4cute5tupleIJNS3_1CILi8EEENS5_ILi128EEEEEELi5ELi256ELi1ELb0ELb1EffNS_4arch4Sm90EEEEEvNT_6ParamsE)
        /*0014*/ 	.short	0x0160
        /*0016*/ 	.short	0x00e8


	//----- nvinfo : EIATTR_CBANK_PARAM_SIZE
	.align		4
.L_2569:
        /*0018*/ 	.byte	0x03, 0x19
        /*001a*/ 	.short	0x00e8


	//----- nvinfo : EIATTR_KPARAM_INFO
	.align		4
        /*001c*/ 	.byte	0x04, 0x17
        /*001e*/ 	.short	(.L_2571 - .L_2570)
.L_2570:
        /*0020*/ 	.word	0x00000000
        /*0024*/ 	.short	0x0000
        /*0026*/ 	.short	0x0000
        /*0028*/ 	.byte	0x00, 0xf0, 0xa1, 0x03


	//----- nvinfo : EIATTR_MAXREG_COUNT
	.align		4
.L_2571:
        /*002c*/ 	.byte	0x03, 0x1b
        /*002e*/ 	.short	0x0080


	//----- nvinfo : EIATTR_NUM_BARRIERS
	.align		4
        /*0030*/ 	.byte	0x02, 0x4c
        /*0032*/ 	.byte	0x01
	.zero		1


	//----- nvinfo : EIATTR_EXTERNS
	.align		4
        /*0034*/ 	.byte	0x04, 0x0f
        /*0036*/ 	.short	(.L_2573 - .L_2572)


	//   ....[0]....
	.align		4
.L_2572:
        /*0038*/ 	.word	index@(__assertfail)


	//----- nvinfo : EIATTR_MERCURY_ISA_VERSION
	.align		4
.L_2573:
        /*003c*/ 	.byte	0x03, 0x5f
        /*003e*/ 	.short	0x0000


	//----- nvinfo : EIATTR_COOP_GROUP_MASK_REGIDS
	.align		4
        /*0040*/ 	.byte	0x04, 0x29
        /*0042*/ 	.short	(.L_2575 - .L_2574)


	//   ....[0]....
.L_2574:
        /*0044*/ 	.word	0xffffffff


	//   ....[1]....
        /*0048*/ 	.word	0xffffffff


	//   ....[2]....
        /*004c*/ 	.word	0xffffffff


	//   ....[3]....
        /*0050*/ 	.word	0xffffffff


	//   ....[4]....
        /*0054*/ 	.word	0xffffffff


	//   ....[5]....
        /*0058*/ 	.word	0xffffffff


	//   ....[6]....
        /*005c*/ 	.word	0xffffffff


	//   ....[7]....
        /*0060*/ 	.word	0xffffffff


	//   ....[8]....
        /*0064*/ 	.word	0xffffffff


	//   ....[9]....
        /*0068*/ 	.word	0xffffffff


	//   ....[10]....
        /*006c*/ 	.word	0xffffffff


	//   ....[11]....
        /*0070*/ 	.word	0xffffffff


	//   ....[12]....
        /*0074*/ 	.word	0xffffffff


	//   ....[13]....
        /*0078*/ 	.word	0xffffffff


	//   ....[14]....
        /*007c*/ 	.word	0xffffffff


	//   ....[15]....
        /*0080*/ 	.word	0xffffffff


	//----- nvinfo : EIATTR_COOP_GROUP_INSTR_OFFSETS
	.align		4
.L_2575:
        /*0084*/ 	.byte	0x04, 0x28
        /*0086*/ 	.short	(.L_2577 - .L_2576)


	//   ....[0]....
.L_2576:
        /*0088*/ 	.word	0x00001470


	//   ....[1]....
        /*008c*/ 	.word	0x000014b0


	//   ....[2]....
        /*0090*/ 	.word	0x000014d0


	//   ....[3]....
        /*0094*/ 	.word	0x000014f0


	//   ....[4]....
        /*0098*/ 	.word	0x00001510


	//   ....[5]....
        /*009c*/ 	.word	0x000015b0


	//   ....[6]....
        /*00a0*/ 	.word	0x000015d0


	//   ....[7]....
        /*00a4*/ 	.word	0x000015e0


	//   ....[8]....
        /*00a8*/ 	.word	0x00001610


	//   ....[9]....
        /*00ac*/ 	.word	0x00001620


	//   ....[10]....
        /*00b0*/ 	.word	0x00001650


	//   ....[11]....
        /*00b4*/ 	.word	0x00001660


	//   ....[12]....
        /*00b8*/ 	.word	0x00001690


	//   ....[13]....
        /*00bc*/ 	.word	0x000016a0


	//   ....[14]....
        /*00c0*/ 	.word	0x000016e0


	//   ....[15]....
        /*00c4*/ 	.word	0x00002710


	//----- nvinfo : EIATTR_SYSCALL_OFFSETS
	.align		4
.L_2577:
        /*00c8*/ 	.byte	0x04, 0x46
        /*00ca*/ 	.short	(.L_2579 - .L_2578)


	//   ....[0]....
.L_2578:
        /*00cc*/ 	.word	0x000004b0


	//----- nvinfo : EIATTR_EXIT_INSTR_OFFSETS
	.align		4
.L_2579:
        /*00d0*/ 	.byte	0x04, 0x1c
        /*00d2*/ 	.short	(.L_2581 - .L_2580)


	//   ....[0]....
.L_2580:
        /*00d4*/ 	.word	0x00000200


	//   ....[1]....
        /*00d8*/ 	.word	0x00000360


	//   ....[2]....
        /*00dc*/ 	.word	0x000025e0


	//   ....[3]....
        /*00e0*/ 	.word	0x000026f0


	//----- nvinfo : EIATTR_CTAIDZ_USED
	.align		4
.L_2581:
        /*00e4*/ 	.byte	0x01, 0x04
	.zero		2


	//----- nvinfo : EIATTR_MAX_THREADS
	.align		4
        /*00e8*/ 	.byte	0x04, 0x05
        /*00ea*/ 	.short	(.L_2583 - .L_2582)
.L_2582:
        /*00ec*/ 	.word	0x00000100
        /*00f0*/ 	.word	0x00000001
        /*00f4*/ 	.word	0x00000001


	//----- nvinfo : EIATTR_CRS_STACK_SIZE
	.align		4
.L_2583:
        /*00f8*/ 	.byte	0x04, 0x1e
        /*00fa*/ 	.short	(.L_2585 - .L_2584)
.L_2584:
        /*00fc*/ 	.word	0x00000000
.L_2585:


//--------------------- .nv.info._ZN7cutlass13device_kernelIN5flash19FlashAttnFwdCombineIN4cute5tupleIJNS3_1CILi8EEENS5_ILi128EEEEEELi8ELi256ELi1ELb0ELb0EffNS_4arch4Sm80EEEEEvNT_6ParamsE --------------------------
	.section	.nv.info._ZN7cutlass13device_kernelIN5flash19FlashAttnFwdCombineIN4cute5tupleIJNS3_1CILi8EEENS5_ILi128EEEEEELi8ELi256ELi1ELb0ELb0EffNS_4arch4Sm80EEEEEvNT_6ParamsE,"",@"SHT_CUDA_INFO"
	.sectionflags	@""
	.align	4


	//----- nvinfo : EIATTR_CUDA_API_VERSION
	.align		4
        /*0000*/ 	.byte	0x04, 0x37
        /*0002*/ 	.short	(.L_2587 - .L_2586)
.L_2586:
        /*0004*/ 	.word	0x00000082


	//----- nvinfo : EIATTR_SW2861232_WAR
	.align		4
.L_2587:
        /*0008*/ 	.byte	0x01, 0x35
	.zero		2


	//----- nvinfo : EIATTR_PARAM_CBANK
	.align		4
        /*000c*/ 	.byte	0x04, 0x0a
        /*000e*/ 	.short	(.L_2589 - .L_2588)
	.align		4
.L_2588:
        /*0010*/ 	.word	index@(.nv.constant0._ZN7cutlass13device_kernelIN5flash19FlashAttnFwdCombineIN4cute5tupleIJNS3_1CILi8EEENS5_ILi128EEEEEELi8ELi256ELi1ELb0ELb0EffNS_4arch4Sm80EEEEEvNT_6ParamsE)
        /*0014*/ 	.short	0x0160
        /*0016*/ 	.short	0x00e8


	//----- nvinfo : EIATTR_CBANK_PARAM_SIZE
	.align		4
.L_2589:
        /*0018*/ 	.byte	0x03, 0x19
        /*001a*/ 	.short	0x00e8


	//----- nvinfo : EIATTR_KPARAM_INFO
	.align		4
        /*001c*/ 	.byte	0x04, 0x17
        /*001e*/ 	.short	(.L_2591 - .L_2590)
.L_2590:
        /*0020*/ 	.word	0x00000000
        /*0024*/ 	.short	0x0000
        /*0026*/ 	.short	0x0000
        /*0028*/ 	.byte	0x00, 0xf0, 0xa1, 0x03


	//----- nvinfo : EIATTR_MAXREG_COUNT
	.align		4
.L_2591:
        /*002c*/ 	.byte	0x03, 0x1b
        /*002e*/ 	.short	0x0080


	//----- nvinfo : EIATTR_NUM_BARRIERS
	.align		4
        /*0030*/ 	.byte	0x02, 0x4c
        /*0032*/ 	.byte	0x01
	.zero		1


	//----- nvinfo : EIATTR_EXTERNS
	.align		4
        /*0034*/ 	.byte	0x04, 0x0f
        /*0036*/ 	.short	(.L_2593 - .L_2592)


	//   ....[0]....
	.align		4
.L_2592:
        /*0038*/ 	.word	index@(__assertfail)


	//----- nvinfo : EIATTR_MERCURY_ISA_VERSION
	.align		4
.L_2593:
        /*003c*/ 	.byte	0x03, 0x5f
        /*003e*/ 	.short	0x0000


	//----- nvinfo : EIATTR_COOP_GROUP_MASK_REGIDS
	.align		4
        /*0040*/ 	.byte	0x04, 0x29
        /*0042*/ 	.short	(.L_2595 - .L_2594)


	//   ....[0]....
.L_2594:
        /*0044*/ 	.word	0xffffffff


	//   ....[1]....
        /*0048*/ 	.word	0xffffffff


	//   ....[2]....
        /*004c*/ 	.word	0xffffffff


	//   ....[3]....
        /*0050*/ 	.word	0xffffffff


	//   ....[4]....
        /*0054*/ 	.word	0xffffffff


	//   ....[5]....
        /*0058*/ 	.word	0xffffffff


	//   ....[6]....
        /*005c*/ 	.word	0xffffffff


	//   ....[7]....
        /*0060*/ 	.word	0xffffffff


	//   ....[8]....
        /*0064*/ 	.word	0xffffffff


	//   ....[9]....
        /*0068*/ 	.word	0xffffffff


	//   ....[10]....
        /*006c*/ 	.word	0xffffffff


	//   ....[11]....
        /*0070*/ 	.word	0xffffffff


	//   ....[12]....
        /*0074*/ 	.word	0xffffffff


	//   ....[13]....
        /*0078*/ 	.word	0xffffffff


	//   ....[14]....
        /*007c*/ 	.word	0xffffffff


	//   ....[15]....
        /*0080*/ 	.word	0xffffffff


	//----- nvinfo : EIATTR_COOP_GROUP_INSTR_OFFSETS
	.align		4
.L_2595:
        /*0084*/ 	.byte	0x04, 0x28
        /*0086*/ 	.short	(.L_2597 - .L_2596)


	//   ....[0]....
.L_2596:
        /*0088*/ 	.word	0x00001530


	//   ....[1]....
        /*008c*/ 	.word	0x00001580


	//   ....[2]....
        /*0090*/ 	.word	0x000015b0


	//   ....[3]....
        /*0094*/ 	.word	0x000015d0


	//   ....[4]....
        /*0098*/ 	.word	0x000015f0


	//   ....[5]....
        /*009c*/ 	.word	0x00001910


	//   ....[6]....
        /*00a0*/ 	.word	0x00001930


	//   ....[7]....
        /*00a4*/ 	.word	0x00001940


	//   ....[8]....
        /*00a8*/ 	.word	0x00001980


	//   ....[9]....
        /*00ac*/ 	.word	0x00001990


	//   ....[10]....
        /*00b0*/ 	.word	0x000019c0


	//   ....[11]....
        /*00b4*/ 	.word	0x000019d0


	//   ....[12]....
        /*00b8*/ 	.word	0x00001a10


	//   ....[13]....
        /*00bc*/ 	.word	0x00001a20


	//   ....[14]....
        /*00c0*/ 	.word	0x00001a50


	//   ....[15]....
        /*00c4*/ 	.word	0x00002c10


	//----- nvinfo : EIATTR_SYSCALL_OFFSETS
	.align		4
.L_2597:
        /*00c8*/ 	.byte	0x04, 0x46
        /*00ca*/ 	.short	(.L_2599 - .L_2598)


	//   ....[0]....
.L_2598:
        /*00cc*/ 	.word	0x00000390


	//----- nvinfo : EIATTR_EXIT_INSTR_OFFSETS
	.align		4
.L_2599:
        /*00d0*/ 	.byte	0x04, 0x1c
        /*00d2*/ 	.short	(.L_2601 - .L_2600)


	//   ....[0]....
.L_2600:
        /*00d4*/ 	.word	0x00000220


	//   ....[1]....
        /*00d8*/ 	.word	0x00002aa0


	//   ....[2]....
        /*00dc*/ 	.word	0x00002bf0


	//----- nvinfo : EIATTR_CTAIDZ_USED
	.align		4
.L_2601:
        /*00e0*/ 	.byte	0x01, 0x04
	.zero		2


	//----- nvinfo : EIATTR_MAX_THREADS
	.align		4
        /*00e4*/ 	.byte	0x04, 0x05
        /*00e6*/ 	.short	(.L_2603 - .L_2602)
.L_2602:
        /*00e8*/ 	.word	0x00000100
        /*00ec*/ 	.word	0x00000001
        /*00f0*/ 	.word	0x00000001


	//----- nvinfo : EIATTR_CRS_STACK_SIZE
	.align		4
.L_2603:
        /*00f4*/ 	.byte	0x04, 0x1e
        /*00f6*/ 	.short	(.L_2605 - .L_2604)
.L_2604:
        /*00f8*/ 	.word	0x00000000
.L_2605:


//--------------------- .nv.info._ZN7cutlass13device_kernelIN5flash19FlashAttnFwdCombineIN4cute5tupleIJNS3_1CILi8EEENS5_ILi128EEEEEELi7ELi256ELi1ELb0ELb0EffNS_4arch4Sm80EEEEEvNT_6ParamsE --------------------------
	.section	.nv.info._ZN7cutlass13device_kernelIN5flash19FlashAttnFwdCombineIN4cute5tupleIJNS3_1CILi8EEENS5_ILi128EEEEEELi7ELi256ELi1ELb0ELb0EffNS_4arch4Sm80EEEEEvNT_6ParamsE,"",@"SHT_CUDA_INFO"
	.sectionflags	@""
	.align	4


	//----- nvinfo : EIATTR_CUDA_API_VERSION
	.align		4
        /*0000*/ 	.byte	0x04, 0x37
        /*0002*/ 	.short	(.L_2607 - .L_2606)
.L_2606:
        /*0004*/ 	.word	0x00000082


	//----- nvinfo : EIATTR_SW2861232_WAR
	.align		4
.L_2607:
        /*0008*/ 	.byte	0x01, 0x35
	.zero		2


	//----- nvinfo : EIATTR_PARAM_CBANK
	.align		4
        /*000c*/ 	.byte	0x04, 0x0a
        /*000e*/ 	.short	(.L_2609 - .L_2608)
	.align		4
.L_2608:
        /*0010*/ 	.word	index@(.nv.constant0._ZN7cutlass13device_kernelIN5flash19FlashAttnFwdCombineIN4cute5tupleIJNS3_1CILi8EEENS5_ILi128EEEEEELi7ELi256ELi1ELb0ELb0EffNS_4arch4Sm80EEEEEvNT_6ParamsE)
        /*0014*/ 	.short	0x0160
        /*0016*/ 	.short	0x00e8


	//----- nvinfo : EIATTR_CBANK_PARAM_SIZE
	.align		4
.L_2609:
        /*0018*/ 	.byte	0x03, 0x19
        /*001a*/ 	.short	0x00e8


	//----- nvinfo : EIATTR_KPARAM_INFO
	.align		4
        /*001c*/ 	.byte	0x04, 0x17
        /*001e*/ 	.short	(.L_2611 - .L_2610)
.L_2610:
        /*0020*/ 	.word	0x00000000
        /*0024*/ 	.short	0x0000
        /*0026*/ 	.short	0x0000
        /*0028*/ 	.byte	0x00, 0xf0, 0xa1, 0x03


	//----- nvinfo : EIATTR_MAXREG_COUNT
	.align		4
.L_2611:
        /*002c*/ 	.byte	0x03, 0x1b
        /*002e*/ 	.short	0x0080


	//----- nvinfo : EIATTR_NUM_BARRIERS
	.align		4
        /*0030*/ 	.byte	0x02, 0x4c
        /*0032*/ 	.byte	0x01
	.zero		1


	//----- nvinfo : EIATTR_EXTERNS
	.align		4
        /*0034*/ 	.byte	0x04, 0x0f
        /*0036*/ 	.short	(.L_2613 - .L_2612)


	//   ....[0]....
	.align		4
.L_2612:
        /*0038*/ 	.word	index@(__assertfail)


	//----- nvinfo : EIATTR_MERCURY_ISA_VERSION
	.align		4
.L_2613:
        /*003c*/ 	.byte	0x03, 0x5f
        /*003e*/ 	.short	0x0000


	//----- nvinfo : EIATTR_COOP_GROUP_MASK_REGIDS
	.align		4
        /*0040*/ 	.byte	0x04, 0x29
        /*0042*/ 	.short	(.L_2615 - .L_2614)


	//   ....[0]....
.L_2614:
        /*0044*/ 	.word	0xffffffff


	//   ....[1]....
        /*0048*/ 	.word	0xffffffff


	//   ....[2]....
        /*004c*/ 	.word	0xffffffff


	//   ....[3]....
        /*0050*/ 	.word	0xffffffff


	//   ....[4]....
        /*0054*/ 	.word	0xffffffff


	//   ....[5]....
        /*0058*/ 	.word	0xffffffff


	//   ....[6]....
        /*005c*/ 	.word	0xffffffff


	//   ....[7]....
        /*0060*/ 	.word	0xffffffff


	//   ....[8]....
        /*0064*/ 	.word	0xffffffff


	//   ....[9]....
        /*0068*/ 	.word	0xffffffff


	//   ....[10]....
        /*006c*/ 	.word	0xffffffff


	//   ....[11]....
        /*0070*/ 	.word	0xffffffff


	//   ....[12]....
        /*0074*/ 	.word	0xffffffff


	//   ....[13]....
        /*0078*/ 	.word	0xffffffff


	//   ....[14]....
        /*007c*/ 	.word	0xffffffff


	//   ....[15]....
        /*0080*/ 	.word	0xffffffff


	//----- nvinfo : EIATTR_COOP_GROUP_INSTR_OFFSETS
	.align		4
.L_2615:
        /*0084*/ 	.byte	0x04, 0x28
        /*0086*/ 	.short	(.L_2617 - .L_2616)


	//   ....[0]....
.L_2616:
        /*0088*/ 	.word	0x00001050


	//   ....[1]....
        /*008c*/ 	.word	0x000010a0


	//   ....[2]....
        /*0090*/ 	.word	0x000010d0


	//   ....[3]....
        /*0094*/ 	.word	0x000010f0


	//   ....[4]....
        /*0098*/ 	.word	0x00001110


	//   ....[5]....
        /*009c*/ 	.word	0x000012b0


	//   ....[6]....
        /*00a0*/ 	.word	0x000012d0


	//   ....[7]....
        /*00a4*/ 	.word	0x000012e0


	//   ....[8]....
        /*00a8*/ 	.word	0x00001320


	//   ....[9]....
        /*00ac*/ 	.word	0x00001330


	//   ....[10]....
        /*00b0*/ 	.word	0x00001360


	//   ....[11]....
        /*00b4*/ 	.word	0x00001370


	//   ....[12]....
        /*00b8*/ 	.word	0x000013a0


	//   ....[13]....
        /*00bc*/ 	.word	0x000013c0


	//   ....[14]....
        /*00c0*/ 	.word	0x000013f0


	//   ....[15]....
        /*00c4*/ 	.word	0x00002530


	//----- nvinfo : EIATTR_SYSCALL_OFFSETS
	.align		4
.L_2617:
        /*00c8*/ 	.byte	0x04, 0x46
        /*00ca*/ 	.short	(.L_2619 - .L_2618)


	//   ....[0]....
.L_2618:
        /*00cc*/ 	.word	0x00000390


	//----- nvinfo : EIATTR_EXIT_INSTR_OFFSETS
	.align		4
.L_2619:
        /*00d0*/ 	.byte	0x04, 0x1c
        /*00d2*/ 	.short	(.L_2621 - .L_2620)


	//   ....[0]....
.L_2620:
        /*00d4*/ 	.word	0x00000220


	//   ....[1]....
        /*00d8*/ 	.word	0x000023c0


	//   ....[2]....
        /*00dc*/ 	.word	0x00002510


	//----- nvinfo : EIATTR_CTAIDZ_USED
	.align		4
.L_2621:
        /*00e0*/ 	.byte	0x01, 0x04
	.zero		2


	//----- nvinfo : EIATTR_MAX_THREADS
	.align		4
        /*00e4*/ 	.byte	0x04, 0x05
        /*00e6*/ 	.short	(.L_2623 - .L_2622)
.L_2622:
        /*00e8*/ 	.word	0x00000100
        /*00ec*/ 	.word	0x00000001
        /*00f0*/ 	.word	0x00000001


	//----- nvinfo : EIATTR_CRS_STACK_SIZE
	.align		4
.L_2623:
        /*00f4*/ 	.byte	0x04, 0x1e
        /*00f6*/ 	.short	(.L_2625 - .L_2624)
.L_2624:
        /*00f8*/ 	.word	0x00000000
.L_2625:


//--------------------- .nv.info._ZN7cutlass13device_kernelIN5flash19FlashAttnFwdCombineIN4cute5tupleIJNS3_1CILi8EEENS5_ILi128EEEEEELi6ELi256ELi1ELb0ELb0EffNS_4arch4Sm80EEEEEvNT_6ParamsE --------------------------
	.section	.nv.info._ZN7cutlass13device_kernelIN5flash19FlashAttnFwdCombineIN4cute5tupleIJNS3_1CILi8EEENS5_ILi128EEEEEELi6ELi256ELi1ELb0ELb0EffNS_4arch4Sm80EEEEEvNT_6ParamsE,"",@"SHT_CUDA_INFO"
	.sectionflags	@""
	.align	4


	//----- nvinfo : EIATTR_CUDA_API_VERSION
	.align		4
        /*0000*/ 	.byte	0x04, 0x37
        /*0002*/ 	.short	(.L_2627 - .L_2626)
.L_2626:
        /*0004*/ 	.word	0x00000082


	//----- nvinfo : EIATTR_SW2861232_WAR
	.align		4
.L_2627:
        /*0008*/ 	.byte	0x01, 0x35
	.zero		2


	//----- nvinfo : EIATTR_PARAM_CBANK
	.align		4
        /*000c*/ 	.byte	0x04, 0x0a
        /*000e*/ 	.short	(.L_2629 - .L_2628)
	.align		4
.L_2628:
        /*0010*/ 	.word	index@(.nv.constant0._ZN7cutlass13device_kernelIN5flash19FlashAttnFwdCombineIN4cute5tupleIJNS3_1CILi8EEENS5_ILi128EEEEEELi6ELi256ELi1ELb0ELb0EffNS_4arch4Sm80EEEEEvNT_6ParamsE)
        /*0014*/ 	.short	0x0160
        /*0016*/ 	.short	0x00e8


	//----- nvinfo : EIATTR_CBANK_PARAM_SIZE
	.align		4
.L_2629:
        /*0018*/ 	.byte	0x03, 0x19
        /*001a*/ 	.short	0x00e8


	//----- nvinfo : EIATTR_KPARAM_INFO
	.align		4
        /*001c*/ 	.byte	0x04, 0x17
        /*001e*/ 	.short	(.L_2631 - .L_2630)
.L_2630:
        /*0020*/ 	.word	0x00000000
        /*0024*/ 	.short	0x0000
        /*0026*/ 	.short	0x0000
        /*0028*/ 	.byte	0x00, 0xf0, 0xa1, 0x03


	//----- nvinfo : EIATTR_MAXREG_COUNT
	.align		4
.L_2631:
        /*002c*/ 	.byte	0x03, 0x1b
        /*002e*/ 	.short	0x0080


	//----- nvinfo : EIATTR_NUM_BARRIERS
	.align		4
        /*0030*/ 	.byte	0x02, 0x4c
        /*0032*/ 	.byte	0x01
	.zero		1


	//----- nvinfo : EIATTR_EXTERNS
	.align		4
        /*0034*/ 	.byte	0x04, 0x0f
        /*0036*/ 	.short	(.L_2633 - .L_2632)


	//   ....[0]....
	.align		4
.L_2632:
        /*0038*/ 	.word	index@(__assertfail)


	//----- nvinfo : EIATTR_MERCURY_ISA_VERSION
	.align		4
.L_2633:
        /*003c*/ 	.byte	0x03, 0x5f
        /*003e*/ 	.short	0x0000


	//----- nvinfo : EIATTR_COOP_GROUP_MASK_REGIDS
	.align		4
        /*0040*/ 	.byte	0x04, 0x29
        /*0042*/ 	.short	(.L_2635 - .L_2634)


	//   ....[0]....
.L_2634:
        /*0044*/ 	.word	0xffffffff


	//   ....[1]....
        /*0048*/ 	.word	0xffffffff


	//   ....[2]....
        /*004c*/ 	.word	0xffffffff


	//   ....[3]....
        /*0050*/ 	.word	0xffffffff


	//   ....[4]....
        /*0054*/ 	.word	0xffffffff


	//   ....[5]....
        /*0058*/ 	.word	0xffffffff


	//   ....[6]....
        /*005c*/ 	.word	0xffffffff


	//   ....[7]....
        /*0060*/ 	.word	0xffffffff


	//   ....[8]....
        /*0064*/ 	.word	0xffffffff


	//   ....[9]....
        /*0068*/ 	.word	0xffffffff


	//   ....[10]....
        /*006c*/ 	.word	0xffffffff


	//   ....[11]....
        /*0070*/ 	.word	0xffffffff


	//   ....[12]....
        /*0074*/ 	.word	0xffffffff


	//   ....[13]....
        /*0078*/ 	.word	0xffffffff


	//   ....[14]....
        /*007c*/ 	.word	0xffffffff


	//   ....[15]....
        /*0080*/ 	.word	0xffffffff


	//----- nvinfo : EIATTR_COOP_GROUP_INSTR_OFFSETS
	.align		4
.L_2635:
        /*0084*/ 	.byte	0x04, 0x28
        /*0086*/ 	.short	(.L_2637 - .L_2636)


	//   ....[0]....
.L_2636:
        /*0088*/ 	.word	0x00000d30


	//   ....[1]....
        /*008c*/ 	.word	0x00000d70


	//   ....[2]....
        /*0090*/ 	.word	0x00000d90


	//   ....[3]....
        /*0094*/ 	.word	0x00000db0


	//   ....[4]....
        /*0098*/ 	.word	0x00000dd0


	//   ....[5]....
        /*009c*/ 	.word	0x00000ea0


	//   ....[6]....
        /*00a0*/ 	.word	0x00000ee0


	//   ....[7]....
        /*00a4*/ 	.word	0x00000f10


	//   ....[8]....
        /*00a8*/ 	.word	0x00000f30


	//   ....[9]....
        /*00ac*/ 	.word	0x00000f60


	//   ....[10]....
        /*00b0*/ 	.word	0x00000f80


	//   ....[11]....
        /*00b4*/ 	.word	0x00000fa0


	//   ....[12]....
        /*00b8*/ 	.word	0x00000fc0


	//   ....[13]....
        /*00bc*/ 	.word	0x00000fe0


	//   ....[14]....
        /*00c0*/ 	.word	0x00001000


	//   ....[15]....
        /*00c4*/ 	.word	0x00002110


	//----- nvinfo : EIATTR_SYSCALL_OFFSETS
	.align		4
.L_2637:
        /*00c8*/ 	.byte	0x04, 0x46
        /*00ca*/ 	.short	(.L_2639 - .L_2638)


	//   ....[0]....
.L_2638:
        /*00cc*/ 	.word	0x00000390


	//----- nvinfo : EIATTR_EXIT_INSTR_OFFSETS
	.align		4
.L_2639:
        /*00d0*/ 	.byte	0x04, 0x1c
        /*00d2*/ 	.short	(.L_2641 - .L_2640)


	//   ....[0]....
.L_2640:
        /*00d4*/ 	.word	0x00000220


	//   ....[1]....
        /*00d8*/ 	.word	0x00001fa0


	//   ....[2]....
        /*00dc*/ 	.word	0x000020f0


	//----- nvinfo : EIATTR_CTAIDZ_USED
	.align		4
.L_2641:
        /*00e0*/ 	.byte	0x01, 0x04
	.zero		2


	//----- nvinfo : EIATTR_MAX_THREADS
	.align		4
        /*00e4*/ 	.byte	0x04, 0x05
        /*00e6*/ 	.short	(.L_2643 - .L_2642)
.L_2642:
        /*00e8*/ 	.word	0x00000100
        /*00ec*/ 	.word	0x00000001
        /*00f0*/ 	.word	0x00000001


	//----- nvinfo : EIATTR_CRS_STACK_SIZE
	.align		4
.L_2643:
        /*00f4*/ 	.byte	0x04, 0x1e
        /*00f6*/ 	.short	(.L_2645 - .L_2644)
.L_2644:
        /*00f8*/ 	.word	0x00000000
.L_2645:


//--------------------- .nv.info._ZN7cutlass13device_kernelIN5flash19FlashAttnFwdCombineIN4cute5tupleIJNS3_1CILi8EEENS5_ILi128EEEEEELi5ELi256ELi1ELb0ELb0EffNS_4arch4Sm80EEEEEvNT_6ParamsE --------------------------
	.section	.nv.info._ZN7cutlass13device_kernelIN5flash19FlashAttnFwdCombineIN4cute5tupleIJNS3_1CILi8EEENS5_ILi128EEEEEELi5ELi256ELi1ELb0ELb0EffNS_4arch4Sm80EEEEEvNT_6ParamsE,"",@"SHT_CUDA_INFO"
	.sectionflags	@""
	.align	4


	//----- nvinfo : EIATTR_CUDA_API_VERSION
	.align		4
        /*0000*/ 	.byte	0x04, 0x37
        /*0002*/ 	.short	(.L_2647 - .L_2646)
.L_2646:
        /*0004*/ 	.word	0x00000082


	//----- nvinfo : EIATTR_SW2861232_WAR
	.align		4
.L_2647:
        /*0008*/ 	.byte	0x01, 0x35
	.zero		2


	//----- nvinfo : EIATTR_PARAM_CBANK
	.align		4
        /*000c*/ 	.byte	0x04, 0x0a
        /*000e*/ 	.short	(.L_2649 - .L_2648)
	.align		4
.L_2648:
        /*0010*/ 	.word	index@(.nv.constant0._ZN7cutlass13device_kernelIN5flash19FlashAttnFwdCombineIN4cute5tupleIJNS3_1CILi8EEENS5_ILi128EEEEEELi5ELi256ELi1ELb0ELb0EffNS_4arch4Sm80EEEEEvNT_6ParamsE)
        /*0014*/ 	.short	0x0160
        /*0016*/ 	.short	0x00e8


	//----- nvinfo : EIATTR_CBANK_PARAM_SIZE
	.align		4
.L_2649:
        /*0018*/ 	.byte	0x03, 0x19
        /*001a*/ 	.short	0x00e8


	//----- nvinfo : EIATTR_KPARAM_INFO
	.align		4
        /*001c*/ 	.byte	0x04, 0x17
        /*001e*/ 	.short	(.L_2651 - .L_2650)
.L_2650:
        /*0020*/ 	.word	0x00000000
        /*0024*/ 	.short	0x0000
        /*0026*/ 	.short	0x0000
        /*0028*/ 	.byte	0x00, 0xf0, 0xa1, 0x03


	//----- nvinfo : EIATTR_MAXREG_COUNT
	.align		4
.L_2651:
        /*002c*/ 	.byte	0x03, 0x1b
        /*002e*/ 	.short	0x0080


	//----- nvinfo : EIATTR_NUM_BARRIERS
	.align		4
        /*0030*/ 	.byte	0x02, 0x4c
        /*0032*/ 	.byte	0x01
	.zero		1


	//----- nvinfo : EIATTR_EXTERNS
	.align		4
        /*0034*/ 	.byte	0x04, 0x0f
        /*0036*/ 	.short	(.L_2653 - .L_2652)


	//   ....[0]....
	.align		4
.L_2652:
        /*0038*/ 	.word	index@(__assertfail)


	//----- nvinfo : EIATTR_MERCURY_ISA_VERSION
	.align		4
.L_2653:
        /*003c*/ 	.byte	0x03, 0x5f
        /*003e*/ 	.short	0x0000


	//----- nvinfo : EIATTR_COOP_GROUP_MASK_REGIDS
	.align		4
        /*0040*/ 	.byte	0x04, 0x29
        /*0042*/ 	.short	(.L_2655 - .L_2654)


	//   ....[0]....
.L_2654:
        /*0044*/ 	.word	0xffffffff


	//   ....[1]....
        /*0048*/ 	.word	0xffffffff


	//   ....[2]....
        /*004c*/ 	.word	0xffffffff


	//   ....[3]....
        /*0050*/ 	.word	0xffffffff


	//   ....[4]....
        /*0054*/ 	.word	0xffffffff


	//   ....[5]....
        /*0058*/ 	.word	0xffffffff


	//   ....[6]....
        /*005c*/ 	.word	0xffffffff


	//   ....[7]....
        /*0060*/ 	.word	0xffffffff


	//   ....[8]....
        /*0064*/ 	.word	0xffffffff


	//   ....[9]....
        /*0068*/ 	.word	0xffffffff


	//   ....[10]....
        /*006c*/ 	.word	0xffffffff


	//   ....[11]....
        /*0070*/ 	.word	0xffffffff


	//   ....[12]....
        /*0074*/ 	.word	0xffffffff


	//   ....[13]....
        /*0078*/ 	.word	0xffffffff


	//   ....[14]....
        /*007c*/ 	.word	0xffffffff


	//   ....[15]....
        /*0080*/ 	.word	0xffffffff


	//----- nvinfo : EIATTR_COOP_GROUP_INSTR_OFFSETS
	.align		4
.L_2655:
        /*0084*/ 	.byte	0x04, 0x28
        /*0086*/ 	.short	(.L_2657 - .L_2656)


	//   ....[0]....
.L_2656:
        /*0088*/ 	.word	0x00000b50


	//   ....[1]....
        /*008c*/ 	.word	0x00000b90


	//   ....[2]....
        /*0090*/ 	.word	0x00000bb0


	//   ....[3]....
        /*0094*/ 	.word	0x00000bd0


	//   ....[4]....
        /*0098*/ 	.word	0x00000bf0


	//   ....[5]....
        /*009c*/ 	.word	0x00000c70


	//   ....[6]....
        /*00a0*/ 	.word	0x00000cb0


	//   ....[7]....
        /*00a4*/ 	.word	0x00000cc0


	//   ....[8]....
        /*00a8*/ 	.word	0x00000d00


	//   ....[9]....
        /*00ac*/ 	.word	0x00000d10


	//   ....[10]....
        /*00b0*/ 	.word	0x00000d40


	//   ....[11]....
        /*00b4*/ 	.word	0x00000d50


	//   ....[12]....
        /*00b8*/ 	.word	0x00000d80


	//   ....[13]....
        /*00bc*/ 	.word	0x00000d90


	//   ....[14]....
        /*00c0*/ 	.word	0x00000dc0


	//   ....[15]....
        /*00c4*/ 	.word	0x00001eb0


	//----- nvinfo : EIATTR_SYSCALL_OFFSETS
	.align		4
.L_2657:
        /*00c8*/ 	.byte	0x04, 0x46
        /*00ca*/ 	.short	(.L_2659 - .L_2658)


	//   ....[0]....
.L_2658:
        /*00cc*/ 	.word	0x00000390


	//----- nvinfo : EIATTR_EXIT_INSTR_OFFSETS
	.align		4
.L_2659:
        /*00d0*/ 	.byte	0x04, 0x1c
        /*00d2*/ 	.short	(.L_2661 - .L_2660)


	//   ....[0]....
.L_2660:
        /*00d4*/ 	.word	0x00000220


	//   ....[1]....
        /*00d8*/ 	.word	0x00001d40


	//   ....[2]....
        /*00dc*/ 	.word	0x00001e90


	//----- nvinfo : EIATTR_CTAIDZ_USED
	.align		4
.L_2661:
        /*00e0*/ 	.byte	0x01, 0x04
	.zero		2


	//----- nvinfo : EIATTR_MAX_THREADS
	.align		4
        /*00e4*/ 	.byte	0x04, 0x05
        /*00e6*/ 	.short	(.L_2663 - .L_2662)
.L_2662:
        /*00e8*/ 	.word	0x00000100
        /*00ec*/ 	.word	0x00000001
        /*00f0*/ 	.word	0x00000001


	//----- nvinfo : EIATTR_CRS_STACK_SIZE
	.align		4
.L_2663:
        /*00f4*/ 	.byte	0x04, 0x1e
        /*00f6*/ 	.short	(.L_2665 - .L_2664)
.L_2664:
        /*00f8*/ 	.word	0x00000000
.L_2665:


//--------------------- .nv.info._ZN7cutlass13device_kernelIN5flash19FlashAttnFwdCombineIN4cute5tupleIJNS3_1CILi8EEENS5_ILi128EEEEEELi8ELi256ELi1ELb0ELb1EffNS_4arch4Sm80EEEEEvNT_6ParamsE --------------------------
	.section	.nv.info._ZN7cutlass13device_kernelIN5flash19FlashAttnFwdCombineIN4cute5tupleIJNS3_1CILi8EEENS5_ILi128EEEEEELi8ELi256ELi1ELb0ELb1EffNS_4arch4Sm80EEEEEvNT_6ParamsE,"",@"SHT_CUDA_INFO"
	.sectionflags	@""
	.align	4


	//----- nvinfo : EIATTR_CUDA_API_VERSION
	.align		4
        /*0000*/ 	.byte	0x04, 0x37
        /*0002*/ 	.short	(.L_2667 - .L_2666)
.L_2666:
        /*0004*/ 	.word	0x00000082


	//----- nvinfo : EIATTR_SW2861232_WAR
	.align		4
.L_2667:
        /*0008*/ 	.byte	0x01, 0x35
	.zero		2


	//----- nvinfo : EIATTR_PARAM_CBANK
	.align		4
        /*000c*/ 	.byte	0x04, 0x0a
        /*000e*/ 	.short	(.L_2669 - .L_2668)
	.align		4
.L_2668:
        /*0010*/ 	.word	index@(.nv.constant0._ZN7cutlass13device_kernelIN5flash19FlashAttnFwdCombineIN4cute5tupleIJNS3_1CILi8EEENS5_ILi128EEEEEELi8ELi256ELi1ELb0ELb1EffNS_4arch4Sm80EEEEEvNT_6ParamsE)
        /*0014*/ 	.short	0x0160
        /*0016*/ 	.short	0x00e8


	//----- nvinfo : EIATTR_CBANK_PARAM_SIZE
	.align		4
.L_2669:
        /*0018*/ 	.byte	0x03, 0x19
        /*001a*/ 	.short	0x00e8


	//----- nvinfo : EIATTR_KPARAM_INFO
	.align		4
        /*001c*/ 	.byte	0x04, 0x17
        /*001e*/ 	.short	(.L_2671 - .L_2670)
.L_2670:
        /*0020*/ 	.word	0x00000000
        /*0024*/ 	.short	0x0000
        /*0026*/ 	.short	0x0000
        /*0028*/ 	.byte	0x00, 0xf0, 0xa1, 0x03


	//----- nvinfo : EIATTR_MAXREG_COUNT
	.align		4
.L_2671:
        /*002c*/ 	.byte	0x03, 0x1b
        /*002e*/ 	.short	0x0080


	//----- nvinfo : EIATTR_NUM_BARRIERS
	.align		4
        /*0030*/ 	.byte	0x02, 0x4c
        /*0032*/ 	.byte	0x01
	.zero		1


	//----- nvinfo : EIATTR_EXTERNS
	.align		4
        /*0034*/ 	.byte	0x04, 0x0f
        /*0036*/ 	.short	(.L_2673 - .L_2672)


	//   ....[0]....
	.align		4
.L_2672:
        /*0038*/ 	.word	index@(__assertfail)


	//----- nvinfo : EIATTR_MERCURY_ISA_VERSION
	.align		4
.L_2673:
        /*003c*/ 	.byte	0x03, 0x5f
        /*003e*/ 	.short	0x0000


	//----- nvinfo : EIATTR_COOP_GROUP_MASK_REGIDS
	.align		4
        /*0040*/ 	.byte	0x04, 0x29
        /*0042*/ 	.short	(.L_2675 - .L_2674)


	//   ....[0]....
.L_2674:
        /*0044*/ 	.word	0xffffffff


	//   ....[1]....
        /*0048*/ 	.word	0xffffffff


	//   ....[2]....
        /*004c*/ 	.word	0xffffffff


	//   ....[3]....
        /*0050*/ 	.word	0xffffffff


	//   ....[4]....
        /*0054*/ 	.word	0xffffffff


	//   ....[5]....
        /*0058*/ 	.word	0xffffffff


	//   ....[6]....
        /*005c*/ 	.word	0xffffffff


	//   ....[7]....
        /*0060*/ 	.word	0xffffffff


	//   ....[8]....
        /*0064*/ 	.word	0xffffffff


	//   ....[9]....
        /*0068*/ 	.word	0xffffffff


	//   ....[10]....
        /*006c*/ 	.word	0xffffffff


	//   ....[11]....
        /*0070*/ 	.word	0xffffffff


	//   ....[12]....
        /*0074*/ 	.word	0xffffffff


	//   ....[13]....
        /*0078*/ 	.word	0xffffffff


	//   ....[14]....
        /*007c*/ 	.word	0xffffffff


	//   ....[15]....
        /*0080*/ 	.word	0xffffffff


	//----- nvinfo : EIATTR_COOP_GROUP_INSTR_OFFSETS
	.align		4
.L_2675:
        /*0084*/ 	.byte	0x04, 0x28
        /*0086*/ 	.short	(.L_2677 - .L_2676)


	//   ....[0]....
.L_2676:
        /*0088*/ 	.word	0x00001dd0


	//   ....[1]....
        /*008c*/ 	.word	0x00001e20


	//   ....[2]....
        /*0090*/ 	.word	0x00001e50


	//   ....[3]....
        /*0094*/ 	.word	0x00001e70


	//   ....[4]....
        /*0098*/ 	.word	0x00001e90


	//   ....[5]....
        /*009c*/ 	.word	0x000021b0


	//   ....[6]....
        /*00a0*/ 	.word	0x000021d0


	//   ....[7]....
        /*00a4*/ 	.word	0x000021e0


	//   ....[8]....
        /*00a8*/ 	.word	0x00002220


	//   ....[9]....
        /*00ac*/ 	.word	0x00002230


	//   ....[10]....
        /*00b0*/ 	.word	0x00002260


	//   ....[11]....
        /*00b4*/ 	.word	0x00002270


	//   ....[12]....
        /*00b8*/ 	.word	0x000022b0


	//   ....[13]....
        /*00bc*/ 	.word	0x000022c0


	//   ....[14]....
        /*00c0*/ 	.word	0x000022f0


	//   ....[15]....
        /*00c4*/ 	.word	0x000033d0


	//----- nvinfo : EIATTR_SYSCALL_OFFSETS
	.align		4
.L_2677:
        /*00c8*/ 	.byte	0x04, 0x46
        /*00ca*/ 	.short	(.L_2679 - .L_2678)


	//   ....[0]....
.L_2678:
        /*00cc*/ 	.word	0x000004b0


	//----- nvinfo : EIATTR_EXIT_INSTR_OFFSETS
	.align		4
.L_2679:
        /*00d0*/ 	.byte	0x04, 0x1c
        /*00d2*/ 	.short	(.L_2681 - .L_2680)


	//   ....[0]....
.L_2680:
        /*00d4*/ 	.word	0x00000200


	//   ....[1]....
        /*00d8*/ 	.word	0x00000360


	//   ....[2]....
        /*00dc*/ 	.word	0x000032a0


	//   ....[3]....
        /*00e0*/ 	.word	0x000033b0


	//----- nvinfo : EIATTR_CTAIDZ_USED
	.align		4
.L_2681:
        /*00e4*/ 	.byte	0x01, 0x04
	.zero		2


	//----- nvinfo : EIATTR_MAX_THREADS
	.align		4
        /*00e8*/ 	.byte	0x04, 0x05
        /*00ea*/ 	.short	(.L_2683 - .L_2682)
.L_2682:
        /*00ec*/ 	.word	0x00000100
        /*00f0*/ 	.word	0x00000001
        /*00f4*/ 	.word	0x00000001


	//----- nvinfo : EIATTR_CRS_STACK_SIZE
	.align		4
.L_2683:
        /*00f8*/ 	.byte	0x04, 0x1e
        /*00fa*/ 	.short	(.L_2685 - .L_2684)
.L_2684:
        /*00fc*/ 	.word	0x00000000
.L_2685:


//--------------------- .nv.info._ZN7cutlass13device_kernelIN5flash19FlashAttnFwdCombineIN4cute5tupleIJNS3_1CILi8EEENS5_ILi128EEEEEELi7ELi256ELi1ELb0ELb1EffNS_4arch4Sm80EEEEEvNT_6ParamsE --------------------------
	.section	.nv.info._ZN7cutlass13device_kernelIN5flash19FlashAttnFwdCombineIN4cute5tupleIJNS3_1CILi8EEENS5_ILi128EEEEEELi7ELi256ELi1ELb0ELb1EffNS_4arch4Sm80EEEEEvNT_6ParamsE,"",@"SHT_CUDA_INFO"
	.sectionflags	@""
	.align	4


	//----- nvinfo : EIATTR_CUDA_API_VERSION
	.align		4
        /*0000*/ 	.byte	0x04, 0x37
        /*0002*/ 	.short	(.L_2687 - .L_2686)
.L_2686:
        /*0004*/ 	.word	0x00000082


	//----- nvinfo : EIATTR_SW2861232_WAR
	.align		4
.L_2687:
        /*0008*/ 	.byte	0x01, 0x35
	.zero		2


	//----- nvinfo : EIATTR_PARAM_CBANK
	.align		4
        /*000c*/ 	.byte	0x04, 0x0a
        /*000e*/ 	.short	(.L_2689 - .L_2688)
	.align		4
.L_2688:
        /*0010*/ 	.word	index@(.nv.constant0._ZN7cutlass13device_kernelIN5flash19FlashAttnFwdCombineIN4cute5tupleIJNS3_1CILi8EEENS5_ILi128EEEEEELi7ELi256ELi1ELb0ELb1EffNS_4arch4Sm80EEEEEvNT_6ParamsE)
        /*0014*/ 	.short	0x0160
        /*0016*/ 	.short	0x00e8


	//----- nvinfo : EIATTR_CBANK_PARAM_SIZE
	.align		4
.L_2689:
        /*0018*/ 	.byte	0x03, 0x19
        /*001a*/ 	.short	0x00e8


	//----- nvinfo : EIATTR_KPARAM_INFO
	.align		4
        /*001c*/ 	.byte	0x04, 0x17
        /*001e*/ 	.short	(.L_2691 - .L_2690)
.L_2690:
        /*0020*/ 	.word	0x00000000
        /*0024*/ 	.short	0x0000
        /*0026*/ 	.short	0x0000
        /*0028*/ 	.byte	0x00, 0xf0, 0xa1, 0x03


	//----- nvinfo : EIATTR_MAXREG_COUNT
	.align		4
.L_2691:
        /*002c*/ 	.byte	0x03, 0x1b
        /*002e*/ 	.short	0x0080


	//----- nvinfo : EIATTR_NUM_BARRIERS
	.align		4
        /*0030*/ 	.byte	0x02, 0x4c
        /*0032*/ 	.byte	0x01
	.zero		1


	//----- nvinfo : EIATTR_EXTERNS
	.align		4
        /*0034*/ 	.byte	0x04, 0x0f
        /*0036*/ 	.short	(.L_2693 - .L_2692)


	//   ....[0]....
	.align		4
.L_2692:
        /*0038*/ 	.word	index@(__assertfail)


	//----- nvinfo : EIATTR_MERCURY_ISA_VERSION
	.align		4
.L_2693:
        /*003c*/ 	.byte	0x03, 0x5f
        /*003e*/ 	.short	0x0000


	//----- nvinfo : EIATTR_COOP_GROUP_MASK_REGIDS
	.align		4
        /*0040*/ 	.byte	0x04, 0x29
        /*0042*/ 	.short	(.L_2695 - .L_2694)


	//   ....[0]....
.L_2694:
        /*0044*/ 	.word	0xffffffff


	//   ....[1]....
        /*0048*/ 	.word	0xffffffff


	//   ....[2]....
        /*004c*/ 	.word	0xffffffff


	//   ....[3]....
        /*0050*/ 	.word	0xffffffff


	//   ....[4]....
        /*0054*/ 	.word	0xffffffff


	//   ....[5]....
        /*0058*/ 	.word	0xffffffff


	//   ....[6]....
        /*005c*/ 	.word	0xffffffff


	//   ....[7]....
        /*0060*/ 	.word	0xffffffff


	//   ....[8]....
        /*0064*/ 	.word	0xffffffff


	//   ....[9]....
        /*0068*/ 	.word	0xffffffff


	//   ....[10]....
        /*006c*/ 	.word	0xffffffff


	//   ....[11]....
        /*0070*/ 	.word	0xffffffff


	//   ....[12]....
        /*0074*/ 	.word	0xffffffff


	//   ....[13]....
        /*0078*/ 	.word	0xffffffff


	//   ....[14]....
        /*007c*/ 	.word	0xffffffff


	//   ....[15]....
        /*0080*/ 	.word	0xffffffff


	//----- nvinfo : EIATTR_COOP_GROUP_INSTR_OFFSETS
	.align		4
.L_2695:
        /*0084*/ 	.byte	0x04, 0x28
        /*0086*/ 	.short	(.L_2697 - .L_2696)


	//   ....[0]....
.L_2696:
        /*0088*/ 	.word	0x00001970


	//   ....[1]....
        /*008c*/ 	.word	0x000019c0


	//   ....[2]....
        /*0090*/ 	.word	0x000019f0


	//   ....[3]....
        /*0094*/ 	.word	0x00001a10


	//   ....[4]....
        /*0098*/ 	.word	0x00001a30


	//   ....[5]....
        /*009c*/ 	.word	0x00001bd0


	//   ....[6]....
        /*00a0*/ 	.word	0x00001bf0


	//   ....[7]....
        /*00a4*/ 	.word	0x00001c00


	//   ....[8]....
        /*00a8*/ 	.word	0x00001c30


	//   ....[9]....
        /*00ac*/ 	.word	0x00001c40


	//   ....[10]....
        /*00b0*/ 	.word	0x00001c70


	//   ....[11]....
        /*00b4*/ 	.word	0x00001c80


	//   ....[12]....
        /*00b8*/ 	.word	0x00001cb0


	//   ....[13]....
        /*00bc*/ 	.word	0x00001cc0


	//   ....[14]....
        /*00c0*/ 	.word	0x00001d00


	//   ....[15]....
        /*00c4*/ 	.word	0x00002d90


	//----- nvinfo : EIATTR_SYSCALL_OFFSETS
	.align		4
.L_2697:
        /*00c8*/ 	.byte	0x04, 0x46
        /*00ca*/ 	.short	(.L_2699 - .L_2698)


	//   ....[0]....
.L_2698:
        /*00cc*/ 	.word	0x000004b0


	//----- nvinfo : EIATTR_EXIT_INSTR_OFFSETS
	.align		4
.L_2699:
        /*00d0*/ 	.byte	0x04, 0x1c
        /*00d2*/ 	.short	(.L_2701 - .L_2700)


	//   ....[0]....
.L_2700:
        /*00d4*/ 	.word	0x00000200


	//   ....[1]....
        /*00d8*/ 	.word	0x00000360


	//   ....[2]....
        /*00dc*/ 	.word	0x00002c60


	//   ....[3]....
        /*00e0*/ 	.word	0x00002d70


	//----- nvinfo : EIATTR_CTAIDZ_USED
	.align		4
.L_2701:
        /*00e4*/ 	.byte	0x01, 0x04
	.zero		2


	//----- nvinfo : EIATTR_MAX_THREADS
	.align		4
        /*00e8*/ 	.byte	0x04, 0x05
        /*00ea*/ 	.short	(.L_2703 - .L_2702)
.L_2702:
        /*00ec*/ 	.word	0x00000100
        /*00f0*/ 	.word	0x00000001
        /*00f4*/ 	.word	0x00000001


	//----- nvinfo : EIATTR_CRS_STACK_SIZE
	.align		4
.L_2703:
        /*00f8*/ 	.byte	0x04, 0x1e
        /*00fa*/ 	.short	(.L_2705 - .L_2704)
.L_2704:
        /*00fc*/ 	.word	0x00000000
.L_2705:


//--------------------- .nv.info._ZN7cutlass13device_kernelIN5flash19FlashAttnFwdCombineIN4cute5tupleIJNS3_1CILi8EEENS5_ILi128EEEEEELi6ELi256ELi1ELb0ELb1EffNS_4arch4Sm80EEEEEvNT_6ParamsE --------------------------
	.section	.nv.info._ZN7cutlass13device_kernelIN5flash19FlashAttnFwdCombineIN4cute5tupleIJNS3_1CILi8EEENS5_ILi128EEEEEELi6ELi256ELi1ELb0ELb1EffNS_4arch4Sm80EEEEEvNT_6ParamsE,"",@"SHT_CUDA_INFO"
	.sectionflags	@""
	.align	4


	//----- nvinfo : EIATTR_CUDA_API_VERSION
	.align		4
        /*0000*/ 	.byte	0x04, 0x37
        /*0002*/ 	.short	(.L_2707 - .L_2706)
.L_2706:
        /*0004*/ 	.word	0x00000082


	//----- nvinfo : EIATTR_SW2861232_WAR
	.align		4
.L_2707:
        /*0008*/ 	.byte	0x01, 0x35
	.zero		2


	//----- nvinfo : EIATTR_PARAM_CBANK
	.align		4
        /*000c*/ 	.byte	0x04, 0x0a
        /*000e*/ 	.short	(.L_2709 - .L_2708)
	.align		4
.L_2708:
        /*0010*/ 	.word	index@(.nv.constant0._ZN7cutlass13device_kernelIN5flash19FlashAttnFwdCombineIN4cute5tupleIJNS3_1CILi8EEENS5_ILi128EEEEEELi6ELi256ELi1ELb0ELb1EffNS_4arch4Sm80EEEEEvNT_6ParamsE)
        /*0014*/ 	.short	0x0160
        /*0016*/ 	.short	0x00e8


	//----- nvinfo : EIATTR_CBANK_PARAM_SIZE
	.align		4
.L_2709:
        /*0018*/ 	.byte	0x03, 0x19
        /*001a*/ 	.short	0x00e8


	//----- nvinfo : EIATTR_KPARAM_INFO
	.align		4
        /*001c*/ 	.byte	0x04, 0x17
        /*001e*/ 	.short	(.L_2711 - .L_2710)
.L_2710:
        /*0020*/ 	.word	0x00000000
        /*0024*/ 	.short	0x0000
        /*0026*/ 	.short	0x0000
        /*0028*/ 	.byte	0x00, 0xf0, 0xa1, 0x03


	//----- nvinfo : EIATTR_MAXREG_COUNT
	.align		4
.L_2711:
        /*002c*/ 	.byte	0x03, 0x1b
        /*002e*/ 	.short	0x0080


	//----- nvinfo : EIATTR_NUM_BARRIERS
	.align		4
        /*0030*/ 	.byte	0x02, 0x4c
        /*0032*/ 	.byte	0x01
	.zero		1


	//----- nvinfo : EIATTR_EXTERNS
	.align		4
        /*0034*/ 	.byte	0x04, 0x0f
        /*0036*/ 	.short	(.L_2713 - .L_2712)


	//   ....[0]....
	.align		4
.L_2712:
        /*0038*/ 	.word	index@(__assertfail)


	//----- nvinfo : EIATTR_MERCURY_ISA_VERSION
	.align		4
.L_2713:
        /*003c*/ 	.byte	0x03, 0x5f
        /*003e*/ 	.short	0x0000


	//----- nvinfo : EIATTR_COOP_GROUP_MASK_REGIDS
	.align		4
        /*0040*/ 	.byte	0x04, 0x29
        /*0042*/ 	.short	(.L_2715 - .L_2714)


	//   ....[0]....
.L_2714:
        /*0044*/ 	.word	0xffffffff


	//   ....[1]....
        /*0048*/ 	.word	0xffffffff


	//   ....[2]....
        /*004c*/ 	.word	0xffffffff


	//   ....[3]....
        /*0050*/ 	.word	0xffffffff


	//   ....[4]....
        /*0054*/ 	.word	0xffffffff


	//   ....[5]....
        /*0058*/ 	.word	0xffffffff


	//   ....[6]....
        /*005c*/ 	.word	0xffffffff


	//   ....[7]....
        /*0060*/ 	.word	0xffffffff


	//   ....[8]....
        /*0064*/ 	.word	0xffffffff


	//   ....[9]....
        /*0068*/ 	.word	0xffffffff


	//   ....[10]....
        /*006c*/ 	.word	0xffffffff


	//   ....[11]....
        /*0070*/ 	.word	0xffffffff


	//   ....[12]....
        /*0074*/ 	.word	0xffffffff


	//   ....[13]....
        /*0078*/ 	.word	0xffffffff


	//   ....[14]....
        /*007c*/ 	.word	0xffffffff


	//   ....[15]....
        /*0080*/ 	.word	0xffffffff


	//----- nvinfo : EIATTR_COOP_GROUP_INSTR_OFFSETS
	.align		4
.L_2715:
        /*0084*/ 	.byte	0x04, 0x28
        /*0086*/ 	.short	(.L_2717 - .L_2716)


	//   ....[0]....
.L_2716:
        /*0088*/ 	.word	0x00001650


	//   ....[1]....
        /*008c*/ 	.word	0x00001690


	//   ....[2]....
        /*0090*/ 	.word	0x000016b0


	//   ....[3]....
        /*0094*/ 	.word	0x000016d0


	//   ....[4]....
        /*0098*/ 	.word	0x000016f0


	//   ....[5]....
        /*009c*/ 	.word	0x000017f0


	//   ....[6]....
        /*00a0*/ 	.word	0x00001810


	//   ....[7]....
        /*00a4*/ 	.word	0x00001820


	//   ....[8]....
        /*00a8*/ 	.word	0x00001850


	//   ....[9]....
        /*00ac*/ 	.word	0x00001860


	//   ....[10]....
        /*00b0*/ 	.word	0x00001890


	//   ....[11]....
        /*00b4*/ 	.word	0x000018a0


	//   ....[12]....
        /*00b8*/ 	.word	0x000018d0


	//   ....[13]....
        /*00bc*/ 	.word	0x000018e0


	//   ....[14]....
        /*00c0*/ 	.word	0x00001920


	//   ....[15]....
        /*00c4*/ 	.word	0x00002970


	//----- nvinfo : EIATTR_SYSCALL_OFFSETS
	.align		4
.L_2717:
        /*00c8*/ 	.byte	0x04, 0x46
        /*00ca*/ 	.short	(.L_2719 - .L_2718)


	//   ....[0]....
.L_2718:
        /*00cc*/ 	.word	0x000004b0


	//----- nvinfo : EIATTR_EXIT_INSTR_OFFSETS
	.align		4
.L_2719:
        /*00d0*/ 	.byte	0x04, 0x1c
        /*00d2*/ 	.short	(.L_2721 - .L_2720)


	//   ....[0]....
.L_2720:
        /*00d4*/ 	.word	0x00000200


	//   ....[1]....
        /*00d8*/ 	.word	0x00000360


	//   ....[2]....
        /*00dc*/ 	.word	0x00002840


	//   ....[3]....
        /*00e0*/ 	.word	0x00002950


	//----- nvinfo : EIATTR_CTAIDZ_USED
	.align		4
.L_2721:
        /*00e4*/ 	.byte	0x01, 0x04
	.zero		2


	//----- nvinfo : EIATTR_MAX_THREADS
	.align		4
        /*00e8*/ 	.byte	0x04, 0x05
        /*00ea*/ 	.short	(.L_2723 - .L_2722)
.L_2722:
        /*00ec*/ 	.word	0x00000100
        /*00f0*/ 	.word	0x00000001
        /*00f4*/ 	.word	0x00000001


	//----- nvinfo : EIATTR_CRS_STACK_SIZE
	.align		4
.L_2723:
        /*00f8*/ 	.byte	0x04, 0x1e
        /*00fa*/ 	.short	(.L_2725 - .L_2724)
.L_2724:
        /*00fc*/ 	.word	0x00000000
.L_2725:


//--------------------- .nv.info._ZN7cutlass13device_kernelIN5flash19FlashAttnFwdCombineIN4cute5tupleIJNS3_1CILi8EEENS5_ILi128EEEEEELi5ELi256ELi1ELb0ELb1EffNS_4arch4Sm80EEEEEvNT_6ParamsE --------------------------
	.section	.nv.info._ZN7cutlass13device_kernelIN5flash19FlashAttnFwdCombineIN4cute5tupleIJNS3_1CILi8EEENS5_ILi128EEEEEELi5ELi256ELi1ELb0ELb1EffNS_4arch4Sm80EEEEEvNT_6ParamsE,"",@"SHT_CUDA_INFO"
	.sectionflags	@""
	.align	4


	//----- nvinfo : EIATTR_CUDA_API_VERSION
	.align		4
        /*0000*/ 	.byte	0x04, 0x37
        /*0002*/ 	.short	(.L_2727 - .L_2726)
.L_2726:
        /*0004*/ 	.word	0x00000082


	//----- nvinfo : EIATTR_SW2861232_WAR
	.align		4
.L_2727:
        /*0008*/ 	.byte	0x01, 0x35
	.zero		2


	//----- nvinfo : EIATTR_PARAM_CBANK
	.align		4
        /*000c*/ 	.byte	0x04, 0x0a
        /*000e*/ 	.short	(.L_2729 - .L_2728)
	.align		4
.L_2728:
        /*0010*/ 	.word	index@(.nv.constant0._ZN7cutlass13device_kernelIN5flash19FlashAttnFwdCombineIN4cute5tupleIJNS3_1CILi8EEENS5_ILi128EEEEEELi5ELi256ELi1ELb0ELb1EffNS_4arch4Sm80EEEEEvNT_6ParamsE)
        /*0014*/ 	.short	0x0160
        /*0016*/ 	.short	0x00e8


	//----- nvinfo : EIATTR_CBANK_PARAM_SIZE
	.align		4
.L_2729:
        /*0018*/ 	.byte	0x03, 0x19
        /*001a*/ 	.short	0x00e8


	//----- nvinfo : EIATTR_KPARAM_INFO
	.align		4
        /*001c*/ 	.byte	0x04, 0x17
        /*001e*/ 	.short	(.L_2731 - .L_2730)
.L_2730:
        /*0020*/ 	.word	0x00000000
        /*0024*/ 	.short	0x0000
        /*0026*/ 	.short	0x0000
        /*0028*/ 	.byte	0x00, 0xf0, 0xa1, 0x03


	//----- nvinfo : EIATTR_MAXREG_COUNT
	.align		4
.L_2731:
        /*002c*/ 	.byte	0x03, 0x1b
        /*002e*/ 	.short	0x0080


	//----- nvinfo : EIATTR_NUM_BARRIERS
	.align		4
        /*0030*/ 	.byte	0x02, 0x4c
        /*0032*/ 	.byte	0x01
	.zero		1


	//----- nvinfo : EIATTR_EXTERNS
	.align		4
        /*0034*/ 	.byte	0x04, 0x0f
        /*0036*/ 	.short	(.L_2733 - .L_2732)


	//   ....[0]....
	.align		4
.L_2732:
        /*0038*/ 	.word	index@(__assertfail)


	//----- nvinfo : EIATTR_MERCURY_ISA_VERSION
	.align		4
.L_2733:
        /*003c*/ 	.byte	0x03, 0x5f
        /*003e*/ 	.short	0x0000


	//----- nvinfo : EIATTR_COOP_GROUP_MASK_REGIDS
	.align		4
        /*0040*/ 	.byte	0x04, 0x29
        /*0042*/ 	.short	(.L_2735 - .L_2734)


	//   ....[0]....
.L_2734:
        /*0044*/ 	.word	0xffffffff


	//   ....[1]....
        /*0048*/ 	.word	0xffffffff


	//   ....[2]....
        /*004c*/ 	.word	0xffffffff


	//   ....[3]....
        /*0050*/ 	.word	0xffffffff


	//   ....[4]....
        /*0054*/ 	.word	0xffffffff


	//   ....[5]....
        /*0058*/ 	.word	0xffffffff


	//   ....[6]....
        /*005c*/ 	.word	0xffffffff


	//   ....[7]....
        /*0060*/ 	.word	0xffffffff


	//   ....[8]....
        /*0064*/ 	.word	0xffffffff


	//   ....[9]....
        /*0068*/ 	.word	0xffffffff


	//   ....[10]....
        /*006c*/ 	.word	0xffffffff


	//   ....[11]....
        /*0070*/ 	.word	0xffffffff


	//   ....[12]....
        /*0074*/ 	.word	0xffffffff


	//   ....[13]....
        /*0078*/ 	.word	0xffffffff


	//   ....[14]....
        /*007c*/ 	.word	0xffffffff


	//   ....[15]....
        /*0080*/ 	.word	0xffffffff


	//----- nvinfo : EIATTR_COOP_GROUP_INSTR_OFFSETS
	.align		4
.L_2735:
        /*0084*/ 	.byte	0x04, 0x28
        /*0086*/ 	.short	(.L_2737 - .L_2736)


	//   ....[0]....
.L_2736:
        /*0088*/ 	.word	0x00001470


	//   ....[1]....
        /*008c*/ 	.word	0x000014b0


	//   ....[2]....
        /*0090*/ 	.word	0x000014d0


	//   ....[3]....
        /*0094*/ 	.word	0x000014f0


	//   ....[4]....
        /*0098*/ 	.word	0x00001510


	//   ....[5]....
        /*009c*/ 	.word	0x000015b0


	//   ....[6]....
        /*00a0*/ 	.word	0x000015d0


	//   ....[7]....
        /*00a4*/ 	.word	0x000015e0


	//   ....[8]....
        /*00a8*/ 	.word	0x00001610


	//   ....[9]....
        /*00ac*/ 	.word	0x00001620


	//   ....[10]....
        /*00b0*/ 	.word	0x00001650


	//   ....[11]....
        /*00b4*/ 	.word	0x00001660


	//   ....[12]....
        /*00b8*/ 	.word	0x00001690


	//   ....[13]....
        /*00bc*/ 	.word	0x000016a0


	//   ....[14]....
        /*00c0*/ 	.word	0x000016e0


	//   ....[15]....
        /*00c4*/ 	.word	0x00002710


	//----- nvinfo : EIATTR_SYSCALL_OFFSETS
	.align		4
.L_2737:
        /*00c8*/ 	.byte	0x04, 0x46
        /*00ca*/ 	.short	(.L_2739 - .L_2738)


	//   ....[0]....
.L_2738:
        /*00cc*/ 	.word	0x000004b0


	//----- nvinfo : EIATTR_EXIT_INSTR_OFFSETS
	.align		4
.L_2739:
        /*00d0*/ 	.byte	0x04, 0x1c
        /*00d2*/ 	.short	(.L_2741 - .L_2740)


	//   ....[0]....
.L_2740:
        /*00d4*/ 	.word	0x00000200


	//   ....[1]....
        /*00d8*/ 	.word	0x00000360


	//   ....[2]....
        /*00dc*/ 	.word	0x000025e0


	//   ....[3]....
        /*00e0*/ 	.word	0x000026f0


	//----- nvinfo : EIATTR_CTAIDZ_USED
	.align		4
.L_2741:
        /*00e4*/ 	.byte	0x01, 0x04
	.zero		2


	//----- nvinfo : EIATTR_MAX_THREADS
	.align		4
        /*00e8*/ 	.byte	0x04, 0x05
        /*00ea*/ 	.short	(.L_2743 - .L_2742)
.L_2742:
        /*00ec*/ 	.word	0x00000100
        /*00f0*/ 	.word	0x00000001
        /*00f4*/ 	.word	0x00000001


	//----- nvinfo : EIATTR_CRS_STACK_SIZE
	.align		4
.L_2743:
        /*00f8*/ 	.byte	0x04, 0x1e
        /*00fa*/ 	.short	(.L_2745 - .L_2744)
.L_2744:
        /*00fc*/ 	.word	0x00000000
.L_2745:


//--------------------- .nv.info._ZN7cutlass13device_kernelIN5flash19FlashAttnFwdCombineIN4cute5tupleIJNS3_1CILi16EEENS5_ILi64EEEEEELi8ELi256ELi1ELb0ELb0EffNS_4arch4Sm90EEEEEvNT_6ParamsE --------------------------
	.section	.nv.info._ZN7cutlass13device_kernelIN5flash19FlashAttnFwdCombineIN4cute5tupleIJNS3_1CILi16EEENS5_ILi64EEEEEELi8ELi256ELi1ELb0ELb0EffNS_4arch4Sm90EEEEEvNT_6ParamsE,"",@"SHT_CUDA_INFO"
	.sectionflags	@""
	.align	4


	//----- nvinfo : EIATTR_CUDA_API_VERSION
	.align		4
        /*0000*/ 	.byte	0x04, 0x37
        /*0002*/ 	.short	(.L_2747 - .L_2746)
.L_2746:
        /*0004*/ 	.word	0x00000082


	//----- nvinfo : EIATTR_SW2861232_WAR
	.align		4
.L_2747:
        /*0008*/ 	.byte	0x01, 0x35
	.zero		2


	//----- nvinfo : EIATTR_PARAM_CBANK
	.align		4
        /*000c*/ 	.byte	0x04, 0x0a
        /*000e*/ 	.short	(.L_2749 - .L_2748)
	.align		4
.L_2748:
        /*0010*/ 	.word	index@(.nv.constant0._ZN7cutlass13device_kernelIN5flash19FlashAttnFwdCombineIN4cute5tupleIJNS3_1CILi16EEENS5_ILi64EEEEEELi8ELi256ELi1ELb0ELb0EffNS_4arch4Sm90EEEEEvNT_6ParamsE)
        /*0014*/ 	.short	0x0160
        /*0016*/ 	.short	0x00e8


	//----- nvinfo : EIATTR_CBANK_PARAM_SIZE
	.align		4
.L_2749:
        /*0018*/ 	.byte	0x03, 0x19
        /*001a*/ 	.short	0x00e8


	//----- nvinfo : EIATTR_KPARAM_INFO
	.align		4
        /*001c*/ 	.byte	0x04, 0x17
        /*001e*/ 	.short	(.L_2751 - .L_2750)
.L_2750:
        /*0020*/ 	.word	0x00000000
        /*0024*/ 	.short	0x0000
        /*0026*/ 	.short	0x0000
        /*0028*/ 	.byte	0x00, 0xf0, 0xa1, 0x03


	//----- nvinfo : EIATTR_MAXREG_COUNT
	.align		4
.L_2751:
        /*002c*/ 	.byte	0x03, 0x1b
        /*002e*/ 	.short	0x0080


	//----- nvinfo : EIATTR_NUM_BARRIERS
	.align		4
        /*0030*/ 	.byte	0x02, 0x4c
        /*0032*/ 	.byte	0x01
	.zero		1


	//----- nvinfo : EIATTR_EXTERNS
	.align		4
        /*0034*/ 	.byte	0x04, 0x0f
        /*0036*/ 	.short	(.L_2753 - .L_2752)


	//   ....[0]....
	.align		4
.L_2752:
        /*0038*/ 	.word	index@(__assertfail)


	//----- nvinfo : EIATTR_MERCURY_ISA_VERSION
	.align		4
.L_2753:
        /*003c*/ 	.byte	0x03, 0x5f
        /*003e*/ 	.short	0x0000


	//----- nvinfo : EIATTR_COOP_GROUP_MASK_REGIDS
	.align		4
        /*0040*/ 	.byte	0x04, 0x29
        /*0042*/ 	.short	(.L_2755 - .L_2754)


	//   ....[0]....
.L_2754:
        /*0044*/ 	.word	0xffffffff


	//   ....[1]....
        /*0048*/ 	.word	0xffffffff


	//   ....[2]....
        /*004c*/ 	.word	0xffffffff


	//   ....[3]....
        /*0050*/ 	.word	0xffffffff


	//   ....[4]....
        /*0054*/ 	.word	0xffffffff


	//   ....[5]....
        /*0058*/ 	.word	0xffffffff


	//   ....[6]....
        /*005c*/ 	.word	0xffffffff


	//   ....[7]....
        /*0060*/ 	.word	0xffffffff


	//   ....[8]....
        /*0064*/ 	.word	0xffffffff


	//   ....[9]....
        /*0068*/ 	.word	0xffffffff


	//   ....[10]....
        /*006c*/ 	.word	0xffffffff


	//   ....[11]....
        /*0070*/ 	.word	0xffffffff


	//   ....[12]....
        /*0074*/ 	.word	0xffffffff


	//----- nvinfo : EIATTR_COOP_GROUP_INSTR_OFFSETS
	.align		4
.L_2755:
        /*0078*/ 	.byte	0x04, 0x28
        /*007a*/ 	.short	(.L_2757 - .L_2756)


	//   ....[0]....
.L_2756:
        /*007c*/ 	.word	0x00001bf0


	//   ....[1]....
        /*0080*/ 	.word	0x00001c40


	//   ....[2]....
        /*0084*/ 	.word	0x00001c70


	//   ....[3]....
        /*0088*/ 	.word	0x00001c90


	//   ....[4]....
        /*008c*/ 	.word	0x000022b0


	//   ....[5]....
        /*0090*/ 	.word	0x000022d0


	//   ....[6]....
        /*0094*/ 	.word	0x000022e0


	//   ....[7]....
        /*0098*/ 	.word	0x00002320


	//   ....[8]....
        /*009c*/ 	.word	0x00002330


	//   ....[9]....
        /*00a0*/ 	.word	0x00002360


	//   ....[10]....
        /*00a4*/ 	.word	0x00002380


	//   ....[11]....
        /*00a8*/ 	.word	0x000023b0


	//   ....[12]....
        /*00ac*/ 	.word	0x00003650


	//----- nvinfo : EIATTR_SYSCALL_OFFSETS
	.align		4
.L_2757:
        /*00b0*/ 	.byte	0x04, 0x46
        /*00b2*/ 	.short	(.L_2759 - .L_2758)


	//   ....[0]....
.L_2758:
        /*00b4*/ 	.word	0x00000390


	//----- nvinfo : EIATTR_EXIT_INSTR_OFFSETS
	.align		4
.L_2759:
        /*00b8*/ 	.byte	0x04, 0x1c
        /*00ba*/ 	.short	(.L_2761 - .L_2760)


	//   ....[0]....
.L_2760:
        /*00bc*/ 	.word	0x00000220


	//   ....[1]....
        /*00c0*/ 	.word	0x000034e0


	//   ....[2]....
        /*00c4*/ 	.word	0x00003630


	//----- nvinfo : EIATTR_CTAIDZ_USED
	.align		4
.L_2761:
        /*00c8*/ 	.byte	0x01, 0x04
	.zero		2


	//----- nvinfo : EIATTR_MAX_THREADS
	.align		4
        /*00cc*/ 	.byte	0x04, 0x05
        /*00ce*/ 	.short	(.L_2763 - .L_2762)
.L_2762:
        /*00d0*/ 	.word	0x00000100
        /*00d4*/ 	.word	0x00000001
        /*00d8*/ 	.word	0x00000001


	//----- nvinfo : EIATTR_CRS_STACK_SIZE
	.align		4
.L_2763:
        /*00dc*/ 	.byte	0x04, 0x1e
        /*00de*/ 	.short	(.L_2765 - .L_2764)
.L_2764:
        /*00e0*/ 	.word	0x00000000
.L_2765:


//--------------------- .nv.info._ZN7cutlass13device_kernelIN5flash19FlashAttnFwdCombineIN4cute5tupleIJNS3_1CILi16EEENS5_ILi64EEEEEELi7ELi256ELi1ELb0ELb0EffNS_4arch4Sm90EEEEEvNT_6ParamsE --------------------------
	.section	.nv.info._ZN7cutlass13device_kernelIN5flash19FlashAttnFwdCombineIN4cute5tupleIJNS3_1CILi16EEENS5_ILi64EEEEEELi7ELi256ELi1ELb0ELb0EffNS_4arch4Sm90EEEEEvNT_6ParamsE,"",@"SHT_CUDA_INFO"
	.sectionflags	@""
	.align	4


	//----- nvinfo : EIATTR_CUDA_API_VERSION
	.align		4
        /*0000*/ 	.byte	0x04, 0x37
        /*0002*/ 	.short	(.L_2767 - .L_2766)
.L_2766:
        /*0004*/ 	.word	0x00000082


	//----- nvinfo : EIATTR_SW2861232_WAR
	.align		4
.L_2767:
        /*0008*/ 	.byte	0x01, 0x35
	.zero		2


	//----- nvinfo : EIATTR_PARAM_CBANK
	.align		4
        /*000c*/ 	.byte	0x04, 0x0a
        /*000e*/ 	.short	(.L_2769 - .L_2768)
	.align		4
.L_2768:
        /*0010*/ 	.word	index@(.nv.constant0._ZN7cutlass13device_kernelIN5flash19FlashAttnFwdCombineIN4cute5tupleIJNS3_1CILi16EEENS5_ILi64EEEEEELi7ELi256ELi1ELb0ELb0EffNS_4arch4Sm90EEEEEvNT_6ParamsE)
        /*0014*/ 	.short	0x0160
        /*0016*/ 	.short	0x00e8


	//----- nvinfo : EIATTR_CBANK_PARAM_SIZE
	.align		4
.L_2769:
        /*0018*/ 	.byte	0x03, 0x19
        /*001a*/ 	.short	0x00e8


	//----- nvinfo : EIATTR_KPARAM_INFO
	.align		4
        /*001c*/ 	.byte	0x04, 0x17
        /*001e*/ 	.short	(.L_2771 - .L_2770)
.L_2770:
        /*0020*/ 	.word	0x00000000
        /*0024*/ 	.short	0x0000
        /*0026*/ 	.short	0x0000
        /*0028*/ 	.byte	0x00, 0xf0, 0xa1, 0x03


	//----- nvinfo : EIATTR_MAXREG_COUNT
	.align		4
.L_2771:
        /*002c*/ 	.byte	0x03, 0x1b
        /*002e*/ 	.short	0x0080


	//----- nvinfo : EIATTR_NUM_BARRIERS
	.align		4
        /*0030*/ 	.byte	0x02, 0x4c
        /*0032*/ 	.byte	0x01
	.zero		1


	//----- nvinfo : EIATTR_EXTERNS
	.align		4
        /*0034*/ 	.byte	0x04, 0x0f
        /*0036*/ 	.short	(.L_2773 - .L_2772)


	//   ....[0]....
	.align		4
.L_2772:
        /*0038*/ 	.word	index@(__assertfail)


	//----- nvinfo : EIATTR_MERCURY_ISA_VERSION
	.align		4
.L_2773:
        /*003c*/ 	.byte	0x03, 0x5f
        /*003e*/ 	.short	0x0000


	//----- nvinfo : EIATTR_COOP_GROUP_MASK_REGIDS
	.align		4
        /*0040*/ 	.byte	0x04, 0x29
        /*0042*/ 	.short	(.L_2775 - .L_2774)


	//   ....[0]....
.L_2774:
        /*0044*/ 	.word	0xffffffff


	//   ....[1]....
        /*0048*/ 	.word	0xffffffff


	//   ....[2]....
        /*004c*/ 	.word	0xffffffff


	//   ....[3]....
        /*0050*/ 	.word	0xffffffff


	//   ....[4]....
        /*0054*/ 	.word	0xffffffff


	//   ....[5]....
        /*0058*/ 	.word	0xffffffff


	//   ....[6]....
        /*005c*/ 	.word	0xffffffff


	//   ....[7]....
        /*0060*/ 	.word	0xffffffff


	//   ....[8]....
        /*0064*/ 	.word	0xffffffff


	//   ....[9]....
        /*0068*/ 	.word	0xffffffff


	//   ....[10]....
        /*006c*/ 	.word	0xffffffff


	//   ....[11]....
        /*0070*/ 	.word	0xffffffff


	//   ....[12]....
        /*0074*/ 	.word	0xffffffff


	//----- nvinfo : EIATTR_COOP_GROUP_INSTR_OFFSETS
	.align		4
.L_2775:
        /*0078*/ 	.byte	0x04, 0x28
        /*007a*/ 	.short	(.L_2777 - .L_2776)


	//   ....[0]....
.L_2776:
        /*007c*/ 	.word	0x00001330


	//   ....[1]....
        /*0080*/ 	.word	0x00001380


	//   ....[2]....
        /*0084*/ 	.word	0x000013b0


	//   ....[3]....
        /*0088*/ 	.word	0x000013d0


	//   ....[4]....
        /*008c*/ 	.word	0x00001670


	//   ....[5]....
        /*0090*/ 	.word	0x00001700


	//   ....[6]....
        /*0094*/ 	.word	0x00001720


	//   ....[7]....
        /*0098*/ 	.word	0x00001740


	//   ....[8]....
        /*009c*/ 	.word	0x00001760


	//   ....[9]....
        /*00a0*/ 	.word	0x00001790


	//   ....[10]....
        /*00a4*/ 	.word	0x000017a0


	//   ....[11]....
        /*00a8*/ 	.word	0x000017f0


	//   ....[12]....
        /*00ac*/ 	.word	0x000029b0


	//----- nvinfo : EIATTR_SYSCALL_OFFSETS
	.align		4
.L_2777:
        /*00b0*/ 	.byte	0x04, 0x46
        /*00b2*/ 	.short	(.L_2779 - .L_2778)


	//   ....[0]....
.L_2778:
        /*00b4*/ 	.word	0x00000390


	//----- nvinfo : EIATTR_EXIT_INSTR_OFFSETS
	.align		4
.L_2779:
        /*00b8*/ 	.byte	0x04, 0x1c
        /*00ba*/ 	.short	(.L_2781 - .L_2780)


	//   ....[0]....
.L_2780:
        /*00bc*/ 	.word	0x00000220


	//   ....[1]....
        /*00c0*/ 	.word	0x00002840


	//   ....[2]....
        /*00c4*/ 	.word	0x00002990


	//----- nvinfo : EIATTR_CTAIDZ_USED
	.align		4
.L_2781:
        /*00c8*/ 	.byte	0x01, 0x04
	.zero		2


	//----- nvinfo : EIATTR_MAX_THREADS
	.align		4
        /*00cc*/ 	.byte	0x04, 0x05
        /*00ce*/ 	.short	(.L_2783 - .L_2782)
.L_2782:
        /*00d0*/ 	.word	0x00000100
        /*00d4*/ 	.word	0x00000001
        /*00d8*/ 	.word	0x00000001


	//----- nvinfo : EIATTR_CRS_STACK_SIZE
	.align		4
.L_2783:
        /*00dc*/ 	.byte	0x04, 0x1e
        /*00de*/ 	.short	(.L_2785 - .L_2784)
.L_2784:
        /*00e0*/ 	.word	0x00000000
.L_2785:


//--------------------- .nv.info._ZN7cutlass13device_kernelIN5flash19FlashAttnFwdCombineIN4cute5tupleIJNS3_1CILi16EEENS5_ILi64EEEEEELi6ELi256ELi1ELb0ELb0EffNS_4arch4Sm90EEEEEvNT_6ParamsE --------------------------
	.section	.nv.info._ZN7cutlass13device_kernelIN5flash19FlashAttnFwdCombineIN4cute5tupleIJNS3_1CILi16EEENS5_ILi64EEEEEELi6ELi256ELi1ELb0ELb0EffNS_4arch4Sm90EEEEEvNT_6ParamsE,"",@"SHT_CUDA_INFO"
	.sectionflags	@""
	.align	4


	//----- nvinfo : EIATTR_CUDA_API_VERSION
	.align		4
        /*0000*/ 	.byte	0x04, 0x37
        /*0002*/ 	.short	(.L_2787 - .L_2786)
.L_2786:
        /*0004*/ 	.word	0x00000082


	//----- nvinfo : EIATTR_SW2861232_WAR
	.align		4
.L_2787:
        /*0008*/ 	.byte	0x01, 0x35
	.zero		2


	//----- nvinfo : EIATTR_PARAM_CBANK
	.align		4
        /*000c*/ 	.byte	0x04, 0x0a
        /*000e*/ 	.short	(.L_2789 - .L_2788)
	.align		4
.L_2788:
        /*0010*/ 	.word	index@(.nv.constant0._ZN7cutlass13device_kernelIN5flash19FlashAttnFwdCombineIN4cute5tupleIJNS3_1CILi16EEENS5_ILi64EEEEEELi6ELi256ELi1ELb0ELb0EffNS_4arch4Sm90EEEEEvNT_6ParamsE)
        /*0014*/ 	.short	0x0160
        /*0016*/ 	.short	0x00e8


	//----- nvinfo : EIATTR_CBANK_PARAM_SIZE
	.align		4
.L_2789:
        /*0018*/ 	.byte	0x03, 0x19
        /*001a*/ 	.short	0x00e8


	//----- nvinfo : EIATTR_KPARAM_INFO
	.align		4
        /*001c*/ 	.byte	0x04, 0x17
        /*001e*/ 	.short	(.L_2791 - .L_2790)
.L_2790:
        /*0020*/ 	.word	0x00000000
        /*0024*/ 	.short	0x0000
        /*0026*/ 	.short	0x0000
        /*0028*/ 	.byte	0x00, 0xf0, 0xa1, 0x03


	//----- nvinfo : EIATTR_MAXREG_COUNT
	.align		4
.L_2791:
        /*002c*/ 	.byte	0x03, 0x1b
        /*002e*/ 	.short	0x0080


	//----- nvinfo : EIATTR_NUM_BARRIERS
	.align		4
        /*0030*/ 	.byte	0x02, 0x4c
        /*0032*/ 	.byte	0x01
	.zero		1


	//----- nvinfo : EIATTR_EXTERNS
	.align		4
        /*0034*/ 	.byte	0x04, 0x0f
        /*0036*/ 	.short	(.L_2793 - .L_2792)


	//   ....[0]....
	.align		4
.L_2792:
        /*0038*/ 	.word	index@(__assertfail)


	//----- nvinfo : EIATTR_MERCURY_ISA_VERSION
	.align		4
.L_2793:
        /*003c*/ 	.byte	0x03, 0x5f
        /*003e*/ 	.short	0x0000


	//----- nvinfo : EIATTR_COOP_GROUP_MASK_REGIDS
	.align		4
        /*0040*/ 	.byte	0x04, 0x29
        /*0042*/ 	.short	(.L_2795 - .L_2794)


	//   ....[0]....
.L_2794:
        /*0044*/ 	.word	0xffffffff


	//   ....[1]....
        /*0048*/ 	.word	0xffffffff


	//   ....[2]....
        /*004c*/ 	.word	0xffffffff


	//   ....[3]....
        /*0050*/ 	.word	0xffffffff


	//   ....[4]....
        /*0054*/ 	.word	0xffffffff


	//   ....[5]....
        /*0058*/ 	.word	0xffffffff


	//   ....[6]....
        /*005c*/ 	.word	0xffffffff


	//   ....[7]....
        /*0060*/ 	.word	0xffffffff


	//   ....[8]....
        /*0064*/ 	.word	0xffffffff


	//   ....[9]....
        /*0068*/ 	.word	0xffffffff


	//   ....[10]....
        /*006c*/ 	.word	0xffffffff


	//   ....[11]....
        /*0070*/ 	.word	0xffffffff


	//   ....[12]....
        /*0074*/ 	.word	0xffffffff


	//----- nvinfo : EIATTR_COOP_GROUP_INSTR_OFFSETS
	.align		4
.L_2795:
        /*0078*/ 	.byte	0x04, 0x28
        /*007a*/ 	.short	(.L_2797 - .L_2796)


	//   ....[0]....
.L_2796:
        /*007c*/ 	.word	0x00000e80


	//   ....[1]....
        /*0080*/ 	.word	0x00000ee0


	//   ....[2]....
        /*0084*/ 	.word	0x00000f40


	//   ....[3]....
        /*0088*/ 	.word	0x00000f60


	//   ....[4]....
        /*008c*/ 	.word	0x000010a0


	//   ....[5]....
        /*0090*/ 	.word	0x00001120


	//   ....[6]....
        /*0094*/ 	.word	0x00001130


	//   ....[7]....
        /*0098*/ 	.word	0x00001160


	//   ....[8]....
        /*009c*/ 	.word	0x00001170


	//   ....[9]....
        /*00a0*/ 	.word	0x000011a0


	//   ....[10]....
        /*00a4*/ 	.word	0x000011b0


	//   ....[11]....
        /*00a8*/ 	.word	0x00001200


	//   ....[12]....
        /*00ac*/ 	.word	0x000022a0


	//----- nvinfo : EIATTR_SYSCALL_OFFSETS
	.align		4
.L_2797:
        /*00b0*/ 	.byte	0x04, 0x46
        /*00b2*/ 	.short	(.L_2799 - .L_2798)


	//   ....[0]....
.L_2798:
        /*00b4*/ 	.word	0x00000390


	//----- nvinfo : EIATTR_EXIT_INSTR_OFFSETS
	.align		4
.L_2799:
        /*00b8*/ 	.byte	0x04, 0x1c
        /*00ba*/ 	.short	(.L_2801 - .L_2800)


	//   ....[0]....
.L_2800:
        /*00bc*/ 	.word	0x00000220


	//   ....[1]....
        /*00c0*/ 	.word	0x00002130


	//   ....[2]....
        /*00c4*/ 	.word	0x00002280


	//----- nvinfo : EIATTR_CTAIDZ_USED
	.align		4
.L_2801:
        /*00c8*/ 	.byte	0x01, 0x04
	.zero		2


	//----- nvinfo : EIATTR_MAX_THREADS
	.align		4
        /*00cc*/ 	.byte	0x04, 0x05
        /*00ce*/ 	.short	(.L_2803 - .L_2802)
.L_2802:
        /*00d0*/ 	.word	0x00000100
        /*00d4*/ 	.word	0x00000001
        /*00d8*/ 	.word	0x00000001


	//----- nvinfo : EIATTR_CRS_STACK_SIZE
	.align		4
.L_2803:
        /*00dc*/ 	.byte	0x04, 0x1e
        /*00de*/ 	.short	(.L_2805 - .L_2804)
.L_2804:
        /*00e0*/ 	.word	0x00000000
.L_2805:


//--------------------- .nv.info._ZN7cutlass13device_kernelIN5flash19FlashAttnFwdCombineIN4cute5tupleIJNS3_1CILi16EEENS5_ILi64EEEEEELi5ELi256ELi1ELb0ELb0EffNS_4arch4Sm90EEEEEvNT_6ParamsE --------------------------
	.section	.nv.info._ZN7cutlass13device_kernelIN5flash19FlashAttnFwdCombineIN4cute5tupleIJNS3_1CILi16EEENS5_ILi64EEEEEELi5ELi256ELi1ELb0ELb0EffNS_4arch4Sm90EEEEEvNT_6ParamsE,"",@"SHT_CUDA_INFO"
	.sectionflags	@""
	.align	4


	//----- nvinfo : EIATTR_CUDA_API_VERSION
	.align		4
        /*0000*/ 	.byte	0x04, 0x37
        /*0002*/ 	.short	(.L_2807 - .L_2806)
.L_2806:
        /*0004*/ 	.word	0x00000082


	//----- nvinfo : EIATTR_SW2861232_WAR
	.align		4
.L_2807:
        /*0008*/ 	.byte	0x01, 0x35
	.zero		2


	//----- nvinfo : EIATTR_PARAM_CBANK
	.align		4
        /*000c*/ 	.byte	0x04, 0x0a
        /*000e*/ 	.short	(.L_2809 - .L_2808)
	.align		4
.L_2808:
        /*0010*/ 	.word	index@(.nv.constant0._ZN7cutlass13device_kernelIN5flash19FlashAttnFwdCombineIN4cute5tupleIJNS3_1CILi16EEENS5_ILi64EEEEEELi5ELi256ELi1ELb0ELb0EffNS_4arch4Sm90EEEEEvNT_6ParamsE)
        /*0014*/ 	.short	0x0160
        /*0016*/ 	.short	0x00e8


	//----- nvinfo : EIATTR_CBANK_PARAM_SIZE
	.align		4
.L_2809:
        /*0018*/ 	.byte	0x03, 0x19
        /*001a*/ 	.short	0x00e8


	//----- nvinfo : EIATTR_KPARAM_INFO
	.align		4
        /*001c*/ 	.byte	0x04, 0x17
        /*001e*/ 	.short	(.L_2811 - .L_2810)
.L_2810:
        /*0020*/ 	.word	0x00000000
        /*0024*/ 	.short	0x0000
        /*0026*/ 	.short	0x0000
        /*0028*/ 	.byte	0x00, 0xf0, 0xa1, 0x03


	//----- nvinfo : EIATTR_MAXREG_COUNT
	.align		4
.L_2811:
        /*002c*/ 	.byte	0x03, 0x1b
        /*002e*/ 	.short	0x0080


	//----- nvinfo : EIATTR_NUM_BARRIERS
	.align		4
        /*0030*/ 	.byte	0x02, 0x4c
        /*0032*/ 	.byte	0x01
	.zero		1


	//----- nvinfo : EIATTR_EXTERNS
	.align		4
        /*0034*/ 	.byte	0x04, 0x0f
        /*0036*/ 	.short	(.L_2813 - .L_2812)


	//   ....[0]....
	.align		4
.L_2812:
        /*0038*/ 	.word	index@(__assertfail)


	//----- nvinfo : EIATTR_MERCURY_ISA_VERSION
	.align		4
.L_2813:
        /*003c*/ 	.byte	0x03, 0x5f
        /*003e*/ 	.short	0x0000


	//----- nvinfo : EIATTR_COOP_GROUP_MASK_REGIDS
	.align		4
        /*0040*/ 	.byte	0x04, 0x29
        /*0042*/ 	.short	(.L_2815 - .L_2814)


	//   ....[0]....
.L_2814:
        /*0044*/ 	.word	0xffffffff


	//   ....[1]....
        /*0048*/ 	.word	0xffffffff


	//   ....[2]....
        /*004c*/ 	.word	0xffffffff


	//   ....[3]....
        /*0050*/ 	.word	0xffffffff


	//   ....[4]....
        /*0054*/ 	.word	0xffffffff


	//   ....[5]....
        /*0058*/ 	.word	0xffffffff


	//   ....[6]....
        /*005c*/ 	.word	0xffffffff


	//   ....[7]....
        /*0060*/ 	.word	0xffffffff


	//   ....[8]....
        /*0064*/ 	.word	0xffffffff


	//   ....[9]....
        /*0068*/ 	.word	0xffffffff


	//   ....[10]....
        /*006c*/ 	.word	0xffffffff


	//   ....[11]....
        /*0070*/ 	.word	0xffffffff


	//   ....[12]....
        /*0074*/ 	.word	0xffffffff


	//----- nvinfo : EIATTR_COOP_GROUP_INSTR_OFFSETS
	.align		4
.L_2815:
        /*0078*/ 	.byte	0x04, 0x28
        /*007a*/ 	.short	(.L_2817 - .L_2816)


	//   ....[0]....
.L_2816:
        /*007c*/ 	.word	0x00000c30


	//   ....[1]....
        /*0080*/ 	.word	0x00000c70


	//   ....[2]....
        /*0084*/ 	.word	0x00000c90


	//   ....[3]....
        /*0088*/ 	.word	0x00000cb0


	//   ....[4]....
        /*008c*/ 	.word	0x00000d80


	//   ....[5]....
        /*0090*/ 	.word	0x00000dc0


	//   ....[6]....
        /*0094*/ 	.word	0x00000df0


	//   ....[7]....
        /*0098*/ 	.word	0x00000e20


	//   ....[8]....
        /*009c*/ 	.word	0x00000e40


	//   ....[9]....
        /*00a0*/ 	.word	0x00000e60


	//   ....[10]....
        /*00a4*/ 	.word	0x00000e80


	//   ....[11]....
        /*00a8*/ 	.word	0x00000ea0


	//   ....[12]....
        /*00ac*/ 	.word	0x00001fb0


	//----- nvinfo : EIATTR_SYSCALL_OFFSETS
	.align		4
.L_2817:
        /*00b0*/ 	.byte	0x04, 0x46
        /*00b2*/ 	.short	(.L_2819 - .L_2818)


	//   ....[0]....
.L_2818:
        /*00b4*/ 	.word	0x00000390


	//----- nvinfo : EIATTR_EXIT_INSTR_OFFSETS
	.align		4
.L_2819:
        /*00b8*/ 	.byte	0x04, 0x1c
        /*00ba*/ 	.short	(.L_2821 - .L_2820)


	//   ....[0]....
.L_2820:
        /*00bc*/ 	.word	0x00000220


	//   ....[1]....
        /*00c0*/ 	.word	0x00001e40


	//   ....[2]....
        /*00c4*/ 	.word	0x00001f90


	//----- nvinfo : EIATTR_CTAIDZ_USED
	.align		4
.L_2821:
        /*00c8*/ 	.byte	0x01, 0x04
	.zero		2


	//----- nvinfo : EIATTR_MAX_THREADS
	.align		4
        /*00cc*/ 	.byte	0x04, 0x05
        /*00ce*/ 	.short	(.L_2823 - .L_2822)
.L_2822:
        /*00d0*/ 	.word	0x00000100
        /*00d4*/ 	.word	0x00000001
        /*00d8*/ 	.word	0x00000001


	//----- nvinfo : EIATTR_CRS_STACK_SIZE
	.align		4
.L_2823:
        /*00dc*/ 	.byte	0x04, 0x1e
        /*00de*/ 	.short	(.L_2825 - .L_2824)
.L_2824:
        /*00e0*/ 	.word	0x00000000
.L_2825:


//--------------------- .nv.info._ZN7cutlass13device_kernelIN5flash19FlashAttnFwdCombineIN4cute5tupleIJNS3_1CILi16EEENS5_ILi64EEEEEELi4ELi256ELi1ELb0ELb0EffNS_4arch4Sm90EEEEEvNT_6ParamsE --------------------------
	.section	.nv.info._ZN7cutlass13device_kernelIN5flash19FlashAttnFwdCombineIN4cute5tupleIJNS3_1CILi16EEENS5_ILi64EEEEEELi4ELi256ELi1ELb0ELb0EffNS_4arch4Sm90EEEEEvNT_6ParamsE,"",@"SHT_CUDA_INFO"
	.sectionflags	@""
	.align	4


	//----- nvinfo : EIATTR_CUDA_API_VERSION
	.align		4
        /*0000*/ 	.byte	0x04, 0x37
        /*0002*/ 	.short	(.L_2827 - .L_2826)
.L_2826:
        /*0004*/ 	.word	0x00000082


	//----- nvinfo : EIATTR_SW2861232_WAR
	.align		4
.L_2827:
        /*0008*/ 	.byte	0x01, 0x35
	.zero		2


	//----- nvinfo : EIATTR_PARAM_CBANK
	.align		4
        /*000c*/ 	.byte	0x04, 0x0a
        /*000e*/ 	.short	(.L_2829 - .L_2828)
	.align		4
.L_2828:
        /*0010*/ 	.word	index@(.nv.constant0._ZN7cutlass13device_kernelIN5flash19FlashAttnFwdCombineIN4cute5tupleIJNS3_1CILi16EEENS5_ILi64EEEEEELi4ELi256ELi1ELb0ELb0EffNS_4arch4Sm90EEEEEvNT_6ParamsE)
        /*0014*/ 	.short	0x0160
        /*0016*/ 	.short	0x00e8


	//----- nvinfo : EIATTR_CBANK_PARAM_SIZE
	.align		4
.L_2829:
        /*0018*/ 	.byte	0x03, 0x19
        /*001a*/ 	.short	0x00e8


	//----- nvinfo : EIATTR_KPARAM_INFO
	.align		4
        /*001c*/ 	.byte	0x04, 0x17
        /*001e*/ 	.short	(.L_2831 - .L_2830)
.L_2830:
        /*0020*/ 	.word	0x00000000
        /*0024*/ 	.short	0x0000
        /*0026*/ 	.short	0x0000
        /*0028*/ 	.byte	0x00, 0xf0, 0xa1, 0x03


	//----- nvinfo : EIATTR_MAXREG_COUNT
	.align		4
.L_2831:
        /*002c*/ 	.byte	0x03, 0x1b
        /*002e*/ 	.short	0x0080


	//----- nvinfo : EIATTR_NUM_BARRIERS
	.align		4
        /*0030*/ 	.byte	0x02, 0x4c
        /*0032*/ 	.byte	0x01
	.zero		1


	//----- nvinfo : EIATTR_EXTERNS
	.align		4
        /*0034*/ 	.byte	0x04, 0x0f
        /*0036*/ 	.short	(.L_2833 - .L_2832)


	//   ....[0]....
	.align		4
.L_2832:
        /*0038*/ 	.word	index@(__assertfail)


	//----- nvinfo : EIATTR_MERCURY_ISA_VERSION
	.align		4
.L_2833:
        /*003c*/ 	.byte	0x03, 0x5f
        /*003e*/ 	.short	0x0000


	//----- nvinfo : EIATTR_COOP_GROUP_MASK_REGIDS
	.align		4
        /*0040*/ 	.byte	0x04, 0x29
        /*0042*/ 	.short	(.L_2835 - .L_2834)


	//   ....[0]....
.L_2834:
        /*0044*/ 	.word	0xffffffff


	//   ....[1]....
        /*0048*/ 	.word	0xffffffff


	//   ....[2]....
        /*004c*/ 	.word	0xffffffff


	//   ....[3]....
        /*0050*/ 	.word	0xffffffff


	//   ....[4]....
        /*0054*/ 	.word	0xffffffff


	//   ....[5]....
        /*0058*/ 	.word	0xffffffff


	//   ....[6]....
        /*005c*/ 	.word	0xffffffff


	//   ....[7]....
        /*0060*/ 	.word	0xffffffff


	//   ....[8]....
        /*0064*/ 	.word	0xffffffff


	//   ....[9]....
        /*0068*/ 	.word	0xffffffff


	//   ....[10]....
        /*006c*/ 	.word	0xffffffff


	//   ....[11]....
        /*0070*/ 	.word	0xffffffff


	//   ....[12]....
        /*0074*/ 	.word	0xffffffff


	//----- nvinfo : EIATTR_COOP_GROUP_INSTR_OFFSETS
	.align		4
.L_2835:
        /*0078*/ 	.byte	0x04, 0x28
        /*007a*/ 	.short	(.L_2837 - .L_2836)


	//   ....[0]....
.L_2836:
        /*007c*/ 	.word	0x00000b10


	//   ....[1]....
        /*0080*/ 	.word	0x00000b50


	//   ....[2]....
        /*0084*/ 	.word	0x00000b70


	//   ....[3]....
        /*0088*/ 	.word	0x00000b90


	//   ....[4]....
        /*008c*/ 	.word	0x00000c20


	//   ....[5]....
        /*0090*/ 	.word	0x00000c60


	//   ....[6]....
        /*0094*/ 	.word	0x00000c70


	//   ....[7]....
        /*0098*/ 	.word	0x00000ca0


	//   ....[8]....
        /*009c*/ 	.word	0x00000cb0


	//   ....[9]....
        /*00a0*/ 	.word	0x00000ce0


	//   ....[10]....
        /*00a4*/ 	.word	0x00000cf0


	//   ....[11]....
        /*00a8*/ 	.word	0x00000d20


	//   ....[12]....
        /*00ac*/ 	.word	0x00001e10


	//----- nvinfo : EIATTR_SYSCALL_OFFSETS
	.align		4
.L_2837:
        /*00b0*/ 	.byte	0x04, 0x46
        /*00b2*/ 	.short	(.L_2839 - .L_2838)


	//   ....[0]....
.L_2838:
        /*00b4*/ 	.word	0x00000390


	//----- nvinfo : EIATTR_EXIT_INSTR_OFFSETS
	.align		4
.L_2839:
        /*00b8*/ 	.byte	0x04, 0x1c
        /*00ba*/ 	.short	(.L_2841 - .L_2840)


	//   ....[0]....
.L_2840:
        /*00bc*/ 	.word	0x00000220


	//   ....[1]....
        /*00c0*/ 	.word	0x00001ca0


	//   ....[2]....
        /*00c4*/ 	.word	0x00001df0


	//----- nvinfo : EIATTR_CTAIDZ_USED
	.align		4
.L_2841:
        /*00c8*/ 	.byte	0x01, 0x04
	.zero		2


	//----- nvinfo : EIATTR_MAX_THREADS
	.align		4
        /*00cc*/ 	.byte	0x04, 0x05
        /*00ce*/ 	.short	(.L_2843 - .L_2842)
.L_2842:
        /*00d0*/ 	.word	0x00000100
        /*00d4*/ 	.word	0x00000001
        /*00d8*/ 	.word	0x00000001


	//----- nvinfo : EIATTR_CRS_STACK_SIZE
	.align		4
.L_2843:
        /*00dc*/ 	.byte	0x04, 0x1e
        /*00de*/ 	.short	(.L_2845 - .L_2844)
.L_2844:
        /*00e0*/ 	.word	0x00000000
.L_2845:


//--------------------- .nv.info._ZN7cutlass13device_kernelIN5flash19FlashAttnFwdCombineIN4cute5tupleIJNS3_1CILi16EEENS5_ILi64EEEEEELi8ELi256ELi1ELb0ELb1EffNS_4arch4Sm90EEEEEvNT_6ParamsE --------------------------
	.section	.nv.info._ZN7cutlass13device_kernelIN5flash19FlashAttnFwdCombineIN4cute5tupleIJNS3_1CILi16EEENS5_ILi64EEEEEELi8ELi256ELi1ELb0ELb1EffNS_4arch4Sm90EEEEEvNT_6ParamsE,"",@"SHT_CUDA_INFO"
	.sectionflags	@""
	.align	4


	//----- nvinfo : EIATTR_CUDA_API_VERSION
	.align		4
        /*0000*/ 	.byte	0x04, 0x37
        /*0002*/ 	.short	(.L_2847 - .L_2846)
.L_2846:
        /*0004*/ 	.word	0x00000082


	//----- nvinfo : EIATTR_SW2861232_WAR
	.align		4
.L_2847:
        /*0008*/ 	.byte	0x01, 0x35
	.zero		2


	//----- nvinfo : EIATTR_PARAM_CBANK
	.align		4
        /*000c*/ 	.byte	0x04, 0x0a
        /*000e*/ 	.short	(.L_2849 - .L_2848)
	.align		4
.L_2848:
        /*0010*/ 	.word	index@(.nv.constant0._ZN7cutlass13device_kernelIN5flash19FlashAttnFwdCombineIN4cute5tupleIJNS3_1CILi16EEENS5_ILi64EEEEEELi8ELi256ELi1ELb0ELb1EffNS_4arch4Sm90EEEEEvNT_6ParamsE)
        /*0014*/ 	.short	0x0160
        /*0016*/ 	.short	0x00e8


	//----- nvinfo : EIATTR_CBANK_PARAM_SIZE
	.align		4
.L_2849:
        /*0018*/ 	.byte	0x03, 0x19
        /*001a*/ 	.short	0x00e8


	//----- nvinfo : EIATTR_KPARAM_INFO
	.align		4
        /*001c*/ 	.byte	0x04, 0x17
        /*001e*/ 	.short	(.L_2851 - .L_2850)
.L_2850:
        /*0020*/ 	.word	0x00000000
        /*0024*/ 	.short	0x0000
        /*0026*/ 	.short	0x0000
        /*0028*/ 	.byte	0x00, 0xf0, 0xa1, 0x03


	//----- nvinfo : EIATTR_MAXREG_COUNT
	.align		4
.L_2851:
        /*002c*/ 	.byte	0x03, 0x1b
        /*002e*/ 	.short	0x0080


	//----- nvinfo : EIATTR_NUM_BARRIERS
	.align		4
        /*0030*/ 	.byte	0x02, 0x4c
        /*0032*/ 	.byte	0x01
	.zero		1


	//----- nvinfo : EIATTR_EXTERNS
	.align		4
        /*0034*/ 	.byte	0x04, 0x0f
        /*0036*/ 	.short	(.L_2853 - .L_2852)


	//   ....[0]....
	.align		4
.L_2852:
        /*0038*/ 	.word	index@(__assertfail)


	//----- nvinfo : EIATTR_MERCURY_ISA_VERSION
	.align		4
.L_2853:
        /*003c*/ 	.byte	0x03, 0x5f
        /*003e*/ 	.short	0x0000


	//----- nvinfo : EIATTR_COOP_GROUP_MASK_REGIDS
	.align		4
        /*0040*/ 	.byte	0x04, 0x29
        /*0042*/ 	.short	(.L_2855 - .L_2854)


	//   ....[0]....
.L_2854:
        /*0044*/ 	.word	0xffffffff


	//   ....[1]....
        /*0048*/ 	.word	0xffffffff


	//   ....[2]....
        /*004c*/ 	.word	0xffffffff


	//   ....[3]....
        /*0050*/ 	.word	0xffffffff


	//   ....[4]....
        /*0054*/ 	.word	0xffffffff


	//   ....[5]....
        /*0058*/ 	.word	0xffffffff


	//   ....[6]....
        /*005c*/ 	.word	0xffffffff


	//   ....[7]....
        /*0060*/ 	.word	0xffffffff


	//   ....[8]....
        /*0064*/ 	.word	0xffffffff


	//   ....[9]....
        /*0068*/ 	.word	0xffffffff


	//   ....[10]....
        /*006c*/ 	.word	0xffffffff


	//   ....[11]....
        /*0070*/ 	.word	0xffffffff


	//   ....[12]....
        /*0074*/ 	.word	0xffffffff


	//----- nvinfo : EIATTR_COOP_GROUP_INSTR_OFFSETS
	.align		4
.L_2855:
        /*0078*/ 	.byte	0x04, 0x28
        /*007a*/ 	.short	(.L_2857 - .L_2856)


	//   ....[0]....
.L_2856:
        /*007c*/ 	.word	0x00002590


	//   ....[1]....
        /*0080*/ 	.word	0x000025e0


	//   ....[2]....
        /*0084*/ 	.word	0x00002610


	//   ....[3]....
        /*0088*/ 	.word	0x00002630


	//   ....[4]....
        /*008c*/ 	.word	0x00002c20


	//   ....[5]....
        /*0090*/ 	.word	0x00002c70


	//   ....[6]....
        /*0094*/ 	.word	0x00002c80


	//   ....[7]....
        /*0098*/ 	.word	0x00002cc0


	//   ....[8]....
        /*009c*/ 	.word	0x00002cd0


	//   ....[9]....
        /*00a0*/ 	.word	0x00002d00


	//   ....[10]....
        /*00a4*/ 	.word	0x00002d20


	//   ....[11]....
        /*00a8*/ 	.word	0x00002d50


	//   ....[12]....
        /*00ac*/ 	.word	0x00003f30


	//----- nvinfo : EIATTR_SYSCALL_OFFSETS
	.align		4
.L_2857:
        /*00b0*/ 	.byte	0x04, 0x46
        /*00b2*/ 	.short	(.L_2859 - .L_2858)


	//   ....[0]....
.L_2858:
        /*00b4*/ 	.word	0x000004b0


	//----- nvinfo : EIATTR_EXIT_INSTR_OFFSETS
	.align		4
.L_2859:
        /*00b8*/ 	.byte	0x04, 0x1c
        /*00ba*/ 	.short	(.L_2861 - .L_2860)


	//   ....[0]....
.L_2860:
        /*00bc*/ 	.word	0x00000200


	//   ....[1]....
        /*00c0*/ 	.word	0x00000360


	//   ....[2]....
        /*00c4*/ 	.word	0x00003e00


	//   ....[3]....
        /*00c8*/ 	.word	0x00003f10


	//----- nvinfo : EIATTR_CTAIDZ_USED
	.align		4
.L_2861:
        /*00cc*/ 	.byte	0x01, 0x04
	.zero		2


	//----- nvinfo : EIATTR_MAX_THREADS
	.align		4
        /*00d0*/ 	.byte	0x04, 0x05
        /*00d2*/ 	.short	(.L_2863 - .L_2862)
.L_2862:
        /*00d4*/ 	.word	0x00000100
        /*00d8*/ 	.word	0x00000001
        /*00dc*/ 	.word	0x00000001


	//----- nvinfo : EIATTR_CRS_STACK_SIZE
	.align		4
.L_2863:
        /*00e0*/ 	.byte	0x04, 0x1e
        /*00e2*/ 	.short	(.L_2865 - .L_2864)
.L_2864:
        /*00e4*/ 	.word	0x00000000
.L_2865:


//--------------------- .nv.info._ZN7cutlass13device_kernelIN5flash19FlashAttnFwdCombineIN4cute5tupleIJNS3_1CILi16EEENS5_ILi64EEEEEELi7ELi256ELi1ELb0ELb1EffNS_4arch4Sm90EEEEEvNT_6ParamsE --------------------------
	.section	.nv.info._ZN7cutlass13device_kernelIN5flash19FlashAttnFwdCombineIN4cute5tupleIJNS3_1CILi16EEENS5_ILi64EEEEEELi7ELi256ELi1ELb0ELb1EffNS_4arch4Sm90EEEEEvNT_6ParamsE,"",@"SHT_CUDA_INFO"
	.sectionflags	@""
	.align	4


	//----- nvinfo : EIATTR_CUDA_API_VERSION
	.align		4
        /*0000*/ 	.byte	0x04, 0x37
        /*0002*/ 	.short	(.L_2867 - .L_2866)
.L_2866:
        /*0004*/ 	.word	0x00000082


	//----- nvinfo : EIATTR_SW2861232_WAR
	.align		4
.L_2867:
        /*0008*/ 	.byte	0x01, 0x35
	.zero		2


	//----- nvinfo : EIATTR_PARAM_CBANK
	.align		4
        /*000c*/ 	.byte	0x04, 0x0a
        /*000e*/ 	.short	(.L_2869 - .L_2868)
	.align		4
.L_2868:
        /*0010*/ 	.word	index@(.nv.constant0._ZN7cutlass13device_kernelIN5flash19FlashAttnFwdCombineIN4cute5tupleIJNS3_1CILi16EEENS5_ILi64EEEEEELi7ELi256ELi1ELb0ELb1EffNS_4arch4Sm90EEEEEvNT_6ParamsE)
        /*0014*/ 	.short	0x0160
        /*0016*/ 	.short	0x00e8


	//----- nvinfo : EIATTR_CBANK_PARAM_SIZE
	.align		4
.L_2869:
        /*0018*/ 	.byte	0x03, 0x19
        /*001a*/ 	.short	0x00e8


	//----- nvinfo : EIATTR_KPARAM_INFO
	.align		4
        /*001c*/ 	.byte	0x04, 0x17
        /*001e*/ 	.short	(.L_2871 - .L_2870)
.L_2870:
        /*0020*/ 	.word	0x00000000
        /*0024*/ 	.short	0x0000
        /*0026*/ 	.short	0x0000
        /*0028*/ 	.byte	0x00, 0xf0, 0xa1, 0x03


	//----- nvinfo : EIATTR_MAXREG_COUNT
	.align		4
.L_2871:
        /*002c*/ 	.byte	0x03, 0x1b
        /*002e*/ 	.short	0x0080


	//----- nvinfo : EIATTR_NUM_BARRIERS
	.align		4
        /*0030*/ 	.byte	0x02, 0x4c
        /*0032*/ 	.byte	0x01
	.zero		1


	//----- nvinfo : EIATTR_EXTERNS
	.align		4
        /*0034*/ 	.byte	0x04, 0x0f
        /*0036*/ 	.short	(.L_2873 - .L_2872)


	//   ....[0]....
	.align		4
.L_2872:
        /*0038*/ 	.word	index@(__assertfail)


	//----- nvinfo : EIATTR_MERCURY_ISA_VERSION
	.align		4
.L_2873:
        /*003c*/ 	.byte	0x03, 0x5f
        /*003e*/ 	.short	0x0000


	//----- nvinfo : EIATTR_COOP_GROUP_MASK_REGIDS
	.align		4
        /*0040*/ 	.byte	0x04, 0x29
        /*0042*/ 	.short	(.L_2875 - .L_2874)


	//   ....[0]....
.L_2874:
        /*0044*/ 	.word	0xffffffff


	//   ....[1]....
        /*0048*/ 	.word	0xffffffff


	//   ....[2]....
        /*004c*/ 	.word	0xffffffff


	//   ....[3]....
        /*0050*/ 	.word	0xffffffff


	//   ....[4]....
        /*0054*/ 	.word	0xffffffff


	//   ....[5]....
        /*0058*/ 	.word	0xffffffff


	//   ....[6]....
        /*005c*/ 	.word	0xffffffff


	//   ....[7]....
        /*0060*/ 	.word	0xffffffff


	//   ....[8]....
        /*0064*/ 	.word	0xffffffff


	//   ....[9]....
        /*0068*/ 	.word	0xffffffff


	//   ....[10]....
        /*006c*/ 	.word	0xffffffff


	//   ....[11]....
        /*0070*/ 	.word	0xffffffff


	//   ....[12]....
        /*0074*/ 	.word	0xffffffff


	//----- nvinfo : EIATTR_COOP_GROUP_INSTR_OFFSETS
	.align		4
.L_2875:
        /*0078*/ 	.byte	0x04, 0x28
        /*007a*/ 	.short	(.L_2877 - .L_2876)


	//   ....[0]....
.L_2876:
        /*007c*/ 	.word	0x00001bf0


	//   ....[1]....
        /*0080*/ 	.word	0x00001c40


	//   ....[2]....
        /*0084*/ 	.word	0x00001c70


	//   ....[3]....
        /*0088*/ 	.word	0x00001c90


	//   ....[4]....
        /*008c*/ 	.word	0x00001f30


	//   ....[5]....
        /*0090*/ 	.word	0x00001fc0


	//   ....[6]....
        /*0094*/ 	.word	0x00001fe0


	//   ....[7]....
        /*0098*/ 	.word	0x00002000


	//   ....[8]....
        /*009c*/ 	.word	0x00002020


	//   ....[9]....
        /*00a0*/ 	.word	0x00002050


	//   ....[10]....
        /*00a4*/ 	.word	0x00002060


	//   ....[11]....
        /*00a8*/ 	.word	0x000020b0


	//   ....[12]....
        /*00ac*/ 	.word	0x00003190


	//----- nvinfo : EIATTR_SYSCALL_OFFSETS
	.align		4
.L_2877:
        /*00b0*/ 	.byte	0x04, 0x46
        /*00b2*/ 	.short	(.L_2879 - .L_2878)


	//   ....[0]....
.L_2878:
        /*00b4*/ 	.word	0x000004b0


	//----- nvinfo : EIATTR_EXIT_INSTR_OFFSETS
	.align		4
.L_2879:
        /*00b8*/ 	.byte	0x04, 0x1c
        /*00ba*/ 	.short	(.L_2881 - .L_2880)


	//   ....[0]....
.L_2880:
        /*00bc*/ 	.word	0x00000200


	//   ....[1]....
        /*00c0*/ 	.word	0x00000360


	//   ....[2]....
        /*00c4*/ 	.word	0x00003060


	//   ....[3]....
        /*00c8*/ 	.word	0x00003170


	//----- nvinfo : EIATTR_CTAIDZ_USED
	.align		4
.L_2881:
        /*00cc*/ 	.byte	0x01, 0x04
	.zero		2


	//----- nvinfo : EIATTR_MAX_THREADS
	.align		4
        /*00d0*/ 	.byte	0x04, 0x05
        /*00d2*/ 	.short	(.L_2883 - .L_2882)
.L_2882:
        /*00d4*/ 	.word	0x00000100
        /*00d8*/ 	.word	0x00000001
        /*00dc*/ 	.word	0x00000001


	//----- nvinfo : EIATTR_CRS_STACK_SIZE
	.align		4
.L_2883:
        /*00e0*/ 	.byte	0x04, 0x1e
        /*00e2*/ 	.short	(.L_2885 - .L_2884)
.L_2884:
        /*00e4*/ 	.word	0x00000000
.L_2885:


//--------------------- .nv.info._ZN7cutlass13device_kernelIN5flash19FlashAttnFwdCombineIN4cute5tupleIJNS3_1CILi16EEENS5_ILi64EEEEEELi6ELi256ELi1ELb0ELb1EffNS_4arch4Sm90EEEEEvNT_6ParamsE --------------------------
	.section	.nv.info._ZN7cutlass13device_kernelIN5flash19FlashAttnFwdCombineIN4cute5tupleIJNS3_1CILi16EEENS5_ILi64EEEEEELi6ELi256ELi1ELb0ELb1EffNS_4arch4Sm90EEEEEvNT_6ParamsE,"",@"SHT_CUDA_INFO"
	.sectionflags	@""
	.align	4


	//----- nvinfo : EIATTR_CUDA_API_VERSION
	.align		4
        /*0000*/ 	.byte	0x04, 0x37
        /*0002*/ 	.short	(.L_2887 - .L_2886)
.L_2886:
        /*0004*/ 	.word	0x00000082


	//----- nvinfo : EIATTR_SW2861232_WAR
	.align		4
.L_2887:
        /*0008*/ 	.byte	0x01, 0x35
	.zero		2


	//----- nvinfo : EIATTR_PARAM_CBANK
	.align		4
        /*000c*/ 	.byte	0x04, 0x0a
        /*000e*/ 	.short	(.L_2889 - .L_2888)
	.align		4
.L_2888:
        /*0010*/ 	.word	index@(.nv.constant0._ZN7cutlass13device_kernelIN5flash19FlashAttnFwdCombineIN4cute5tupleIJNS3_1CILi16EEENS5_ILi64EEEEEELi6ELi256ELi1ELb0ELb1EffNS_4arch4Sm90EEEEEvNT_6ParamsE)
        /*0014*/ 	.short	0x0160
        /*0016*/ 	.short	0x00e8


	//----- nvinfo : EIATTR_CBANK_PARAM_SIZE
	.align		4
.L_2889:
        /*0018*/ 	.byte	0x03, 0x19
        /*001a*/ 	.short	0x00e8


	//----- nvinfo : EIATTR_KPARAM_INFO
	.align		4
        /*001c*/ 	.byte	0x04, 0x17
        /*001e*/ 	.short	(.L_2891 - .L_2890)
.L_2890:
        /*0020*/ 	.word	0x00000000
        /*0024*/ 	.short	0x0000
        /*0026*/ 	.short	0x0000
        /*0028*/ 	.byte	0x00, 0xf0, 0xa1, 0x03


	//----- nvinfo : EIATTR_MAXREG_COUNT
	.align		4
.L_2891:
        /*002c*/ 	.byte	0x03, 0x1b
        /*002e*/ 	.short	0x0080


	//----- nvinfo : EIATTR_NUM_BARRIERS
	.align		4
        /*0030*/ 	.byte	0x02, 0x4c
        /*0032*/ 	.byte	0x01
	.zero		1


	//----- nvinfo : EIATTR_EXTERNS
	.align		4
        /*0034*/ 	.byte	0x04, 0x0f
        /*0036*/ 	.short	(.L_2893 - .L_2892)


	//   ....[0]....
	.align		4
.L_2892:
        /*0038*/ 	.word	index@(__assertfail)


	//----- nvinfo : EIATTR_MERCURY_ISA_VERSION
	.align		4
.L_2893:
        /*003c*/ 	.byte	0x03, 0x5f
        /*003e*/ 	.short	0x0000


	//----- nvinfo : EIATTR_COOP_GROUP_MASK_REGIDS
	.align		4
        /*0040*/ 	.byte	0x04, 0x29
        /*0042*/ 	.short	(.L_2895 - .L_2894)


	//   ....[0]....
.L_2894:
        /*0044*/ 	.word	0xffffffff


	//   ....[1]....
        /*0048*/ 	.word	0xffffffff


	//   ....[2]....
        /*004c*/ 	.word	0xffffffff


	//   ....[3]....
        /*0050*/ 	.word	0xffffffff


	//   ....[4]....
        /*0054*/ 	.word	0xffffffff


	//   ....[5]....
        /*0058*/ 	.word	0xffffffff


	//   ....[6]....
        /*005c*/ 	.word	0xffffffff


	//   ....[7]....
        /*0060*/ 	.word	0xffffffff


	//   ....[8]....
        /*0064*/ 	.word	0xffffffff


	//   ....[9]....
        /*0068*/ 	.word	0xffffffff


	//   ....[10]....
        /*006c*/ 	.word	0xffffffff


	//   ....[11]....
        /*0070*/ 	.word	0xffffffff


	//   ....[12]....
        /*0074*/ 	.word	0xffffffff


	//----- nvinfo : EIATTR_COOP_GROUP_INSTR_OFFSETS
	.align		4
.L_2895:
        /*0078*/ 	.byte	0x04, 0x28
        /*007a*/ 	.short	(.L_2897 - .L_2896)


	//   ....[0]....
.L_2896:
        /*007c*/ 	.word	0x000017a0


	//   ....[1]....
        /*0080*/ 	.word	0x000017f0


	//   ....[2]....
        /*0084*/ 	.word	0x00001820


	//   ....[3]....
        /*0088*/ 	.word	0x00001840


	//   ....[4]....
        /*008c*/ 	.word	0x00001980


	//   ....[5]....
        /*0090*/ 	.word	0x00001a00


	//   ....[6]....
        /*0094*/ 	.word	0x00001a10


	//   ....[7]....
        /*0098*/ 	.word	0x00001a40


	//   ....[8]....
        /*009c*/ 	.word	0x00001a50


	//   ....[9]....
        /*00a0*/ 	.word	0x00001a90


	//   ....[10]....
        /*00a4*/ 	.word	0x00001aa0


	//   ....[11]....
        /*00a8*/ 	.word	0x00001ad0


	//   ....[12]....
        /*00ac*/ 	.word	0x00002b60


	//----- nvinfo : EIATTR_SYSCALL_OFFSETS
	.align		4
.L_2897:
        /*00b0*/ 	.byte	0x04, 0x46
        /*00b2*/ 	.short	(.L_2899 - .L_2898)


	//   ....[0]....
.L_2898:
        /*00b4*/ 	.word	0x000004b0


	//----- nvinfo : EIATTR_EXIT_INSTR_OFFSETS
	.align		4
.L_2899:
        /*00b8*/ 	.byte	0x04, 0x1c
        /*00ba*/ 	.short	(.L_2901 - .L_2900)


	//   ....[0]....
.L_2900:
        /*00bc*/ 	.word	0x00000200


	//   ....[1]....
        /*00c0*/ 	.word	0x00000360


	//   ....[2]....
        /*00c4*/ 	.word	0x00002a30


	//   ....[3]....
        /*00c8*/ 	.word	0x00002b40


	//----- nvinfo : EIATTR_CTAIDZ_USED
	.align		4
.L_2901:
        /*00cc*/ 	.byte	0x01, 0x04
	.zero		2


	//----- nvinfo : EIATTR_MAX_THREADS
	.align		4
        /*00d0*/ 	.byte	0x04, 0x05
        /*00d2*/ 	.short	(.L_2903 - .L_2902)
.L_2902:
        /*00d4*/ 	.word	0x00000100
        /*00d8*/ 	.word	0x00000001
        /*00dc*/ 	.word	0x00000001


	//----- nvinfo : EIATTR_CRS_STACK_SIZE
	.align		4
.L_2903:
        /*00e0*/ 	.byte	0x04, 0x1e
        /*00e2*/ 	.short	(.L_2905 - .L_2904)
.L_2904:
        /*00e4*/ 	.word	0x00000000
.L_2905:


//--------------------- .nv.info._ZN7cutlass13device_kernelIN5flash19FlashAttnFwdCombineIN4cute5tupleIJNS3_1CILi16EEENS5_ILi64EEEEEELi5ELi256ELi1ELb0ELb1EffNS_4arch4Sm90EEEEEvNT_6ParamsE --------------------------
	.section	.nv.info._ZN7cutlass13device_kernelIN5flash19FlashAttnFwdCombineIN4cute5tupleIJNS3_1CILi16EEENS5_ILi64EEEEEELi5ELi256ELi1ELb0ELb1EffNS_4arch4Sm90EEEEEvNT_6ParamsE,"",@"SHT_CUDA_INFO"
	.sectionflags	@""
	.align	4


	//----- nvinfo : EIATTR_CUDA_API_VERSION
	.align		4
        /*0000*/ 	.byte	0x04, 0x37
        /*0002*/ 	.short	(.L_2907 - .L_2906)
.L_2906:
        /*0004*/ 	.word	0x00000082


	//----- nvinfo : EIATTR_SW2861232_WAR
	.align		4
.L_2907:
        /*0008*/ 	.byte	0x01, 0x35
	.zero		2


	//----- nvinfo : EIATTR_PARAM_CBANK
	.align		4
        /*000c*/ 	.byte	0x04, 0x0a
        /*000e*/ 	.short	(.L_2909 - .L_2908)
	.align		4
.L_2908:
        /*0010*/ 	.word	index@(.nv.constant0._ZN7cutlass13device_kernelIN5flash19FlashAttnFwdCombineIN4cute5tupleIJNS3_1CILi16EEENS5_ILi64EEEEEELi5ELi256ELi1ELb0ELb1EffNS_4arch4Sm90EEEEEvNT_6ParamsE)
        /*0014*/ 	.short	0x0160
        /*0016*/ 	.short	0x00e8


	//----- nvinfo : EIATTR_CBANK_PARAM_SIZE
	.align		4
.L_2909:
        /*0018*/ 	.byte	0x03, 0x19
        /*001a*/ 	.short	0x00e8


	//----- nvinfo : EIATTR_KPARAM_INFO
	.align		4
        /*001c*/ 	.byte	0x04, 0x17
        /*001e*/ 	.short	(.L_2911 - .L_2910)
.L_2910:
        /*0020*/ 	.word	0x00000000
        /*0024*/ 	.short	0x0000
        /*0026*/ 	.short	0x0000
        /*0028*/ 	.byte	0x00, 0xf0, 0xa1, 0x03


	//----- nvinfo : EIATTR_MAXREG_COUNT
	.align		4
.L_2911:
        /*002c*/ 	.byte	0x03, 0x1b
        /*002e*/ 	.short	0x0080


	//----- nvinfo : EIATTR_NUM_BARRIERS
	.align		4
        /*0030*/ 	.byte	0x02, 0x4c
        /*0032*/ 	.byte	0x01
	.zero		1


	//----- nvinfo : EIATTR_EXTERNS
	.align		4
        /*0034*/ 	.byte	0x04, 0x0f
        /*0036*/ 	.short	(.L_2913 - .L_2912)


	//   ....[0]....
	.align		4
.L_2912:
        /*0038*/ 	.word	index@(__assertfail)


	//----- nvinfo : EIATTR_MERCURY_ISA_VERSION
	.align		4
.L_2913:
        /*003c*/ 	.byte	0x03, 0x5f
        /*003e*/ 	.short	0x0000


	//----- nvinfo : EIATTR_COOP_GROUP_MASK_REGIDS
	.align		4
        /*0040*/ 	.byte	0x04, 0x29
        /*0042*/ 	.short	(.L_2915 - .L_2914)


	//   ....[0]....
.L_2914:
        /*0044*/ 	.word	0xffffffff


	//   ....[1]....
        /*0048*/ 	.word	0xffffffff


	//   ....[2]....
        /*004c*/ 	.word	0xffffffff


	//   ....[3]....
        /*0050*/ 	.word	0xffffffff


	//   ....[4]....
        /*0054*/ 	.word	0xffffffff


	//   ....[5]....
        /*0058*/ 	.word	0xffffffff


	//   ....[6]....
        /*005c*/ 	.word	0xffffffff


	//   ....[7]....
        /*0060*/ 	.word	0xffffffff


	//   ....[8]....
        /*0064*/ 	.word	0xffffffff


	//   ....[9]....
        /*0068*/ 	.word	0xffffffff


	//   ....[10]....
        /*006c*/ 	.word	0xffffffff


	//   ....[11]....
        /*0070*/ 	.word	0xffffffff


	//   ....[12]....
        /*0074*/ 	.word	0xffffffff


	//----- nvinfo : EIATTR_COOP_GROUP_INSTR_OFFSETS
	.align		4
.L_2915:
        /*0078*/ 	.byte	0x04, 0x28
        /*007a*/ 	.short	(.L_2917 - .L_2916)


	//   ....[0]....
.L_2916:
        /*007c*/ 	.word	0x00001560


	//   ....[1]....
        /*0080*/ 	.word	0x000015a0


	//   ....[2]....
        /*0084*/ 	.word	0x000015c0


	//   ....[3]....
        /*0088*/ 	.word	0x000015e0


	//   ....[4]....
        /*008c*/ 	.word	0x000016b0


	//   ....[5]....
        /*0090*/ 	.word	0x000016f0


	//   ....[6]....
        /*0094*/ 	.word	0x00001710


	//   ....[7]....
        /*0098*/ 	.word	0x00001730


	//   ....[8]....
        /*009c*/ 	.word	0x00001750


	//   ....[9]....
        /*00a0*/ 	.word	0x00001770


	//   ....[10]....
        /*00a4*/ 	.word	0x000017a0


	//   ....[11]....
        /*00a8*/ 	.word	0x000017c0


	//   ....[12]....
        /*00ac*/ 	.word	0x00002820


	//----- nvinfo : EIATTR_SYSCALL_OFFSETS
	.align		4
.L_2917:
        /*00b0*/ 	.byte	0x04, 0x46
        /*00b2*/ 	.short	(.L_2919 - .L_2918)


	//   ....[0]....
.L_2918:
        /*00b4*/ 	.word	0x000004b0


	//----- nvinfo : EIATTR_EXIT_INSTR_OFFSETS
	.align		4
.L_2919:
        /*00b8*/ 	.byte	0x04, 0x1c
        /*00ba*/ 	.short	(.L_2921 - .L_2920)


	//   ....[0]....
.L_2920:
        /*00bc*/ 	.word	0x00000200


	//   ....[1]....
        /*00c0*/ 	.word	0x00000360


	//   ....[2]....
        /*00c4*/ 	.word	0x000026f0


	//   ....[3]....
        /*00c8*/ 	.word	0x00002800


	//----- nvinfo : EIATTR_CTAIDZ_USED
	.align		4
.L_2921:
        /*00cc*/ 	.byte	0x01, 0x04
	.zero		2


	//----- nvinfo : EIATTR_MAX_THREADS
	.align		4
        /*00d0*/ 	.byte	0x04, 0x05
        /*00d2*/ 	.short	(.L_2923 - .L_2922)
.L_2922:
        /*00d4*/ 	.word	0x00000100
        /*00d8*/ 	.word	0x00000001
        /*00dc*/ 	.word	0x00000001


	//----- nvinfo : EIATTR_CRS_STACK_SIZE
	.align		4
.L_2923:
        /*00e0*/ 	.byte	0x04, 0x1e
        /*00e2*/ 	.short	(.L_2925 - .L_2924)
.L_2924:
        /*00e4*/ 	.word	0x00000000
.L_2925:


//--------------------- .nv.info._ZN7cutlass13device_kernelIN5flash19FlashAttnFwdCombineIN4cute5tupleIJNS3_1CILi16EEENS5_ILi64EEEEEELi4ELi256ELi1ELb0ELb1EffNS_4arch4Sm90EEEEEvNT_6ParamsE --------------------------
	.section	.nv.info._ZN7cutlass13device_kernelIN5flash19FlashAttnFwdCombineIN4cute5tupleIJNS3_1CILi16EEENS5_ILi64EEEEEELi4ELi256ELi1ELb0ELb1EffNS_4arch4Sm90EEEEEvNT_6ParamsE,"",@"SHT_CUDA_INFO"
	.sectionflags	@""
	.align	4


	//----- nvinfo : EIATTR_CUDA_API_VERSION
	.align		4
        /*0000*/ 	.byte	0x04, 0x37
        /*0002*/ 	.short	(.L_2927 - .L_2926)
.L_2926:
        /*0004*/ 	.word	0x00000082


	//----- nvinfo : EIATTR_SW2861232_WAR
	.align		4
.L_2927:
        /*0008*/ 	.byte	0x01, 0x35
	.zero		2


	//----- nvinfo : EIATTR_PARAM_CBANK
	.align		4
        /*000c*/ 	.byte	0x04, 0x0a
        /*000e*/ 	.short	(.L_2929 - .L_2928)
	.align		4
.L_2928:
        /*0010*/ 	.word	index@(.nv.constant0._ZN7cutlass13device_kernelIN5flash19FlashAttnFwdCombineIN4cute5tupleIJNS3_1CILi16EEENS5_ILi64EEEEEELi4ELi256ELi1ELb0ELb1EffNS_4arch4Sm90EEEEEvNT_6ParamsE)
        /*0014*/ 	.short	0x0160
        /*0016*/ 	.short	0x00e8


	//----- nvinfo : EIATTR_CBANK_PARAM_SIZE
	.align		4
.L_2929:
        /*0018*/ 	.byte	0x03, 0x19
        /*001a*/ 	.short	0x00e8


	//----- nvinfo : EIATTR_KPARAM_INFO
	.align		4
        /*001c*/ 	.byte	0x04, 0x17
        /*001e*/ 	.short	(.L_2931 - .L_2930)
.L_2930:
        /*0020*/ 	.word	0x00000000
        /*0024*/ 	.short	0x0000
        /*0026*/ 	.short	0x0000
        /*0028*/ 	.byte	0x00, 0xf0, 0xa1, 0x03


	//----- nvinfo : EIATTR_MAXREG_COUNT
	.align		4
.L_2931:
        /*002c*/ 	.byte	0x03, 0x1b
        /*002e*/ 	.short	0x0080


	//----- nvinfo : EIATTR_NUM_BARRIERS
	.align		4
        /*0030*/ 	.byte	0x02, 0x4c
        /*0032*/ 	.byte	0x01
	.zero		1


	//----- nvinfo : EIATTR_EXTERNS
	.align		4
        /*0034*/ 	.byte	0x04, 0x0f
        /*0036*/ 	.short	(.L_2933 - .L_2932)


	//   ....[0]....
	.align		4
.L_2932:
        /*0038*/ 	.word	index@(__assertfail)


	//----- nvinfo : EIATTR_MERCURY_ISA_VERSION
	.align		4
.L_2933:
        /*003c*/ 	.byte	0x03, 0x5f
        /*003e*/ 	.short	0x0000


	//----- nvinfo : EIATTR_COOP_GROUP_MASK_REGIDS
	.align		4
        /*0040*/ 	.byte	0x04, 0x29
        /*0042*/ 	.short	(.L_2935 - .L_2934)


	//   ....[0]....
.L_2934:
        /*0044*/ 	.word	0xffffffff


	//   ....[1]....
        /*0048*/ 	.word	0xffffffff


	//   ....[2]....
        /*004c*/ 	.word	0xffffffff


	//   ....[3]....
        /*0050*/ 	.word	0xffffffff


	//   ....[4]....
        /*0054*/ 	.word	0xffffffff


	//   ....[5]....
        /*0058*/ 	.word	0xffffffff


	//   ....[6]....
        /*005c*/ 	.word	0xffffffff


	//   ....[7]....
        /*0060*/ 	.word	0xffffffff


	//   ....[8]....
        /*0064*/ 	.word	0xffffffff


	//   ....[9]....
        /*0068*/ 	.word	0xffffffff


	//   ....[10]....
        /*006c*/ 	.word	0xffffffff


	//   ....[11]....
        /*0070*/ 	.word	0xffffffff


	//   ....[12]....
        /*0074*/ 	.word	0xffffffff


	//----- nvinfo : EIATTR_COOP_GROUP_INSTR_OFFSETS
	.align		4
.L_2935:
        /*0078*/ 	.byte	0x04, 0x28
        /*007a*/ 	.short	(.L_2937 - .L_2936)


	//   ....[0]....
.L_2936:
        /*007c*/ 	.word	0x00001440


	//   ....[1]....
        /*0080*/ 	.word	0x00001480


	//   ....[2]....
        /*0084*/ 	.word	0x000014a0


	//   ....[3]....
        /*0088*/ 	.word	0x000014c0


	//   ....[4]....
        /*008c*/ 	.word	0x00001550


	//   ....[5]....
        /*0090*/ 	.word	0x00001580


	//   ....[6]....
        /*0094*/ 	.word	0x00001590


	//   ....[7]....
        /*0098*/ 	.word	0x000015c0


	//   ....[8]....
        /*009c*/ 	.word	0x000015d0


	//   ....[9]....
        /*00a0*/ 	.word	0x00001600


	//   ....[10]....
        /*00a4*/ 	.word	0x00001610


	//   ....[11]....
        /*00a8*/ 	.word	0x00001670


	//   ....[12]....
        /*00ac*/ 	.word	0x00002680


	//----- nvinfo : EIATTR_SYSCALL_OFFSETS
	.align		4
.L_2937:
        /*00b0*/ 	.byte	0x04, 0x46
        /*00b2*/ 	.short	(.L_2939 - .L_2938)


	//   ....[0]....
.L_2938:
        /*00b4*/ 	.word	0x000004b0


	//----- nvinfo : EIATTR_EXIT_INSTR_OFFSETS
	.align		4
.L_2939:
        /*00b8*/ 	.byte	0x04, 0x1c
        /*00ba*/ 	.short	(.L_2941 - .L_2940)


	//   ....[0]....
.L_2940:
        /*00bc*/ 	.word	0x00000200


	//   ....[1]....
        /*00c0*/ 	.word	0x00000360


	//   ....[2]....
        /*00c4*/ 	.word	0x00002550


	//   ....[3]....
        /*00c8*/ 	.word	0x00002660


	//----- nvinfo : EIATTR_CTAIDZ_USED
	.align		4
.L_2941:
        /*00cc*/ 	.byte	0x01, 0x04
	.zero		2


	//----- nvinfo : EIATTR_MAX_THREADS
	.align		4
        /*00d0*/ 	.byte	0x04, 0x05
        /*00d2*/ 	.short	(.L_2943 - .L_2942)
.L_2942:
        /*00d4*/ 	.word	0x00000100
        /*00d8*/ 	.word	0x00000001
        /*00dc*/ 	.word	0x00000001


	//----- nvinfo : EIATTR_CRS_STACK_SIZE
	.align		4
.L_2943:
        /*00e0*/ 	.byte	0x04, 0x1e
        /*00e2*/ 	.short	(.L_2945 - .L_2944)
.L_2944:
        /*00e4*/ 	.word	0x00000000
.L_2945:


//--------------------- .nv.info._ZN7cutlass13device_kernelIN5flash19FlashAttnFwdCombineIN4cute5tupleIJNS3_1CILi16EEENS5_ILi64EEEEEELi8ELi256ELi1ELb0ELb0EffNS_4arch4Sm80EEEEEvNT_6ParamsE --------------------------
	.section	.nv.info._ZN7cutlass13device_kernelIN5flash19FlashAttnFwdCombineIN4cute5tupleIJNS3_1CILi16EEENS5_ILi64EEEEEELi8ELi256ELi1ELb0ELb0EffNS_4arch4Sm80EEEEEvNT_6ParamsE,"",@"SHT_CUDA_INFO"
	.sectionflags	@""
	.align	4


	//----- nvinfo : EIATTR_CUDA_API_VERSION
	.align		4
        /*0000*/ 	.byte	0x04, 0x37
        /*0002*/ 	.short	(.L_2947 - .L_2946)
.L_2946:
        /*0004*/ 	.word	0x00000082


	//----- nvinfo : EIATTR_SW2861232_WAR
	.align		4
.L_2947:
        /*0008*/ 	.byte	0x01, 0x35
	.zero		2


	//----- nvinfo : EIATTR_PARAM_CBANK
	.align		4
        /*000c*/ 	.byte	0x04, 0x0a
        /*000e*/ 	.short	(.L_2949 - .L_2948)
	.align		4
.L_2948:
        /*0010*/ 	.word	index@(.nv.constant0._ZN7cutlass13device_kernelIN5flash19FlashAttnFwdCombineIN4cute5tupleIJNS3_1CILi16EEENS5_ILi64EEEEEELi8ELi256ELi1ELb0ELb0EffNS_4arch4Sm80EEEEEvNT_6ParamsE)
        /*0014*/ 	.short	0x0160
        /*0016*/ 	.short	0x00e8


	//----- nvinfo : EIATTR_CBANK_PARAM_SIZE
	.align		4
.L_2949:
        /*0018*/ 	.byte	0x03, 0x19
        /*001a*/ 	.short	0x00e8


	//----- nvinfo : EIATTR_KPARAM_INFO
	.align		4
        /*001c*/ 	.byte	0x04, 0x17
        /*001e*/ 	.short	(.L_2951 - .L_2950)
.L_2950:
        /*0020*/ 	.word	0x00000000
        /*0024*/ 	.short	0x0000
        /*0026*/ 	.short	0x0000
        /*0028*/ 	.byte	0x00, 0xf0, 0xa1, 0x03


	//----- nvinfo : EIATTR_MAXREG_COUNT
	.align		4
.L_2951:
        /*002c*/ 	.byte	0x03, 0x1b
        /*002e*/ 	.short	0x0080


	//----- nvinfo : EIATTR_NUM_BARRIERS
	.align		4
        /*0030*/ 	.byte	0x02, 0x4c
        /*0032*/ 	.byte	0x01
	.zero		1


	//----- nvinfo : EIATTR_EXTERNS
	.align		4
        /*0034*/ 	.byte	0x04, 0x0f
        /*0036*/ 	.short	(.L_2953 - .L_2952)


	//   ....[0]....
	.align		4
.L_2952:
        /*0038*/ 	.word	index@(__assertfail)


	//----- nvinfo : EIATTR_MERCURY_ISA_VERSION
	.align		4
.L_2953:
        /*003c*/ 	.byte	0x03, 0x5f
        /*003e*/ 	.short	0x0000


	//----- nvinfo : EIATTR_COOP_GROUP_MASK_REGIDS
	.align		4
        /*0040*/ 	.byte	0x04, 0x29
        /*0042*/ 	.short	(.L_2955 - .L_2954)


	//   ....[0]....
.L_2954:
        /*0044*/ 	.word	0xffffffff


	//   ....[1]....
        /*0048*/ 	.word	0xffffffff


	//   ....[2]....
        /*004c*/ 	.word	0xffffffff


	//   ....[3]....
        /*0050*/ 	.word	0xffffffff


	//   ....[4]....
        /*0054*/ 	.word	0xffffffff


	//   ....[5]....
        /*0058*/ 	.word	0xffffffff


	//   ....[6]....
        /*005c*/ 	.word	0xffffffff


	//   ....[7]....
        /*0060*/ 	.word	0xffffffff


	//   ....[8]....
        /*0064*/ 	.word	0xffffffff


	//   ....[9]....
        /*0068*/ 	.word	0xffffffff


	//   ....[10]....
        /*006c*/ 	.word	0xffffffff


	//   ....[11]....
        /*0070*/ 	.word	0xffffffff


	//   ....[12]....
        /*0074*/ 	.word	0xffffffff


	//----- nvinfo : EIATTR_COOP_GROUP_INSTR_OFFSETS
	.align		4
.L_2955:
        /*0078*/ 	.byte	0x04, 0x28
        /*007a*/ 	.short	(.L_2957 - .L_2956)


	//   ....[0]....
.L_2956:
        /*007c*/ 	.word	0x00001bf0


	//   ....[1]....
        /*0080*/ 	.word	0x00001c40


	//   ....[2]....
        /*0084*/ 	.word	0x00001c70


	//   ....[3]....
        /*0088*/ 	.word	0x00001c90


	//   ....[4]....
        /*008c*/ 	.word	0x000022b0


	//   ....[5]....
        /*0090*/ 	.word	0x000022d0


	//   ....[6]....
        /*0094*/ 	.word	0x000022e0


	//   ....[7]....
        /*0098*/ 	.word	0x00002320


	//   ....[8]....
        /*009c*/ 	.word	0x00002330


	//   ....[9]....
        /*00a0*/ 	.word	0x00002360


	//   ....[10]....
        /*00a4*/ 	.word	0x00002380


	//   ....[11]....
        /*00a8*/ 	.word	0x000023b0


	//   ....[12]....
        /*00ac*/ 	.word	0x00003650


	//----- nvinfo : EIATTR_SYSCALL_OFFSETS
	.align		4
.L_2957:
        /*00b0*/ 	.byte	0x04, 0x46
        /*00b2*/ 	.short	(.L_2959 - .L_2958)


	//   ....[0]....
.L_2958:
        /*00b4*/ 	.word	0x00000390


	//----- nvinfo : EIATTR_EXIT_INSTR_OFFSETS
	.align		4
.L_2959:
        /*00b8*/ 	.byte	0x04, 0x1c
        /*00ba*/ 	.short	(.L_2961 - .L_2960)


	//   ....[0]....
.L_2960:
        /*00bc*/ 	.word	0x00000220


	//   ....[1]....
        /*00c0*/ 	.word	0x000034e0


	//   ....[2]....
        /*00c4*/ 	.word	0x00003630


	//----- nvinfo : EIATTR_CTAIDZ_USED
	.align		4
.L_2961:
        /*00c8*/ 	.byte	0x01, 0x04
	.zero		2


	//----- nvinfo : EIATTR_MAX_THREADS
	.align		4
        /*00cc*/ 	.byte	0x04, 0x05
        /*00ce*/ 	.short	(.L_2963 - .L_2962)
.L_2962:
        /*00d0*/ 	.word	0x00000100
        /*00d4*/ 	.word	0x00000001
        /*00d8*/ 	.word	0x00000001


	//----- nvinfo : EIATTR_CRS_STACK_SIZE
	.align		4
.L_2963:
        /*00dc*/ 	.byte	0x04, 0x1e
        /*00de*/ 	.short	(.L_2965 - .L_2964)
.L_2964:
        /*00e0*/ 	.word	0x00000000
.L_2965:


//--------------------- .nv.info._ZN7cutlass13device_kernelIN5flash19FlashAttnFwdCombineIN4cute5tupleIJNS3_1CILi16EEENS5_ILi64EEEEEELi7ELi256ELi1ELb0ELb0EffNS_4arch4Sm80EEEEEvNT_6ParamsE --------------------------
	.section	.nv.info._ZN7cutlass13device_kernelIN5flash19FlashAttnFwdCombineIN4cute5tupleIJNS3_1CILi16EEENS5_ILi64EEEEEELi7ELi256ELi1ELb0ELb0EffNS_4arch4Sm80EEEEEvNT_6ParamsE,"",@"SHT_CUDA_INFO"
	.sectionflags	@""
	.align	4


	//----- nvinfo : EIATTR_CUDA_API_VERSION
	.align		4
        /*0000*/ 	.byte	0x04, 0x37
        /*0002*/ 	.short	(.L_2967 - .L_2966)
.L_2966:
        /*0004*/ 	.word	0x00000082


	//----- nvinfo : EIATTR_SW2861232_WAR
	.align		4
.L_2967:
        /*0008*/ 	.byte	0x01, 0x35
	.zero		2


	//----- nvinfo : EIATTR_PARAM_CBANK
	.align		4
        /*000c*/ 	.byte	0x04, 0x0a
        /*000e*/ 	.short	(.L_2969 - .L_2968)
	.align		4
.L_2968:
        /*0010*/ 	.word	index@(.nv.constant0._ZN7cutlass13device_kernelIN5flash19FlashAttnFwdCombineIN4cute5tupleIJNS3_1CILi16EEENS5_ILi64EEEEEELi7ELi256ELi1ELb0ELb0EffNS_4arch4Sm80EEEEEvNT_6ParamsE)
        /*0014*/ 	.short	0x0160
        /*0016*/ 	.short	0x00e8


	//----- nvinfo : EIATTR_CBANK_PARAM_SIZE
	.align		4
.L_2969:
        /*0018*/ 	.byte	0x03, 0x19
        /*001a*/ 	.short	0x00e8


	//----- nvinfo : EIATTR_KPARAM_INFO
	.align		4
        /*001c*/ 	.byte	0x04, 0x17
        /*001e*/ 	.short	(.L_2971 - .L_2970)
.L_2970:
        /*0020*/ 	.word	0x00000000
        /*0024*/ 	.short	0x0000
        /*0026*/ 	.short	0x0000
        /*0028*/ 	.byte	0x00, 0xf0, 0xa1, 0x03


	//----- nvinfo : EIATTR_MAXREG_COUNT
	.align		4
.L_2971:
        /*002c*/ 	.byte	0x03, 0x1b
        /*002e*/ 	.short	0x0080


	//----- nvinfo : EIATTR_NUM_BARRIERS
	.align		4
        /*0030*/ 	.byte	0x02, 0x4c
        /*0032*/ 	.byte	0x01
	.zero		1


	//----- nvinfo : EIATTR_EXTERNS
	.align		4
        /*0034*/ 	.byte	0x04, 0x0f
        /*0036*/ 	.short	(.L_2973 - .L_2972)


	//   ....[0]....
	.align		4
.L_2972:
        /*0038*/ 	.word	index@(__assertfail)


	//----- nvinfo : EIATTR_MERCURY_ISA_VERSION
	.align		4
.L_2973:
        /*003c*/ 	.byte	0x03, 0x5f
        /*003e*/ 	.short	0x0000


	//----- nvinfo : EIATTR_COOP_GROUP_MASK_REGIDS
	.align		4
        /*0040*/ 	.byte	0x04, 0x29
        /*0042*/ 	.short	(.L_2975 - .L_2974)


	//   ....[0]....
.L_2974:
        /*0044*/ 	.word	0xffffffff


	//   ....[1]....
        /*0048*/ 	.word	0xffffffff


	//   ....[2]....
        /*004c*/ 	.word	0xffffffff


	//   ....[3]....
        /*0050*/ 	.word	0xffffffff


	//   ....[4]....
        /*0054*/ 	.word	0xffffffff


	//   ....[5]....
        /*0058*/ 	.word	0xffffffff


	//   ....[6]....
        /*005c*/ 	.word	0xffffffff


	//   ....[7]....
        /*0060*/ 	.word	0xffffffff


	//   ....[8]....
        /*0064*/ 	.word	0xffffffff


	//   ....[9]....
        /*0068*/ 	.word	0xffffffff


	//   ....[10]....
        /*006c*/ 	.word	0xffffffff


	//   ....[11]....
        /*0070*/ 	.word	0xffffffff


	//   ....[12]....
        /*0074*/ 	.word	0xffffffff


	//----- nvinfo : EIATTR_COOP_GROUP_INSTR_OFFSETS
	.align		4
.L_2975:
        /*0078*/ 	.byte	0x04, 0x28
        /*007a*/ 	.short	(.L_2977 - .L_2976)


	//   ....[0]....
.L_2976:
        /*007c*/ 	.word	0x00001330


	//   ....[1]....
        /*0080*/ 	.word	0x00001380


	//   ....[2]....
        /*0084*/ 	.word	0x000013b0


	//   ....[3]....
        /*0088*/ 	.word	0x000013d0


	//   ....[4]....
        /*008c*/ 	.word	0x00001670


	//   ....[5]....
        /*0090*/ 	.word	0x00001700


	//   ....[6]....
        /*0094*/ 	.word	0x00001720


	//   ....[7]....
        /*0098*/ 	.word	0x00001740


	//   ....[8]....
        /*009c*/ 	.word	0x00001760


	//   ....[9]....
        /*00a0*/ 	.word	0x00001790


	//   ....[10]....
        /*00a4*/ 	.word	0x000017a0


	//   ....[11]....
        /*00a8*/ 	.word	0x000017f0


	//   ....[12]....
        /*00ac*/ 	.word	0x000029b0


	//----- nvinfo : EIATTR_SYSCALL_OFFSETS
	.align		4
.L_2977:
        /*00b0*/ 	.byte	0x04, 0x46
        /*00b2*/ 	.short	(.L_2979 - .L_2978)


	//   ....[0]....
.L_2978:
        /*00b4*/ 	.word	0x00000390


	//----- nvinfo : EIATTR_EXIT_INSTR_OFFSETS
	.align		4
.L_2979:
        /*00b8*/ 	.byte	0x04, 0x1c
        /*00ba*/ 	.short	(.L_2981 - .L_2980)


	//   ....[0]....
.L_2980:
        /*00bc*/ 	.word	0x00000220


	//   ....[1]....
        /*00c0*/ 	.word	0x00002840


	//   ....[2]....
        /*00c4*/ 	.word	0x00002990


	//----- nvinfo : EIATTR_CTAIDZ_USED
	.align		4
.L_2981:
        /*00c8*/ 	.byte	0x01, 0x04
	.zero		2


	//----- nvinfo : EIATTR_MAX_THREADS
	.align		4
        /*00cc*/ 	.byte	0x04, 0x05
        /*00ce*/ 	.short	(.L_2983 - .L_2982)
.L_2982:
        /*00d0*/ 	.word	0x00000100
        /*00d4*/ 	.word	0x00000001
        /*00d8*/ 	.word	0x00000001


	//----- nvinfo : EIATTR_CRS_STACK_SIZE
	.align		4
.L_2983:
        /*00dc*/ 	.byte	0x04, 0x1e
        /*00de*/ 	.short	(.L_2985 - .L_2984)
.L_2984:
        /*00e0*/ 	.word	0x00000000
.L_2985:


//--------------------- .nv.info._ZN7cutlass13device_kernelIN5flash19FlashAttnFwdCombineIN4cute5tupleIJNS3_1CILi16EEENS5_ILi64EEEEEELi6ELi256ELi1ELb0ELb0EffNS_4arch4Sm80EEEEEvNT_6ParamsE --------------------------
	.section	.nv.info._ZN7cutlass13device_kernelIN5flash19FlashAttnFwdCombineIN4cute5tupleIJNS3_1CILi16EEENS5_ILi64EEEEEELi6ELi256ELi1ELb0ELb0EffNS_4arch4Sm80EEEEEvNT_6ParamsE,"",@"SHT_CUDA_INFO"
	.sectionflags	@""
	.align	4


	//----- nvinfo : EIATTR_CUDA_API_VERSION
	.align		4
        /*0000*/ 	.byte	0x04, 0x37
        /*0002*/ 	.short	(.L_2987 - .L_2986)
.L_2986:
        /*0004*/ 	.word	0x00000082


	//----- nvinfo : EIATTR_SW2861232_WAR
	.align		4
.L_2987:
        /*0008*/ 	.byte	0x01, 0x35
	.zero		2


	//----- nvinfo : EIATTR_PARAM_CBANK
	.align		4
        /*000c*/ 	.byte	0x04, 0x0a
        /*000e*/ 	.short	(.L_2989 - .L_2988)
	.align		4
.L_2988:
        /*0010*/ 	.word	index@(.nv.constant0._ZN7cutlass13device_kernelIN5flash19FlashAttnFwdCombineIN4cute5tupleIJNS3_1CILi16EEENS5_ILi64EEEEEELi6ELi256ELi1ELb0ELb0EffNS_4arch4Sm80EEEEEvNT_6ParamsE)
        /*0014*/ 	.short	0x0160
        /*0016*/ 	.short	0x00e8


	//----- nvinfo : EIATTR_CBANK_PARAM_SIZE
	.align		4
.L_2989:
        /*0018*/ 	.byte	0x03, 0x19
        /*001a*/ 	.short	0x00e8


	//----- nvinfo : EIATTR_KPARAM_INFO
	.align		4
        /*001c*/ 	.byte	0x04, 0x17
        /*001e*/ 	.short	(.L_2991 - .L_2990)
.L_2990:
        /*0020*/ 	.word	0x00000000
        /*0024*/ 	.short	0x0000
        /*0026*/ 	.short	0x0000
        /*0028*/ 	.byte	0x00, 0xf0, 0xa1, 0x03


	//----- nvinfo : EIATTR_MAXREG_COUNT
	.align		4
.L_2991:
        /*002c*/ 	.byte	0x03, 0x1b
        /*002e*/ 	.short	0x0080


	//----- nvinfo : EIATTR_NUM_BARRIERS
	.align		4
        /*0030*/ 	.byte	0x02, 0x4c
        /*0032*/ 	.byte	0x01
	.zero		1


	//----- nvinfo : EIATTR_EXTERNS
	.align		4
        /*0034*/ 	.byte	0x04, 0x0f
        /*0036*/ 	.short	(.L_2993 - .L_2992)


	//   ....[0]....
	.align		4
.L_2992:
        /*0038*/ 	.word	index@(__assertfail)


	//----- nvinfo : EIATTR_MERCURY_ISA_VERSION
	.align		4
.L_2993:
        /*003c*/ 	.byte	0x03, 0x5f
        /*003e*/ 	.short	0x0000


	//----- nvinfo : EIATTR_COOP_GROUP_MASK_REGIDS
	.align		4
        /*0040*/ 	.byte	0x04, 0x29
        /*0042*/ 	.short	(.L_2995 - .L_2994)


	//   ....[0]....
.L_2994:
        /*0044*/ 	.word	0xffffffff


	//   ....[1]....
        /*0048*/ 	.word	0xffffffff


	//   ....[2]....
        /*004c*/ 	.word	0xffffffff


	//   ....[3]....
        /*0050*/ 	.word	0xffffffff


	//   ....[4]....
        /*0054*/ 	.word	0xffffffff


	//   ....[5]....
        /*0058*/ 	.word	0xffffffff


	//   ....[6]....
        /*005c*/ 	.word	0xffffffff


	//   ....[7]....
        /*0060*/ 	.word	0xffffffff


	//   ....[8]....
        /*0064*/ 	.word	0xffffffff


	//   ....[9]....
        /*0068*/ 	.word	0xffffffff


	//   ....[10]....
        /*006c*/ 	.word	0xffffffff


	//   ....[11]....
        /*0070*/ 	.word	0xffffffff


	//   ....[12]....
        /*0074*/ 	.word	0xffffffff


	//----- nvinfo : EIATTR_COOP_GROUP_INSTR_OFFSETS
	.align		4
.L_2995:
        /*0078*/ 	.byte	0x04, 0x28
        /*007a*/ 	.short	(.L_2997 - .L_2996)


	//   ....[0]....
.L_2996:
        /*007c*/ 	.word	0x00000e80


	//   ....[1]....
        /*0080*/ 	.word	0x00000ee0


	//   ....[2]....
        /*0084*/ 	.word	0x00000f40


	//   ....[3]....
        /*0088*/ 	.word	0x00000f60


	//   ....[4]....
        /*008c*/ 	.word	0x000010a0


	//   ....[5]....
        /*0090*/ 	.word	0x00001120


	//   ....[6]....
        /*0094*/ 	.word	0x00001130


	//   ....[7]....
        /*0098*/ 	.word	0x00001160


	//   ....[8]....
        /*009c*/ 	.word	0x00001170


	//   ....[9]....
        /*00a0*/ 	.word	0x000011a0


	//   ....[10]....
        /*00a4*/ 	.word	0x000011b0


	//   ....[11]....
        /*00a8*/ 	.word	0x00001200


	//   ....[12]....
        /*00ac*/ 	.word	0x000022a0


	//----- nvinfo : EIATTR_SYSCALL_OFFSETS
	.align		4
.L_2997:
        /*00b0*/ 	.byte	0x04, 0x46
        /*00b2*/ 	.short	(.L_2999 - .L_2998)


	//   ....[0]....
.L_2998:
        /*00b4*/ 	.word	0x00000390


	//----- nvinfo : EIATTR_EXIT_INSTR_OFFSETS
	.align		4
.L_2999:
        /*00b8*/ 	.byte	0x04, 0x1c
        /*00ba*/ 	.short	(.L_3001 - .L_3000)


	//   ....[0]....
.L_3000:
        /*00bc*/ 	.word	0x00000220


	//   ....[1]....
        /*00c0*/ 	.word	0x00002130


	//   ....[2]....
        /*00c4*/ 	.word	0x00002280


	//----- nvinfo : EIATTR_CTAIDZ_USED
	.align		4
.L_3001:
        /*00c8*/ 	.byte	0x01, 0x04
	.zero		2


	//----- nvinfo : EIATTR_MAX_THREADS
	.align		4
        /*00cc*/ 	.byte	0x04, 0x05
        /*00ce*/ 	.short	(.L_3003 - .L_3002)
.L_3002:
        /*00d0*/ 	.word	0x00000100
        /*00d4*/ 	.word	0x00000001
        /*00d8*/ 	.word	0x00000001


	//----- nvinfo : EIATTR_CRS_STACK_SIZE
	.align		4
.L_3003:
        /*00dc*/ 	.byte	0x04, 0x1e
        /*00de*/ 	.short	(.L_3005 - .L_3004)
.L_3004:
        /*00e0*/ 	.word	0x00000000
.L_3005:


//--------------------- .nv.info._ZN7cutlass13device_kernelIN5flash19FlashAttnFwdCombineIN4cute5tupleIJNS3_1CILi16EEENS5_ILi64EEEEEELi5ELi256ELi1ELb0ELb0EffNS_4arch4Sm80EEEEEvNT_6ParamsE --------------------------
	.section	.nv.info._ZN7cutlass13device_kernelIN5flash19FlashAttnFwdCombineIN4cute5tupleIJNS3_1CILi16EEENS5_ILi64EEEEEELi5ELi256ELi1ELb0ELb0EffNS_4arch4Sm80EEEEEvNT_6ParamsE,"",@"SHT_CUDA_INFO"
	.sectionflags	@""
	.align	4


	//----- nvinfo : EIATTR_CUDA_API_VERSION
	.align		4
        /*0000*/ 	.byte	0x04, 0x37
        /*0002*/ 	.short	(.L_3007 - .L_3006)
.L_3006:
        /*0004*/ 	.word	0x00000082


	//----- nvinfo : EIATTR_SW2861232_WAR
	.align		4
.L_3007:
        /*0008*/ 	.byte	0x01, 0x35
	.zero		2


	//----- nvinfo : EIATTR_PARAM_CBANK
	.align		4
        /*000c*/ 	.byte	0x04, 0x0a
        /*000e*/ 	.short	(.L_3009 - .L_3008)
	.align		4
.L_3008:
        /*0010*/ 	.word	index@(.nv.constant0._ZN7cutlass13device_kernelIN5flash19FlashAttnFwdCombineIN4cute5tupleIJNS3_1CILi16EEENS5_ILi64EEEEEELi5ELi256ELi1ELb0ELb0EffNS_4arch4Sm80EEEEEvNT_6ParamsE)
        /*0014*/ 	.short	0x0160
        /*0016*/ 	.short	0x00e8


	//----- nvinfo : EIATTR_CBANK_PARAM_SIZE
	.align		4
.L_3009:
        /*0018*/ 	.byte	0x03, 0x19
        /*001a*/ 	.short	0x00e8


	//----- nvinfo : EIATTR_KPARAM_INFO
	.align		4
        /*001c*/ 	.byte	0x04, 0x17
        /*001e*/ 	.short	(.L_3011 - .L_3010)
.L_3010:
        /*0020*/ 	.word	0x00000000
        /*0024*/ 	.short	0x0000
        /*0026*/ 	.short	0x0000
        /*0028*/ 	.byte	0x00, 0xf0, 0xa1, 0x03


	//----- nvinfo : EIATTR_MAXREG_COUNT
	.align		4
.L_3011:
        /*002c*/ 	.byte	0x03, 0x1b
        /*002e*/ 	.short	0x0080


	//----- nvinfo : EIATTR_NUM_BARRIERS
	.align		4
        /*0030*/ 	.byte	0x02, 0x4c
        /*0032*/ 	.byte	0x01
	.zero		1


	//----- nvinfo : EIATTR_EXTERNS
	.align		4
        /*0034*/ 	.byte	0x04, 0x0f
        /*0036*/ 	.short	(.L_3013 - .L_3012)


	//   ....[0]....
	.align		4
.L_3012:
        /*0038*/ 	.word	index@(__assertfail)


	//----- nvinfo : EIATTR_MERCURY_ISA_VERSION
	.align		4
.L_3013:
        /*003c*/ 	.byte	0x03, 0x5f
        /*003e*/ 	.short	0x0000


	//----- nvinfo : EIATTR_COOP_GROUP_MASK_REGIDS
	.align		4
        /*0040*/ 	.byte	0x04, 0x29
        /*0042*/ 	.short	(.L_3015 - .L_3014)


	//   ....[0]....
.L_3014:
        /*0044*/ 	.word	0xffffffff


	//   ....[1]....
        /*0048*/ 	.word	0xffffffff


	//   ....[2]....
        /*004c*/ 	.word	0xffffffff


	//   ....[3]....
        /*0050*/ 	.word	0xffffffff


	//   ....[4]....
        /*0054*/ 	.word	0xffffffff


	//   ....[5]....
        /*0058*/ 	.word	0xffffffff


	//   ....[6]....
        /*005c*/ 	.word	0xffffffff


	//   ....[7]....
        /*0060*/ 	.word	0xffffffff


	//   ....[8]....
        /*0064*/ 	.word	0xffffffff


	//   ....[9]....
        /*0068*/ 	.word	0xffffffff


	//   ....[10]....
        /*006c*/ 	.word	0xffffffff


	//   ....[11]....
        /*0070*/ 	.word	0xffffffff


	//   ....[12]....
        /*0074*/ 	.word	0xffffffff


	//----- nvinfo : EIATTR_COOP_GROUP_INSTR_OFFSETS
	.align		4
.L_3015:
        /*0078*/ 	.byte	0x04, 0x28
        /*007a*/ 	.short	(.L_3017 - .L_3016)


	//   ....[0]....
.L_3016:
        /*007c*/ 	.word	0x00000c30


	//   ....[1]....
        /*0080*/ 	.word	0x00000c70


	//   ....[2]....
        /*0084*/ 	.word	0x00000c90


	//   ....[3]....
        /*0088*/ 	.word	0x00000cb0


	//   ....[4]....
        /*008c*/ 	.word	0x00000d80


	//   ....[5]....
        /*0090*/ 	.word	0x00000dc0


	//   ....[6]....
        /*0094*/ 	.word	0x00000df0


	//   ....[7]....
        /*0098*/ 	.word	0x00000e20


	//   ....[8]....
        /*009c*/ 	.word	0x00000e40


	//   ....[9]....
        /*00a0*/ 	.word	0x00000e60


	//   ....[10]....
        /*00a4*/ 	.word	0x00000e80


	//   ....[11]....
        /*00a8*/ 	.word	0x00000ea0


	//   ....[12]....
        /*00ac*/ 	.word	0x00001fb0


	//----- nvinfo : EIATTR_SYSCALL_OFFSETS
	.align		4
.L_3017:
        /*00b0*/ 	.byte	0x04, 0x46
        /*00b2*/ 	.short	(.L_3019 - .L_3018)


	//   ....[0]....
.L_3018:
        /*00b4*/ 	.word	0x00000390


	//----- nvinfo : EIATTR_EXIT_INSTR_OFFSETS
	.align		4
.L_3019:
        /*00b8*/ 	.byte	0x04, 0x1c
        /*00ba*/ 	.short	(.L_3021 - .L_3020)


	//   ....[0]....
.L_3020:
        /*00bc*/ 	.word	0x00000220


	//   ....[1]....
        /*00c0*/ 	.word	0x00001e40


	//   ....[2]....
        /*00c4*/ 	.word	0x00001f90


	//----- nvinfo : EIATTR_CTAIDZ_USED
	.align		4
.L_3021:
        /*00c8*/ 	.byte	0x01, 0x04
	.zero		2


	//----- nvinfo : EIATTR_MAX_THREADS
	.align		4
        /*00cc*/ 	.byte	0x04, 0x05
        /*00ce*/ 	.short	(.L_3023 - .L_3022)
.L_3022:
        /*00d0*/ 	.word	0x00000100
        /*00d4*/ 	.word	0x00000001
        /*00d8*/ 	.word	0x00000001


	//----- nvinfo : EIATTR_CRS_STACK_SIZE
	.align		4
.L_3023:
        /*00dc*/ 	.byte	0x04, 0x1e
        /*00de*/ 	.short	(.L_3025 - .L_3024)
.L_3024:
        /*00e0*/ 	.word	0x00000000
.L_3025:


//--------------------- .nv.info._ZN7cutlass13device_kernelIN5flash19FlashAttnFwdCombineIN4cute5tupleIJNS3_1CILi16EEENS5_ILi64EEEEEELi4ELi256ELi1ELb0ELb0EffNS_4arch4Sm80EEEEEvNT_6ParamsE --------------------------
	.section	.nv.info._ZN7cutlass13device_kernelIN5flash19FlashAttnFwdCombineIN4cute5tupleIJNS3_1CILi16EEENS5_ILi64EEEEEELi4ELi256ELi1ELb0ELb0EffNS_4arch4Sm80EEEEEvNT_6ParamsE,"",@"SHT_CUDA_INFO"
	.sectionflags	@""
	.align	4


	//----- nvinfo : EIATTR_CUDA_API_VERSION
	.align		4
        /*0000*/ 	.byte	0x04, 0x37
        /*0002*/ 	.short	(.L_3027 - .L_3026)
.L_3026:
        /*0004*/ 	.word	0x00000082


	//----- nvinfo : EIATTR_SW2861232_WAR
	.align		4
.L_3027:
        /*0008*/ 	.byte	0x01, 0x35
	.zero		2


	//----- nvinfo : EIATTR_PARAM_CBANK
	.align		4
        /*000c*/ 	.byte	0x04, 0x0a
        /*000e*/ 	.short	(.L_3029 - .L_3028)
	.align		4
.L_3028:
        /*0010*/ 	.word	index@(.nv.constant0._ZN7cutlass13device_kernelIN5flash19FlashAttnFwdCombineIN4cute5tupleIJNS3_1CILi16EEENS5_ILi64EEEEEELi4ELi256ELi1ELb0ELb0EffNS_4arch4Sm80EEEEEvNT_6ParamsE)
        /*0014*/ 	.short	0x0160
        /*0016*/ 	.short	0x00e8


	//----- nvinfo : EIATTR_CBANK_PARAM_SIZE
	.align		4
.L_3029:
        /*0018*/ 	.byte	0x03, 0x19
        /*001a*/ 	.short	0x00e8


	//----- nvinfo : EIATTR_KPARAM_INFO
	.align		4
        /*001c*/ 	.byte	0x04, 0x17
        /*001e*/ 	.short	(.L_3031 - .L_3030)
.L_3030:
        /*0020*/ 	.word	0x00000000
        /*0024*/ 	.short	0x0000
        /*0026*/ 	.short	0x0000
        /*0028*/ 	.byte	0x00, 0xf0, 0xa1, 0x03


	//----- nvinfo : EIATTR_MAXREG_COUNT
	.align		4
.L_3031:
        /*002c*/ 	.byte	0x03, 0x1b
        /*002e*/ 	.short	0x0080


	//----- nvinfo : EIATTR_NUM_BARRIERS
	.align		4
        /*0030*/ 	.byte	0x02, 0x4c
        /*0032*/ 	.byte	0x01
	.zero		1


	//----- nvinfo : EIATTR_EXTERNS
	.align		4
        /*0034*/ 	.byte	0x04, 0x0f
        /*0036*/ 	.short	(.L_3033 - .L_3032)


	//   ....[0]....
	.align		4
.L_3032:
        /*0038*/ 	.word	index@(__assertfail)


	//----- nvinfo : EIATTR_MERCURY_ISA_VERSION
	.align		4
.L_3033:
        /*003c*/ 	.byte	0x03, 0x5f
        /*003e*/ 	.short	0x0000


	//----- nvinfo : EIATTR_COOP_GROUP_MASK_REGIDS
	.align		4
        /*0040*/ 	.byte	0x04, 0x29
        /*0042*/ 	.short	(.L_3035 - .L_3034)


	//   ....[0]....
.L_3034:
        /*0044*/ 	.word	0xffffffff


	//   ....[1]....
        /*0048*/ 	.word	0xffffffff


	//   ....[2]....
        /*004c*/ 	.word	0xffffffff


	//   ....[3]....
        /*0050*/ 	.word	0xffffffff


	//   ....[4]....
        /*0054*/ 	.word	0xffffffff


	//   ....[5]....
        /*0058*/ 	.word	0xffffffff


	//   ....[6]....
        /*005c*/ 	.word	0xffffffff


	//   ....[7]....
        /*0060*/ 	.word	0xffffffff


	//   ....[8]....
        /*0064*/ 	.word	0xffffffff


	//   ....[9]....
        /*0068*/ 	.word	0xffffffff


	//   ....[10]....
        /*006c*/ 	.word	0xffffffff


	//   ....[11]....
        /*0070*/ 	.word	0xffffffff


	//   ....[12]....
        /*0074*/ 	.word	0xffffffff


	//----- nvinfo : EIATTR_COOP_GROUP_INSTR_OFFSETS
	.align		4
.L_3035:
        /*0078*/ 	.byte	0x04, 0x28
        /*007a*/ 	.short	(.L_3037 - .L_3036)


	//   ....[0]....
.L_3036:
        /*007c*/ 	.word	0x00000b10


	//   ....[1]....
        /*0080*/ 	.word	0x00000b50


	//   ....[2]....
        /*0084*/ 	.word	0x00000b70


	//   ....[3]....
        /*0088*/ 	.word	0x00000b90


	//   ....[4]....
        /*008c*/ 	.word	0x00000c20


	//   ....[5]....
        /*0090*/ 	.word	0x00000c60


	//   ....[6]....
        /*0094*/ 	.word	0x00000c70


	//   ....[7]....
        /*0098*/ 	.word	0x00000ca0


	//   ....[8]....
        /*009c*/ 	.word	0x00000cb0


	//   ....[9]....
        /*00a0*/ 	.word	0x00000ce0


	//   ....[10]....
        /*00a4*/ 	.word	0x00000cf0


	//   ....[11]....
        /*00a8*/ 	.word	0x00000d20


	//   ....[12]....
        /*00ac*/ 	.word	0x00001e10


	//----- nvinfo : EIATTR_SYSCALL_OFFSETS
	.align		4
.L_3037:
        /*00b0*/ 	.byte	0x04, 0x46
        /*00b2*/ 	.short	(.L_3039 - .L_3038)


	//   ....[0]....
.L_3038:
        /*00b4*/ 	.word	0x00000390


	//----- nvinfo : EIATTR_EXIT_INSTR_OFFSETS
	.align		4
.L_3039:
        /*00b8*/ 	.byte	0x04, 0x1c
        /*00ba*/ 	.short	(.L_3041 - .L_3040)


	//   ....[0]....
.L_3040:
        /*00bc*/ 	.word	0x00000220


	//   ....[1]....
        /*00c0*/ 	.word	0x00001ca0


	//   ....[2]....
        /*00c4*/ 	.word	0x00001df0


	//----- nvinfo : EIATTR_CTAIDZ_USED
	.align		4
.L_3041:
        /*00c8*/ 	.byte	0x01, 0x04
	.zero		2


	//----- nvinfo : EIATTR_MAX_THREADS
	.align		4
        /*00cc*/ 	.byte	0x04, 0x05
        /*00ce*/ 	.short	(.L_3043 - .L_3042)
.L_3042:
        /*00d0*/ 	.word	0x00000100
        /*00d4*/ 	.word	0x00000001
        /*00d8*/ 	.word	0x00000001


	//----- nvinfo : EIATTR_CRS_STACK_SIZE
	.align		4
.L_3043:
        /*00dc*/ 	.byte	0x04, 0x1e
        /*00de*/ 	.short	(.L_3045 - .L_3044)
.L_3044:
        /*00e0*/ 	.word	0x00000000
.L_3045:


//--------------------- .nv.info._ZN7cutlass13device_kernelIN5flash19FlashAttnFwdCombineIN4cute5tupleIJNS3_1CILi16EEENS5_ILi64EEEEEELi8ELi256ELi1ELb0ELb1EffNS_4arch4Sm80EEEEEvNT_6ParamsE --------------------------
	.section	.nv.info._ZN7cutlass13device_kernelIN5flash19FlashAttnFwdCombineIN4cute5tupleIJNS3_1CILi16EEENS5_ILi64EEEEEELi8ELi256ELi1ELb0ELb1EffNS_4arch4Sm80EEEEEvNT_6ParamsE,"",@"SHT_CUDA_INFO"
	.sectionflags	@""
	.align	4


	//----- nvinfo : EIATTR_CUDA_API_VERSION
	.align		4
        /*0000*/ 	.byte	0x04, 0x37
        /*0002*/ 	.short	(.L_3047 - .L_3046)
.L_3046:
        /*0004*/ 	.word	0x00000082


	//----- nvinfo : EIATTR_SW2861232_WAR
	.align		4
.L_3047:
        /*0008*/ 	.byte	0x01, 0x35
	.zero		2


	//----- nvinfo : EIATTR_PARAM_CBANK
	.align		4
        /*000c*/ 	.byte	0x04, 0x0a
        /*000e*/ 	.short	(.L_3049 - .L_3048)
	.align		4
.L_3048:
        /*0010*/ 	.word	index@(.nv.constant0._ZN7cutlass13device_kernelIN5flash19FlashAttnFwdCombineIN4cute5tupleIJNS3_1CILi16EEENS5_ILi64EEEEEELi8ELi256ELi1ELb0ELb1EffNS_4arch4Sm80EEEEEvNT_6ParamsE)
        /*0014*/ 	.short	0x0160
        /*0016*/ 	.short	0x00e8


	//----- nvinfo : EIATTR_CBANK_PARAM_SIZE
	.align		4
.L_3049:
        /*0018*/ 	.byte	0x03, 0x19
        /*001a*/ 	.short	0x00e8


	//----- nvinfo : EIATTR_KPARAM_INFO
	.align		4
        /*001c*/ 	.byte	0x04, 0x17
        /*001e*/ 	.short	(.L_3051 - .L_3050)
.L_3050:
        /*0020*/ 	.word	0x00000000
        /*0024*/ 	.short	0x0000
        /*0026*/ 	.short	0x0000
        /*0028*/ 	.byte	0x00, 0xf0, 0xa1, 0x03


	//----- nvinfo : EIATTR_MAXREG_COUNT
	.align		4
.L_3051:
        /*002c*/ 	.byte	0x03, 0x1b
        /*002e*/ 	.short	0x0080


	//----- nvinfo : EIATTR_NUM_BARRIERS
	.align		4
        /*0030*/ 	.byte	0x02, 0x4c
        /*0032*/ 	.byte	0x01
	.zero		1


	//----- nvinfo : EIATTR_EXTERNS
	.align		4
        /*0034*/ 	.byte	0x04, 0x0f
        /*0036*/ 	.short	(.L_3053 - .L_3052)


	//   ....[0]....
	.align		4
.L_3052:
        /*0038*/ 	.word	index@(__assertfail)


	//----- nvinfo : EIATTR_MERCURY_ISA_VERSION
	.align		4
.L_3053:
        /*003c*/ 	.byte	0x03, 0x5f
        /*003e*/ 	.short	0x0000


	//----- nvinfo : EIATTR_COOP_GROUP_MASK_REGIDS
	.align		4
        /*0040*/ 	.byte	0x04, 0x29
        /*0042*/ 	.short	(.L_3055 - .L_3054)


	//   ....[0]....
.L_3054:
        /*0044*/ 	.word	0xffffffff


	//   ....[1]....
        /*0048*/ 	.word	0xffffffff


	//   ....[2]....
        /*004c*/ 	.word	0xffffffff


	//   ....[3]....
        /*0050*/ 	.word	0xffffffff


	//   ....[4]....
        /*0054*/ 	.word	0xffffffff


	//   ....[5]....
        /*0058*/ 	.word	0xffffffff


	//   ....[6]....
        /*005c*/ 	.word	0xffffffff


	//   ....[7]....
        /*0060*/ 	.word	0xffffffff


	//   ....[8]....
        /*0064*/ 	.word	0xffffffff


	//   ....[9]....
        /*0068*/ 	.word	0xffffffff


	//   ....[10]....
        /*006c*/ 	.word	0xffffffff


	//   ....[11]....
        /*0070*/ 	.word	0xffffffff


	//   ....[12]....
        /*0074*/ 	.word	0xffffffff


	//----- nvinfo : EIATTR_COOP_GROUP_INSTR_OFFSETS
	.align		4
.L_3055:
        /*0078*/ 	.byte	0x04, 0x28
        /*007a*/ 	.short	(.L_3057 - .L_3056)


	//   ....[0]....
.L_3056:
        /*007c*/ 	.word	0x00002590


	//   ....[1]....
        /*0080*/ 	.word	0x000025e0


	//   ....[2]....
        /*0084*/ 	.word	0x00002610


	//   ....[3]....
        /*0088*/ 	.word	0x00002630


	//   ....[4]....
        /*008c*/ 	.word	0x00002c20


	//   ....[5]....
        /*0090*/ 	.word	0x00002c70


	//   ....[6]....
        /*0094*/ 	.word	0x00002c80


	//   ....[7]....
        /*0098*/ 	.word	0x00002cc0


	//   ....[8]....
        /*009c*/ 	.word	0x00002cd0


	//   ....[9]....
        /*00a0*/ 	.word	0x00002d00


	//   ....[10]....
        /*00a4*/ 	.word	0x00002d20


	//   ....[11]....
        /*00a8*/ 	.word	0x00002d50


	//   ....[12]....
        /*00ac*/ 	.word	0x00003f30


	//----- nvinfo : EIATTR_SYSCALL_OFFSETS
	.align		4
.L_3057:
        /*00b0*/ 	.byte	0x04, 0x46
        /*00b2*/ 	.short	(.L_3059 - .L_3058)


	//   ....[0]....
.L_3058:
        /*00b4*/ 	.word	0x000004b0


	//----- nvinfo : EIATTR_EXIT_INSTR_OFFSETS
	.align		4
.L_3059:
        /*00b8*/ 	.byte	0x04, 0x1c
        /*00ba*/ 	.short	(.L_3061 - .L_3060)


	//   ....[0]....
.L_3060:
        /*00bc*/ 	.word	0x00000200


	//   ....[1]....
        /*00c0*/ 	.word	0x00000360


	//   ....[2]....
        /*00c4*/ 	.word	0x00003e00


	//   ....[3]....
        /*00c8*/ 	.word	0x00003f10


	//----- nvinfo : EIATTR_CTAIDZ_USED
	.align		4
.L_3061:
        /*00cc*/ 	.byte	0x01, 0x04
	.zero		2


	//----- nvinfo : EIATTR_MAX_THREADS
	.align		4
        /*00d0*/ 	.byte	0x04, 0x05
        /*00d2*/ 	.short	(.L_3063 - .L_3062)
.L_3062:
        /*00d4*/ 	.word	0x00000100
        /*00d8*/ 	.word	0x00000001
        /*00dc*/ 	.word	0x00000001


	//----- nvinfo : EIATTR_CRS_STACK_SIZE
	.align		4
.L_3063:
        /*00e0*/ 	.byte	0x04, 0x1e
        /*00e2*/ 	.short	(.L_3065 - .L_3064)
.L_3064:
        /*00e4*/ 	.word	0x00000000
.L_3065:


//--------------------- .nv.info._ZN7cutlass13device_kernelIN5flash19FlashAttnFwdCombineIN4cute5tupleIJNS3_1CILi16EEENS5_ILi64EEEEEELi7ELi256ELi1ELb0ELb1EffNS_4arch4Sm80EEEEEvNT_6ParamsE --------------------------
	.section	.nv.info._ZN7cutlass13device_kernelIN5flash19FlashAttnFwdCombineIN4cute5tupleIJNS3_1CILi16EEENS5_ILi64EEEEEELi7ELi256ELi1ELb0ELb1EffNS_4arch4Sm80EEEEEvNT_6ParamsE,"",@"SHT_CUDA_INFO"
	.sectionflags	@""
	.align	4


	//----- nvinfo : EIATTR_CUDA_API_VERSION
	.align		4
        /*0000*/ 	.byte	0x04, 0x37
        /*0002*/ 	.short	(.L_3067 - .L_3066)
.L_3066:
        /*0004*/ 	.word	0x00000082


	//----- nvinfo : EIATTR_SW2861232_WAR
	.align		4
.L_3067:
        /*0008*/ 	.byte	0x01, 0x35
	.zero		2


	//----- nvinfo : EIATTR_PARAM_CBANK
	.align		4
        /*000c*/ 	.byte	0x04, 0x0a
        /*000e*/ 	.short	(.L_3069 - .L_3068)
	.align		4
.L_3068:
        /*0010*/ 	.word	index@(.nv.constant0._ZN7cutlass13device_kernelIN5flash19FlashAttnFwdCombineIN4cute5tupleIJNS3_1CILi16EEENS5_ILi64EEEEEELi7ELi256ELi1ELb0ELb1EffNS_4arch4Sm80EEEEEvNT_6ParamsE)
        /*0014*/ 	.short	0x0160
        /*0016*/ 	.short	0x00e8


	//----- nvinfo : EIATTR_CBANK_PARAM_SIZE
	.align		4
.L_3069:
        /*0018*/ 	.byte	0x03, 0x19
        /*001a*/ 	.short	0x00e8


	//----- nvinfo : EIATTR_KPARAM_INFO
	.align		4
        /*001c*/ 	.byte	0x04, 0x17
        /*001e*/ 	.short	(.L_3071 - .L_3070)
.L_3070:
        /*0020*/ 	.word	0x00000000
        /*0024*/ 	.short	0x0000
        /*0026*/ 	.short	0x0000
        /*0028*/ 	.byte	0x00, 0xf0, 0xa1, 0x03


	//----- nvinfo : EIATTR_MAXREG_COUNT
	.align		4
.L_3071:
        /*002c*/ 	.byte	0x03, 0x1b
        /*002e*/ 	.short	0x0080


	//----- nvinfo : EIATTR_NUM_BARRIERS
	.align		4
        /*0030*/ 	.byte	0x02, 0x4c
        /*0032*/ 	.byte	0x01
	.zero		1


	//----- nvinfo : EIATTR_EXTERNS
	.align		4
        /*0034*/ 	.byte	0x04, 0x0f
        /*0036*/ 	.short	(.L_3073 - .L_3072)


	//   ....[0]....
	.align		4
.L_3072:
        /*0038*/ 	.word	index@(__assertfail)


	//----- nvinfo : EIATTR_MERCURY_ISA_VERSION
	.align		4
.L_3073:
        /*003c*/ 	.byte	0x03, 0x5f
        /*003e*/ 	.short	0x0000


	//----- nvinfo : EIATTR_COOP_GROUP_MASK_REGIDS
	.align		4
        /*0040*/ 	.byte	0x04, 0x29
        /*0042*/ 	.short	(.L_3075 - .L_3074)


	//   ....[0]....
.L_3074:
        /*0044*/ 	.word	0xffffffff


	//   ....[1]....
        /*0048*/ 	.word	0xffffffff


	//   ....[2]....
        /*004c*/ 	.word	0xffffffff


	//   ....[3]....
        /*0050*/ 	.word	0xffffffff


	//   ....[4]....
        /*0054*/ 	.word	0xffffffff


	//   ....[5]....
        /*0058*/ 	.word	0xffffffff


	//   ....[6]....
        /*005c*/ 	.word	0xffffffff


	//   ....[7]....
        /*0060*/ 	.word	0xffffffff


	//   ....[8]....
        /*0064*/ 	.word	0xffffffff


	//   ....[9]....
        /*0068*/ 	.word	0xffffffff


	//   ....[10]....
        /*006c*/ 	.word	0xffffffff


	//   ....[11]....
        /*0070*/ 	.word	0xffffffff


	//   ....[12]....
        /*0074*/ 	.word	0xffffffff


	//----- nvinfo : EIATTR_COOP_GROUP_INSTR_OFFSETS
	.align		4
.L_3075:
        /*0078*/ 	.byte	0x04, 0x28
        /*007a*/ 	.short	(.L_3077 - .L_3076)


	//   ....[0]....
.L_3076:
        /*007c*/ 	.word	0x00001bf0


	//   ....[1]....
        /*0080*/ 	.word	0x00001c40


	//   ....[2]....
        /*0084*/ 	.word	0x00001c70


	//   ....[3]....
        /*0088*/ 	.word	0x00001c90


	//   ....[4]....
        /*008c*/ 	.word	0x00001f30


	//   ....[5]....
        /*0090*/ 	.word	0x00001fc0


	//   ....[6]....
        /*0094*/ 	.word	0x00001fe0


	//   ....[7]....
        /*0098*/ 	.word	0x00002000


	//   ....[8]....
        /*009c*/ 	.word	0x00002020


	//   ....[9]....
        /*00a0*/ 	.word	0x00002050


	//   ....[10]....
        /*00a4*/ 	.word	0x00002060


	//   ....[11]....
        /*00a8*/ 	.word	0x000020b0


	//   ....[12]....
        /*00ac*/ 	.word	0x00003190


	//----- nvinfo : EIATTR_SYSCALL_OFFSETS
	.align		4
.L_3077:
        /*00b0*/ 	.byte	0x04, 0x46
        /*00b2*/ 	.short	(.L_3079 - .L_3078)


	//   ....[0]....
.L_3078:
        /*00b4*/ 	.word	0x000004b0


	//----- nvinfo : EIATTR_EXIT_INSTR_OFFSETS
	.align		4
.L_3079:
        /*00b8*/ 	.byte	0x04, 0x1c
        /*00ba*/ 	.short	(.L_3081 - .L_3080)


	//   ....[0]....
.L_3080:
        /*00bc*/ 	.word	0x00000200


	//   ....[1]....
        /*00c0*/ 	.word	0x00000360


	//   ....[2]....
        /*00c4*/ 	.word	0x00003060


	//   ....[3]....
        /*00c8*/ 	.word	0x00003170


	//----- nvinfo : EIATTR_CTAIDZ_USED
	.align		4
.L_3081:
        /*00cc*/ 	.byte	0x01, 0x04
	.zero		2


	//----- nvinfo : EIATTR_MAX_THREADS
	.align		4
        /*00d0*/ 	.byte	0x04, 0x05
        /*00d2*/ 	.short	(.L_3083 - .L_3082)
.L_3082:
        /*00d4*/ 	.word	0x00000100
        /*00d8*/ 	.word	0x00000001
        /*00dc*/ 	.word	0x00000001


	//----- nvinfo : EIATTR_CRS_STACK_SIZE
	.align		4
.L_3083:
        /*00e0*/ 	.byte	0x04, 0x1e
        /*00e2*/ 	.short	(.L_3085 - .L_3084)
.L_3084:
        /*00e4*/ 	.word	0x00000000
.L_3085:


//--------------------- .nv.info._ZN7cutlass13device_kernelIN5flash19FlashAttnFwdCombineIN4cute5tupleIJNS3_1CILi16EEENS5_ILi64EEEEEELi6ELi256ELi1ELb0ELb1EffNS_4arch4Sm80EEEEEvNT_6ParamsE --------------------------
	.section	.nv.info._ZN7cutlass13device_kernelIN5flash19FlashAttnFwdCombineIN4cute5tupleIJNS3_1CILi16EEENS5_ILi64EEEEEELi6ELi256ELi1ELb0ELb1EffNS_4arch4Sm80EEEEEvNT_6ParamsE,"",@"SHT_CUDA_INFO"
	.sectionflags	@""
	.align	4


	//----- nvinfo : EIATTR_CUDA_API_VERSION
	.align		4
        /*0000*/ 	.byte	0x04, 0x37
        /*0002*/ 	.short	(.L_3087 - .L_3086)
.L_3086:
        /*0004*/ 	.word	0x00000082


	//----- nvinfo : EIATTR_SW2861232_WAR
	.align		4
.L_3087:
        /*0008*/ 	.byte	0x01, 0x35
	.zero		2


	//----- nvinfo : EIATTR_PARAM_CBANK
	.align		4
        /*000c*/ 	.byte	0x04, 0x0a
        /*000e*/ 	.short	(.L_3089 - .L_3088)
	.align		4
.L_3088:
        /*0010*/ 	.word	index@(.nv.constant0._ZN7cutlass13device_kernelIN5flash19FlashAttnFwdCombineIN4cute5tupleIJNS3_1CILi16EEENS5_ILi64EEEEEELi6ELi256ELi1ELb0ELb1EffNS_4arch4Sm80EEEEEvNT_6ParamsE)
        /*0014*/ 	.short	0x0160
        /*0016*/ 	.short	0x00e8


	//----- nvinfo : EIATTR_CBANK_PARAM_SIZE
	.align		4
.L_3089:
        /*0018*/ 	.byte	0x03, 0x19
        /*001a*/ 	.short	0x00e8


	//----- nvinfo : EIATTR_KPARAM_INFO
	.align		4
        /*001c*/ 	.byte	0x04, 0x17
        /*001e*/ 	.short	(.L_3091 - .L_3090)
.L_3090:
        /*0020*/ 	.word	0x00000000
        /*0024*/ 	.short	0x0000
        /*0026*/ 	.short	0x0000
        /*0028*/ 	.byte	0x00, 0xf0, 0xa1, 0x03


	//----- nvinfo : EIATTR_MAXREG_COUNT
	.align		4
.L_3091:
        /*002c*/ 	.byte	0x03, 0x1b
        /*002e*/ 	.short	0x0080


	//----- nvinfo : EIATTR_NUM_BARRIERS
	.align		4
        /*0030*/ 	.byte	0x02, 0x4c
        /*0032*/ 	.byte	0x01
	.zero		1


	//----- nvinfo : EIATTR_EXTERNS
	.align		4
        /*0034*/ 	.byte	0x04, 0x0f
        /*0036*/ 	.short	(.L_3093 - .L_3092)


	//   ....[0]....
	.align		4
.L_3092:
        /*0038*/ 	.word	index@(__assertfail)


	//----- nvinfo : EIATTR_MERCURY_ISA_VERSION
	.align		4
.L_3093:
        /*003c*/ 	.byte	0x03, 0x5f
        /*003e*/ 	.short	0x0000


	//----- nvinfo : EIATTR_COOP_GROUP_MASK_REGIDS
	.align		4
        /*0040*/ 	.byte	0x04, 0x29
        /*0042*/ 	.short	(.L_3095 - .L_3094)


	//   ....[0]....
.L_3094:
        /*0044*/ 	.word	0xffffffff


	//   ....[1]....
        /*0048*/ 	.word	0xffffffff


	//   ....[2]....
        /*004c*/ 	.word	0xffffffff


	//   ....[3]....
        /*0050*/ 	.word	0xffffffff


	//   ....[4]....
        /*0054*/ 	.word	0xffffffff


	//   ....[5]....
        /*0058*/ 	.word	0xffffffff


	//   ....[6]....
        /*005c*/ 	.word	0xffffffff


	//   ....[7]....
        /*0060*/ 	.word	0xffffffff


	//   ....[8]....
        /*0064*/ 	.word	0xffffffff


	//   ....[9]....
        /*0068*/ 	.word	0xffffffff


	//   ....[10]....
        /*006c*/ 	.word	0xffffffff


	//   ....[11]....
        /*0070*/ 	.word	0xffffffff


	//   ....[12]....
        /*0074*/ 	.word	0xffffffff


	//----- nvinfo : EIATTR_COOP_GROUP_INSTR_OFFSETS
	.align		4
.L_3095:
        /*0078*/ 	.byte	0x04, 0x28
        /*007a*/ 	.short	(.L_3097 - .L_3096)


	//   ....[0]....
.L_3096:
        /*007c*/ 	.word	0x000017a0


	//   ....[1]....
        /*0080*/ 	.word	0x000017f0


	//   ....[2]....
        /*0084*/ 	.word	0x00001820


	//   ....[3]....
        /*0088*/ 	.word	0x00001840


	//   ....[4]....
        /*008c*/ 	.word	0x00001980


	//   ....[5]....
        /*0090*/ 	.word	0x00001a00


	//   ....[6]....
        /*0094*/ 	.word	0x00001a10


	//   ....[7]....
        /*0098*/ 	.word	0x00001a40


	//   ....[8]....
        /*009c*/ 	.word	0x00001a50


	//   ....[9]....
        /*00a0*/ 	.word	0x00001a90


	//   ....[10]....
        /*00a4*/ 	.word	0x00001aa0


	//   ....[11]....
        /*00a8*/ 	.word	0x00001ad0


	//   ....[12]....
        /*00ac*/ 	.word	0x00002b60


	//----- nvinfo : EIATTR_SYSCALL_OFFSETS
	.align		4
.L_3097:
        /*00b0*/ 	.byte	0x04, 0x46
        /*00b2*/ 	.short	(.L_3099 - .L_3098)


	//   ....[0]....
.L_3098:
        /*00b4*/ 	.word	0x000004b0


	//----- nvinfo : EIATTR_EXIT_INSTR_OFFSETS
	.align		4
.L_3099:
        /*00b8*/ 	.byte	0x04, 0x1c
        /*00ba*/ 	.short	(.L_3101 - .L_3100)


	//   ....[0]....
.L_3100:
        /*00bc*/ 	.word	0x00000200


	//   ....[1]....
        /*00c0*/ 	.word	0x00000360


	//   ....[2]....
        /*00c4*/ 	.word	0x00002a30


	//   ....[3]....
        /*00c8*/ 	.word	0x00002b40


	//----- nvinfo : EIATTR_CTAIDZ_USED
	.align		4
.L_3101:
        /*00cc*/ 	.byte	0x01, 0x04
	.zero		2


	//----- nvinfo : EIATTR_MAX_THREADS
	.align		4
        /*00d0*/ 	.byte	0x04, 0x05
        /*00d2*/ 	.short	(.L_3103 - .L_3102)
.L_3102:
        /*00d4*/ 	.word	0x00000100
        /*00d8*/ 	.word	0x00000001
        /*00dc*/ 	.word	0x00000001


	//----- nvinfo : EIATTR_CRS_STACK_SIZE
	.align		4
.L_3103:
        /*00e0*/ 	.byte	0x04, 0x1e
        /*00e2*/ 	.short	(.L_3105 - .L_3104)
.L_3104:
        /*00e4*/ 	.word	0x00000000
.L_3105:


//--------------------- .nv.info._ZN7cutlass13device_kernelIN5flash19FlashAttnFwdCombineIN4cute5tupleIJNS3_1CILi16EEENS5_ILi64EEEEEELi5ELi256ELi1ELb0ELb1EffNS_4arch4Sm80EEEEEvNT_6ParamsE --------------------------
	.section	.nv.info._ZN7cutlass13device_kernelIN5flash19FlashAttnFwdCombineIN4cute5tupleIJNS3_1CILi16EEENS5_ILi64EEEEEELi5ELi256ELi1ELb0ELb1EffNS_4arch4Sm80EEEEEvNT_6ParamsE,"",@"SHT_CUDA_INFO"
	.sectionflags	@""
	.align	4


	//----- nvinfo : EIATTR_CUDA_API_VERSION
	.align		4
        /*0000*/ 	.byte	0x04, 0x37
        /*0002*/ 	.short	(.L_3107 - .L_3106)
.L_3106:
        /*0004*/ 	.word	0x00000082


	//----- nvinfo : EIATTR_SW2861232_WAR
	.align		4
.L_3107:
        /*0008*/ 	.byte	0x01, 0x35
	.zero		2


	//----- nvinfo : EIATTR_PARAM_CBANK
	.align		4
        /*000c*/ 	.byte	0x04, 0x0a
        /*000e*/ 	.short	(.L_3109 - .L_3108)
	.align		4
.L_3108:
        /*0010*/ 	.word	index@(.nv.constant0._ZN7cutlass13device_kernelIN5flash19FlashAttnFwdCombineIN4cute5tupleIJNS3_1CILi16EEENS5_ILi64EEEEEELi5ELi256ELi1ELb0ELb1EffNS_4arch4Sm80EEEEEvNT_6ParamsE)
        /*0014*/ 	.short	0x0160
        /*0016*/ 	.short	0x00e8


	//----- nvinfo : EIATTR_CBANK_PARAM_SIZE
	.align		4
.L_3109:
        /*0018*/ 	.byte	0x03, 0x19
        /*001a*/ 	.short	0x00e8


	//----- nvinfo : EIATTR_KPARAM_INFO
	.align		4
        /*001c*/ 	.byte	0x04, 0x17
        /*001e*/ 	.short	(.L_3111 - .L_3110)
.L_3110:
        /*0020*/ 	.word	0x00000000
        /*0024*/ 	.short	0x0000
        /*0026*/ 	.short	0x0000
        /*0028*/ 	.byte	0x00, 0xf0, 0xa1, 0x03


	//----- nvinfo : EIATTR_MAXREG_COUNT
	.align		4
.L_3111:
        /*002c*/ 	.byte	0x03, 0x1b
        /*002e*/ 	.short	0x0080


	//----- nvinfo : EIATTR_NUM_BARRIERS
	.align		4
        /*0030*/ 	.byte	0x02, 0x4c
        /*0032*/ 	.byte	0x01
	.zero		1


	//----- nvinfo : EIATTR_EXTERNS
	.align		4
        /*0034*/ 	.byte	0x04, 0x0f
        /*0036*/ 	.short	(.L_3113 - .L_3112)


	//   ....[0]....
	.align		4
.L_3112:
        /*0038*/ 	.word	index@(__assertfail)


	//----- nvinfo : EIATTR_MERCURY_ISA_VERSION
	.align		4
.L_3113:
        /*003c*/ 	.byte	0x03, 0x5f
        /*003e*/ 	.short	0x0000


	//----- nvinfo : EIATTR_COOP_GROUP_MASK_REGIDS
	.align		4
        /*0040*/ 	.byte	0x04, 0x29
        /*0042*/ 	.short	(.L_3115 - .L_3114)


	//   ....[0]....
.L_3114:
        /*0044*/ 	.word	0xffffffff


	//   ....[1]....
        /*0048*/ 	.word	0xffffffff


	//   ....[2]....
        /*004c*/ 	.word	0xffffffff


	//   ....[3]....
        /*0050*/ 	.word	0xffffffff


	//   ....[4]....
        /*0054*/ 	.word	0xffffffff


	//   ....[5]....
        /*0058*/ 	.word	0xffffffff


	//   ....[6]....
        /*005c*/ 	.word	0xffffffff


	//   ....[7]....
        /*0060*/ 	.word	0xffffffff


	//   ....[8]....
        /*0064*/ 	.word	0xffffffff


	//   ....[9]....
        /*0068*/ 	.word	0xffffffff


	//   ....[10]....
        /*006c*/ 	.word	0xffffffff


	//   ....[11]....
        /*0070*/ 	.word	0xffffffff


	//   ....[12]....
        /*0074*/ 	.word	0xffffffff


	//----- nvinfo : EIATTR_COOP_GROUP_INSTR_OFFSETS
	.align		4
.L_3115:
        /*0078*/ 	.byte	0x04, 0x28
        /*007a*/ 	.short	(.L_3117 - .L_3116)


	//   ....[0]....
.L_3116:
        /*007c*/ 	.word	0x00001560


	//   ....[1]....
        /*0080*/ 	.word	0x000015a0


	//   ....[2]....
        /*0084*/ 	.word	0x000015c0


	//   ....[3]....
        /*0088*/ 	.word	0x000015e0


	//   ....[4]....
        /*008c*/ 	.word	0x000016b0


	//   ....[5]....
        /*0090*/ 	.word	0x000016f0


	//   ....[6]....
        /*0094*/ 	.word	0x00001710


	//   ....[7]....
        /*0098*/ 	.word	0x00001730


	//   ....[8]....
        /*009c*/ 	.word	0x00001750


	//   ....[9]....
        /*00a0*/ 	.word	0x00001770


	//   ....[10]....
        /*00a4*/ 	.word	0x000017a0


	//   ....[11]....
        /*00a8*/ 	.word	0x000017c0


	//   ....[12]....
        /*00ac*/ 	.word	0x00002820


	//----- nvinfo : EIATTR_SYSCALL_OFFSETS
	.align		4
.L_3117:
        /*00b0*/ 	.byte	0x04, 0x46
        /*00b2*/ 	.short	(.L_3119 - .L_3118)


	//   ....[0]....
.L_3118:
        /*00b4*/ 	.word	0x000004b0


	//----- nvinfo : EIATTR_EXIT_INSTR_OFFSETS
	.align		4
.L_3119:
        /*00b8*/ 	.byte	0x04, 0x1c
        /*00ba*/ 	.short	(.L_3121 - .L_3120)


	//   ....[0]....
.L_3120:
        /*00bc*/ 	.word	0x00000200


	//   ....[1]....
        /*00c0*/ 	.word	0x00000360


	//   ....[2]....
        /*00c4*/ 	.word	0x000026f0


	//   ....[3]....
        /*00c8*/ 	.word	0x00002800


	//----- nvinfo : EIATTR_CTAIDZ_USED
	.align		4
.L_3121:
        /*00cc*/ 	.byte	0x01, 0x04
	.zero		2


	//----- nvinfo : EIATTR_MAX_THREADS
	.align		4
        /*00d0*/ 	.byte	0x04, 0x05
        /*00d2*/ 	.short	(.L_3123 - .L_3122)
.L_3122:
        /*00d4*/ 	.word	0x00000100
        /*00d8*/ 	.word	0x00000001
        /*00dc*/ 	.word	0x00000001


	//----- nvinfo : EIATTR_CRS_STACK_SIZE
	.align		4
.L_3123:
        /*00e0*/ 	.byte	0x04, 0x1e
        /*00e2*/ 	.short	(.L_3125 - .L_3124)
.L_3124:
        /*00e4*/ 	.word	0x00000000
.L_3125:


//--------------------- .nv.info._ZN7cutlass13device_kernelIN5flash19FlashAttnFwdCombineIN4cute5tupleIJNS3_1CILi16EEENS5_ILi64EEEEEELi4ELi256ELi1ELb0ELb1EffNS_4arch4Sm80EEEEEvNT_6ParamsE --------------------------
	.section	.nv.info._ZN7cutlass13device_kernelIN5flash19FlashAttnFwdCombineIN4cute5tupleIJNS3_1CILi16EEENS5_ILi64EEEEEELi4ELi256ELi1ELb0ELb1EffNS_4arch4Sm80EEEEEvNT_6ParamsE,"",@"SHT_CUDA_INFO"
	.sectionflags	@""
	.align	4


	//----- nvinfo : EIATTR_CUDA_API_VERSION
	.align		4
        /*0000*/ 	.byte	0x04, 0x37
        /*0002*/ 	.short	(.L_3127 - .L_3126)
.L_3126:
        /*0004*/ 	.word	0x00000082


	//----- nvinfo : EIATTR_SW2861232_WAR
	.align		4
.L_3127:
        /*0008*/ 	.byte	0x01, 0x35
	.zero		2


	//----- nvinfo : EIATTR_PARAM_CBANK
	.align		4
        /*000c*/ 	.byte	0x04, 0x0a
        /*000e*/ 	.short	(.L_3129 - .L_3128)
	.align		4
.L_3128:
        /*0010*/ 	.word	index@(.nv.constant0._ZN7cutlass13device_kernelIN5flash19FlashAttnFwdCombineIN4cute5tupleIJNS3_1CILi16EEENS5_ILi64EEEEEELi4ELi256ELi1ELb0ELb1EffNS_4arch4Sm80EEEEEvNT_6ParamsE)
        /*0014*/ 	.short	0x0160
        /*0016*/ 	.short	0x00e8


	//----- nvinfo : EIATTR_CBANK_PARAM_SIZE
	.align		4
.L_3129:
        /*0018*/ 	.byte	0x03, 0x19
        /*001a*/ 	.short	0x00e8


	//----- nvinfo : EIATTR_KPARAM_INFO
	.align		4
        /*001c*/ 	.byte	0x04, 0x17
        /*001e*/ 	.short	(.L_3131 - .L_3130)
.L_3130:
        /*0020*/ 	.word	0x00000000
        /*0024*/ 	.short	0x0000
        /*0026*/ 	.short	0x0000
        /*0028*/ 	.byte	0x00, 0xf0, 0xa1, 0x03


	//----- nvinfo : EIATTR_MAXREG_COUNT
	.align		4
.L_3131:
        /*002c*/ 	.byte	0x03, 0x1b
        /*002e*/ 	.short	0x0080


	//----- nvinfo : EIATTR_NUM_BARRIERS
	.align		4
        /*0030*/ 	.byte	0x02, 0x4c
        /*0032*/ 	.byte	0x01
	.zero		1


	//----- nvinfo : EIATTR_EXTERNS
	.align		4
        /*0034*/ 	.byte	0x04, 0x0f
        /*0036*/ 	.short	(.L_3133 - .L_3132)


	//   ....[0]....
	.align		4
.L_3132:
        /*0038*/ 	.word	index@(__assertfail)


	//----- nvinfo : EIATTR_MERCURY_ISA_VERSION
	.align		4
.L_3133:
        /*003c*/ 	.byte	0x03, 0x5f
        /*003e*/ 	.short	0x0000


	//----- nvinfo : EIATTR_COOP_GROUP_MASK_REGIDS
	.align		4
        /*0040*/ 	.byte	0x04, 0x29
        /*0042*/ 	.short	(.L_3135 - .L_3134)


	//   ....[0]....
.L_3134:
        /*0044*/ 	.word	0xffffffff


	//   ....[1]....
        /*0048*/ 	.word	0xffffffff


	//   ....[2]....
        /*004c*/ 	.word	0xffffffff


	//   ....[3]....
        /*0050*/ 	.word	0xffffffff


	//   ....[4]....
        /*0054*/ 	.word	0xffffffff


	//   ....[5]....
        /*0058*/ 	.word	0xffffffff


	//   ....[6]....
        /*005c*/ 	.word	0xffffffff


	//   ....[7]....
        /*0060*/ 	.word	0xffffffff


	//   ....[8]....
        /*0064*/ 	.word	0xffffffff


	//   ....[9]....
        /*0068*/ 	.word	0xffffffff


	//   ....[10]....
        /*006c*/ 	.word	0xffffffff


	//   ....[11]....
        /*0070*/ 	.word	0xffffffff


	//   ....[12]....
        /*0074*/ 	.word	0xffffffff


	//----- nvinfo : EIATTR_COOP_GROUP_INSTR_OFFSETS
	.align		4
.L_3135:
        /*0078*/ 	.byte	0x04, 0x28
        /*007a*/ 	.short	(.L_3137 - .L_3136)


	//   ....[0]....
.L_3136:
        /*007c*/ 	.word	0x00001440


	//   ....[1]....
        /*0080*/ 	.word	0x00001480


	//   ....[2]....
        /*0084*/ 	.word	0x000014a0


	//   ....[3]....
        /*0088*/ 	.word	0x000014c0


	//   ....[4]....
        /*008c*/ 	.word	0x00001550


	//   ....[5]....
        /*0090*/ 	.word	0x00001580


	//   ....[6]....
        /*0094*/ 	.word	0x00001590


	//   ....[7]....
        /*0098*/ 	.word	0x000015c0


	//   ....[8]....
        /*009c*/ 	.word	0x000015d0


	//   ....[9]....
        /*00a0*/ 	.word	0x00001600


	//   ....[10]....
        /*00a4*/ 	.word	0x00001610


	//   ....[11]....
        /*00a8*/ 	.word	0x00001670


	//   ....[12]....
        /*00ac*/ 	.word	0x00002680


	//----- nvinfo : EIATTR_SYSCALL_OFFSETS
	.align		4
.L_3137:
        /*00b0*/ 	.byte	0x04, 0x46
        /*00b2*/ 	.short	(.L_3139 - .L_3138)


	//   ....[0]....
.L_3138:
        /*00b4*/ 	.word	0x000004b0


	//----- nvinfo : EIATTR_EXIT_INSTR_OFFSETS
	.align		4
.L_3139:
        /*00b8*/ 	.byte	0x04, 0x1c
        /*00ba*/ 	.short	(.L_3141 - .L_3140)


	//   ....[0]....
.L_3140:
        /*00bc*/ 	.word	0x00000200


	//   ....[1]....
        /*00c0*/ 	.word	0x00000360


	//   ....[2]....
        /*00c4*/ 	.word	0x00002550


	//   ....[3]....
        /*00c8*/ 	.word	0x00002660


	//----- nvinfo : EIATTR_CTAIDZ_USED
	.align		4
.L_3141:
        /*00cc*/ 	.byte	0x01, 0x04
	.zero		2


	//----- nvinfo : EIATTR_MAX_THREADS
	.align		4
        /*00d0*/ 	.byte	0x04, 0x05
        /*00d2*/ 	.short	(.L_3143 - .L_3142)
.L_3142:
        /*00d4*/ 	.word	0x00000100
        /*00d8*/ 	.word	0x00000001
        /*00dc*/ 	.word	0x00000001


	//----- nvinfo : EIATTR_CRS_STACK_SIZE
	.align		4
.L_3143:
        /*00e0*/ 	.byte	0x04, 0x1e
        /*00e2*/ 	.short	(.L_3145 - .L_3144)
.L_3144:
        /*00e4*/ 	.word	0x00000000
.L_3145:


//--------------------- .nv.callgraph             --------------------------
	.section	.nv.callgraph,"",@"SHT_CUDA_CALLGRAPH"
	.align	4
	.sectionentsize	8
	.align		4
        /*0000*/ 	.word	0x00000000
	.align		4
        /*0004*/ 	.word	0xffffffff
	.align		4
        /*0008*/ 	.word	index@(_ZN7cutlass13device_kernelIN5flash19FlashAttnFwdCombineIN4cute5tupleIJNS3_1CILi8EEENS5_ILi128EEEEEELi8ELi256ELi1ELb0ELb0ENS_10bfloat16_tEfNS_4arch4Sm90EEEEEvNT_6ParamsE)
	.align		4
        /*000c*/ 	.word	index@(__assertfail)
	.align		4
        /*0010*/ 	.word	index@(_ZN7cutlass13device_kernelIN5flash19FlashAttnFwdCombineIN4cute5tupleIJNS3_1CILi8EEENS5_ILi128EEEEEELi7ELi256ELi1ELb0ELb0ENS_10bfloat16_tEfNS_4arch4Sm90EEEEEvNT_6ParamsE)
	.align		4
        /*0014*/ 	.word	index@(__assertfail)
	.align		4
        /*0018*/ 	.word	index@(_ZN7cutlass13device_kernelIN5flash19FlashAttnFwdCombineIN4cute5tupleIJNS3_1CILi8EEENS5_ILi128EEEEEELi6ELi256ELi1ELb0ELb0ENS_10bfloat16_tEfNS_4arch4Sm90EEEEEvNT_6ParamsE)
	.align		4
        /*001c*/ 	.word	index@(__assertfail)
	.align		4
        /*0020*/ 	.word	index@(_ZN7cutlass13device_kernelIN5flash19FlashAttnFwdCombineIN4cute5tupleIJNS3_1CILi8EEENS5_ILi128EEEEEELi5ELi256ELi1ELb0ELb0ENS_10bfloat16_tEfNS_4arch4Sm90EEEEEvNT_6ParamsE)
	.align		4
        /*0024*/ 	.word	index@(__assertfail)
	.align		4
        /*0028*/ 	.word	index@(_ZN7cutlass13device_kernelIN5flash19FlashAttnFwdCombineIN4cute5tupleIJNS3_1CILi8EEENS5_ILi128EEEEEELi8ELi256ELi1ELb0ELb1ENS_10bfloat16_tEfNS_4arch4Sm90EEEEEvNT_6ParamsE)
	.align		4
        /*002c*/ 	.word	index@(__assertfail)
	.align		4
        /*0030*/ 	.word	index@(_ZN7cutlass13device_kernelIN5flash19FlashAttnFwdCombineIN4cute5tupleIJNS3_1CILi8EEENS5_ILi128EEEEEELi7ELi256ELi1ELb0ELb1ENS_10bfloat16_tEfNS_4arch4Sm90EEEEEvNT_6ParamsE)
	.align		4
        /*0034*/ 	.word	index@(__assertfail)
	.align		4
        /*0038*/ 	.word	index@(_ZN7cutlass13device_kernelIN5flash19FlashAttnFwdCombineIN4cute5tupleIJNS3_1CILi8EEENS5_ILi128EEEEEELi6ELi256ELi1ELb0ELb1ENS_10bfloat16_tEfNS_4arch4Sm90EEEEEvNT_6ParamsE)
	.align		4
        /*003c*/ 	.word	index@(__assertfail)
	.align		4
        /*0040*/ 	.word	index@(_ZN7cutlass13device_kernelIN5flash19FlashAttnFwdCombineIN4cute5tupleIJNS3_1CILi8EEENS5_ILi128EEEEEELi5ELi256ELi1ELb0ELb1ENS_10bfloat16_tEfNS_4arch4Sm90EEEEEvNT_6ParamsE)
	.align		4
        /*0044*/ 	.word	index@(__assertfail)
	.align		4
        /*0048*/ 	.word	index@(_ZN7cutlass13device_kernelIN5flash19FlashAttnFwdCombineIN4cute5tupleIJNS3_1CILi8EEENS5_ILi128EEEEEELi8ELi256ELi1ELb0ELb0ENS_10bfloat16_tEfNS_4arch4Sm80EEEEEvNT_6ParamsE)
	.align		4
        /*004c*/ 	.word	index@(__assertfail)
	.align		4
        /*0050*/ 	.word	index@(_ZN7cutlass13device_kernelIN5flash19FlashAttnFwdCombineIN4cute5tupleIJNS3_1CILi8EEENS5_ILi128EEEEEELi7ELi256ELi1ELb0ELb0ENS_10bfloat16_tEfNS_4arch4Sm80EEEEEvNT_6ParamsE)
	.align		4
        /*0054*/ 	.word	index@(__assertfail)
	.align		4
        /*0058*/ 	.word	index@(_ZN7cutlass13device_kernelIN5flash19FlashAttnFwdCombineIN4cute5tupleIJNS3_1CILi8EEENS5_ILi128EEEEEELi6ELi256ELi1ELb0ELb0ENS_10bfloat16_tEfNS_4arch4Sm80EEEEEvNT_6ParamsE)
	.align		4
        /*005c*/ 	.word	index@(__assertfail)
	.align		4
        /*0060*/ 	.word	index@(_ZN7cutlass13device_kernelIN5flash19FlashAttnFwdCombineIN4cute5tupleIJNS3_1CILi8EEENS5_ILi128EEEEEELi5ELi256ELi1ELb0ELb0ENS_10bfloat16_tEfNS_4arch4Sm80EEEEEvNT_6ParamsE)
	.align		4
        /*0064*/ 	.word	index@(__assertfail)
	.align		4
        /*0068*/ 	.word	index@(_ZN7cutlass13device_kernelIN5flash19FlashAttnFwdCombineIN4cute5tupleIJNS3_1CILi8EEENS5_ILi128EEEEEELi8ELi256ELi1ELb0ELb1ENS_10bfloat16_tEfNS_4arch4Sm80EEEEEvNT_6ParamsE)
	.align		4
        /*006c*/ 	.word	index@(__assertfail)
	.align		4
        /*0070*/ 	.word	index@(_ZN7cutlass13device_kernelIN5flash19FlashAttnFwdCombineIN4cute5tupleIJNS3_1CILi8EEENS5_ILi128EEEEEELi7ELi256ELi1ELb0ELb1ENS_10bfloat16_tEfNS_4arch4Sm80EEEEEvNT_6ParamsE)
	.align		4
        /*0074*/ 	.word	index@(__assertfail)
	.align		4
        /*0078*/ 	.word	index@(_ZN7cutlass13device_kernelIN5flash19FlashAttnFwdCombineIN4cute5tupleIJNS3_1CILi8EEENS5_ILi128EEEEEELi6ELi256ELi1ELb0ELb1ENS_10bfloat16_tEfNS_4arch4Sm80EEEEEvNT_6ParamsE)
	.align		4
        /*007c*/ 	.word	index@(__assertfail)
	.align		4
        /*0080*/ 	.word	index@(_ZN7cutlass13device_kernelIN5flash19FlashAttnFwdCombineIN4cute5tupleIJNS3_1CILi8EEENS5_ILi128EEEEEELi5ELi256ELi1ELb0ELb1ENS_10bfloat16_tEfNS_4arch4Sm80EEEEEvNT_6ParamsE)
	.align		4
        /*0084*/ 	.word	index@(__assertfail)
	.align		4
        /*0088*/ 	.word	index@(_ZN7cutlass13device_kernelIN5flash19FlashAttnFwdCombineIN4cute5tupleIJNS3_1CILi16EEENS5_ILi64EEEEEELi8ELi256ELi1ELb0ELb0ENS_10bfloat16_tEfNS_4arch4Sm90EEEEEvNT_6ParamsE)
	.align		4
        /*008c*/ 	.word	index@(__assertfail)
	.align		4
        /*0090*/ 	.word	index@(_ZN7cutlass13device_kernelIN5flash19FlashAttnFwdCombineIN4cute5tupleIJNS3_1CILi16EEENS5_ILi64EEEEEELi7ELi256ELi1ELb0ELb0ENS_10bfloat16_tEfNS_4arch4Sm90EEEEEvNT_6ParamsE)
	.align		4
        /*0094*/ 	.word	index@(__assertfail)
	.align		4
        /*0098*/ 	.word	index@(_ZN7cutlass13device_kernelIN5flash19FlashAttnFwdCombineIN4cute5tupleIJNS3_1CILi16EEENS5_ILi64EEEEEELi6ELi256ELi1ELb0ELb0ENS_10bfloat16_tEfNS_4arch4Sm90EEEEEvNT_6ParamsE)
	.align		4
        /*009c*/ 	.word	index@(__assertfail)
	.align		4
        /*00a0*/ 	.word	index@(_ZN7cutlass13device_kernelIN5flash19FlashAttnFwdCombineIN4cute5tupleIJNS3_1CILi16EEENS5_ILi64EEEEEELi5ELi256ELi1ELb0ELb0ENS_10bfloat16_tEfNS_4arch4Sm90EEEEEvNT_6ParamsE)
	.align		4
        /*00a4*/ 	.word	index@(__assertfail)
	.align		4
        /*00a8*/ 	.word	index@(_ZN7cutlass13device_kernelIN5flash19FlashAttnFwdCombineIN4cute5tupleIJNS3_1CILi16EEENS5_ILi64EEEEEELi4ELi256ELi1ELb0ELb0ENS_10bfloat16_tEfNS_4arch4Sm90EEEEEvNT_6ParamsE)
	.align		4
        /*00ac*/ 	.word	index@(__assertfail)
	.align		4
        /*00b0*/ 	.word	index@(_ZN7cutlass13device_kernelIN5flash19FlashAttnFwdCombineIN4cute5tupleIJNS3_1CILi16EEENS5_ILi64EEEEEELi8ELi256ELi1ELb0ELb1ENS_10bfloat16_tEfNS_4arch4Sm90EEEEEvNT_6ParamsE)
	.align		4
        /*00b4*/ 	.word	index@(__assertfail)
	.align		4
        /*00b8*/ 	.word	index@(_ZN7cutlass13device_kernelIN5flash19FlashAttnFwdCombineIN4cute5tupleIJNS3_1CILi16EEENS5_ILi64EEEEEELi7ELi256ELi1ELb0ELb1ENS_10bfloat16_tEfNS_4arch4Sm90EEEEEvNT_6ParamsE)
	.align		4
        /*00bc*/ 	.word	index@(__assertfail)
	.align		4
        /*00c0*/ 	.word	index@(_ZN7cutlass13device_kernelIN5flash19FlashAttnFwdCombineIN4cute5tupleIJNS3_1CILi16EEENS5_ILi64EEEEEELi6ELi256ELi1ELb0ELb1ENS_10bfloat16_tEfNS_4arch4Sm90EEEEEvNT_6ParamsE)
	.align		4
        /*00c4*/ 	.word	index@(__assertfail)
	.align		4
        /*00c8*/ 	.word	index@(_ZN7cutlass13device_kernelIN5flash19FlashAttnFwdCombineIN4cute5tupleIJNS3_1CILi16EEENS5_ILi64EEEEEELi5ELi256ELi1ELb0ELb1ENS_10bfloat16_tEfNS_4arch4Sm90EEEEEvNT_6ParamsE)
	.align		4
        /*00cc*/ 	.word	index@(__assertfail)
	.align		4
        /*00d0*/ 	.word	index@(_ZN7cutlass13device_kernelIN5flash19FlashAttnFwdCombineIN4cute5tupleIJNS3_1CILi16EEENS5_ILi64EEEEEELi4ELi256ELi1ELb0ELb1ENS_10bfloat16_tEfNS_4arch4Sm90EEEEEvNT_6ParamsE)
	.align		4
        /*00d4*/ 	.word	index@(__assertfail)
	.align		4
        /*00d8*/ 	.word	index@(_ZN7cutlass13device_kernelIN5flash19FlashAttnFwdCombineIN4cute5tupleIJNS3_1CILi16EEENS5_ILi64EEEEEELi8ELi256ELi1ELb0ELb0ENS_10bfloat16_tEfNS_4arch4Sm80EEEEEvNT_6ParamsE)
	.align		4
        /*00dc*/ 	.word	index@(__assertfail)
	.align		4
        /*00e0*/ 	.word	index@(_ZN7cutlass13device_kernelIN5flash19FlashAttnFwdCombineIN4cute5tupleIJNS3_1CILi16EEENS5_ILi64EEEEEELi7ELi256ELi1ELb0ELb0ENS_10bfloat16_tEfNS_4arch4Sm80EEEEEvNT_6ParamsE)
	.align		4
        /*00e4*/ 	.word	index@(__assertfail)
	.align		4
        /*00e8*/ 	.word	index@(_ZN7cutlass13device_kernelIN5flash19FlashAttnFwdCombineIN4cute5tupleIJNS3_1CILi16EEENS5_ILi64EEEEEELi6ELi256ELi1ELb0ELb0ENS_10bfloat16_tEfNS_4arch4Sm80EEEEEvNT_6ParamsE)
	.align		4
        /*00ec*/ 	.word	index@(__assertfail)
	.align		4
        /*00f0*/ 	.word	index@(_ZN7cutlass13device_kernelIN5flash19FlashAttnFwdCombineIN4cute5tupleIJNS3_1CILi16EEENS5_ILi64EEEEEELi5ELi256ELi1ELb0ELb0ENS_10bfloat16_tEfNS_4arch4Sm80EEEEEvNT_6ParamsE)
	.align		4
        /*00f4*/ 	.word	index@(__assertfail)
	.align		4
        /*00f8*/ 	.word	index@(_ZN7cutlass13device_kernelIN5flash19FlashAttnFwdCombineIN4cute5tupleIJNS3_1CILi16EEENS5_ILi64EEEEEELi4ELi256ELi1ELb0ELb0ENS_10bfloat16_tEfNS_4arch4Sm80EEEEEvNT_6ParamsE)
	.align		4
        /*00fc*/ 	.word	index@(__assertfail)
	.align		4
        /*0100*/ 	.word	index@(_ZN7cutlass13device_kernelIN5flash19FlashAttnFwdCombineIN4cute5tupleIJNS3_1CILi16EEENS5_ILi64EEEEEELi8ELi256ELi1ELb0ELb1ENS_10bfloat16_tEfNS_4arch4Sm80EEEEEvNT_6ParamsE)
	.align		4
        /*0104*/ 	.word	index@(__assertfail)
	.align		4
        /*0108*/ 	.word	index@(_ZN7cutlass13device_kernelIN5flash19FlashAttnFwdCombineIN4cute5tupleIJNS3_1CILi16EEENS5_ILi64EEEEEELi7ELi256ELi1ELb0ELb1ENS_10bfloat16_tEfNS_4arch4Sm80EEEEEvNT_6ParamsE)
	.align		4
        /*010c*/ 	.word	index@(__assertfail)
	.align		4
        /*0110*/ 	.word	index@(_ZN7cutlass13device_kernelIN5flash19FlashAttnFwdCombineIN4cute5tupleIJNS3_1CILi16EEENS5_ILi64EEEEEELi6ELi256ELi1ELb0ELb1ENS_10bfloat16_tEfNS_4arch4Sm80EEEEEvNT_6ParamsE)
	.align		4
        /*0114*/ 	.word	index@(__assertfail)
	.align		4
        /*0118*/ 	.word	index@(_ZN7cutlass13device_kernelIN5flash19FlashAttnFwdCombineIN4cute5tupleIJNS3_1CILi16EEENS5_ILi64EEEEEELi5ELi256ELi1ELb0ELb1ENS_10bfloat16_tEfNS_4arch4Sm80EEEEEvNT_6ParamsE)
	.align		4
        /*011c*/ 	.word	index@(__assertfail)
	.align		4
        /*0120*/ 	.word	index@(_ZN7cutlass13device_kernelIN5flash19FlashAttnFwdCombineIN4cute5tupleIJNS3_1CILi16EEENS5_ILi64EEEEEELi4ELi256ELi1ELb0ELb1ENS_10bfloat16_tEfNS_4arch4Sm80EEEEEvNT_6ParamsE)
	.align		4
        /*0124*/ 	.word	index@(__assertfail)
	.align		4
        /*0128*/ 	.word	index@(_ZN7cutlass13device_kernelIN5flash19FlashAttnFwdCombineIN4cute5tupleIJNS3_1CILi8EEENS5_ILi128EEEEEELi8ELi256ELi1ELb0ELb0ENS_6half_tEfNS_4arch4Sm90EEEEEvNT_6ParamsE)
	.align		4
        /*012c*/ 	.word	index@(__assertfail)
	.align		4
        /*0130*/ 	.word	index@(_ZN7cutlass13device_kernelIN5flash19FlashAttnFwdCombineIN4cute5tupleIJNS3_1CILi8EEENS5_ILi128EEEEEELi7ELi256ELi1ELb0ELb0ENS_6half_tEfNS_4arch4Sm90EEEEEvNT_6ParamsE)
	.align		4
        /*0134*/ 	.word	index@(__assertfail)
	.align		4
        /*0138*/ 	.word	index@(_ZN7cutlass13device_kernelIN5flash19FlashAttnFwdCombineIN4cute5tupleIJNS3_1CILi8EEENS5_ILi128EEEEEELi6ELi256ELi1ELb0ELb0ENS_6half_tEfNS_4arch4Sm90EEEEEvNT_6ParamsE)
	.align		4
        /*013c*/ 	.word	index@(__assertfail)
	.align		4
        /*0140*/ 	.word	index@(_ZN7cutlass13device_kernelIN5flash19FlashAttnFwdCombineIN4cute5tupleIJNS3_1CILi8EEENS5_ILi128EEEEEELi5ELi256ELi1ELb0ELb0ENS_6half_tEfNS_4arch4Sm90EEEEEvNT_6ParamsE)
	.align		4
        /*0144*/ 	.word	index@(__assertfail)
	.align		4
        /*0148*/ 	.word	index@(_ZN7cutlass13device_kernelIN5flash19FlashAttnFwdCombineIN4cute5tupleIJNS3_1CILi8EEENS5_ILi128EEEEEELi8ELi256ELi1ELb0ELb1ENS_6half_tEfNS_4arch4Sm90EEEEEvNT_6ParamsE)
	.align		4
        /*014c*/ 	.word	index@(__assertfail)
	.align		4
        /*0150*/ 	.word	index@(_ZN7cutlass13device_kernelIN5flash19FlashAttnFwdCombineIN4cute5tupleIJNS3_1CILi8EEENS5_ILi128EEEEEELi7ELi256ELi1ELb0ELb1ENS_6half_tEfNS_4arch4Sm90EEEEEvNT_6ParamsE)
	.align		4
        /*0154*/ 	.word	index@(__assertfail)
	.align		4
        /*0158*/ 	.word	index@(_ZN7cutlass13device_kernelIN5flash19FlashAttnFwdCombineIN4cute5tupleIJNS3_1CILi8EEENS5_ILi128EEEEEELi6ELi256ELi1ELb0ELb1ENS_6half_tEfNS_4arch4Sm90EEEEEvNT_6ParamsE)
	.align		4
        /*015c*/ 	.word	index@(__assertfail)
	.align		4
        /*0160*/ 	.word	index@(_ZN7cutlass13device_kernelIN5flash19FlashAttnFwdCombineIN4cute5tupleIJNS3_1CILi8EEENS5_ILi128EEEEEELi5ELi256ELi1ELb0ELb1ENS_6half_tEfNS_4arch4Sm90EEEEEvNT_6ParamsE)
	.align		4
        /*0164*/ 	.word	index@(__assertfail)
	.align		4
        /*0168*/ 	.word	index@(_ZN7cutlass13device_kernelIN5flash19FlashAttnFwdCombineIN4cute5tupleIJNS3_1CILi8EEENS5_ILi128EEEEEELi8ELi256ELi1ELb0ELb0ENS_6half_tEfNS_4arch4Sm80EEEEEvNT_6ParamsE)
	.align		4
        /*016c*/ 	.word	index@(__assertfail)
	.align		4
        /*0170*/ 	.word	index@(_ZN7cutlass13device_kernelIN5flash19FlashAttnFwdCombineIN4cute5tupleIJNS3_1CILi8EEENS5_ILi128EEEEEELi7ELi256ELi1ELb0ELb0ENS_6half_tEfNS_4arch4Sm80EEEEEvNT_6ParamsE)
	.align		4
        /*0174*/ 	.word	index@(__assertfail)
	.align		4
        /*0178*/ 	.word	index@(_ZN7cutlass13device_kernelIN5flash19FlashAttnFwdCombineIN4cute5tupleIJNS3_1CILi8EEENS5_ILi128EEEEEELi6ELi256ELi1ELb0ELb0ENS_6half_tEfNS_4arch4Sm80EEEEEvNT_6ParamsE)
	.align		4
        /*017c*/ 	.word	index@(__assertfail)
	.align		4
        /*0180*/ 	.word	index@(_ZN7cutlass13device_kernelIN5flash19FlashAttnFwdCombineIN4cute5tupleIJNS3_1CILi8EEENS5_ILi128EEEEEELi5ELi256ELi1ELb0ELb0ENS_6half_tEfNS_4arch4Sm80EEEEEvNT_6ParamsE)
	.align		4
        /*0184*/ 	.word	index@(__assertfail)
	.align		4
        /*0188*/ 	.word	index@(_ZN7cutlass13device_kernelIN5flash19FlashAttnFwdCombineIN4cute5tupleIJNS3_1CILi8EEENS5_ILi128EEEEEELi8ELi256ELi1ELb0ELb1ENS_6half_tEfNS_4arch4Sm80EEEEEvNT_6ParamsE)
	.align		4
        /*018c*/ 	.word	index@(__assertfail)
	.align		4
        /*0190*/ 	.word	index@(_ZN7cutlass13device_kernelIN5flash19FlashAttnFwdCombineIN4cute5tupleIJNS3_1CILi8EEENS5_ILi128EEEEEELi7ELi256ELi1ELb0ELb1ENS_6half_tEfNS_4arch4Sm80EEEEEvNT_6ParamsE)
	.align		4
        /*0194*/ 	.word	index@(__assertfail)
	.align		4
        /*0198*/ 	.word	index@(_ZN7cutlass13device_kernelIN5flash19FlashAttnFwdCombineIN4cute5tupleIJNS3_1CILi8EEENS5_ILi128EEEEEELi6ELi256ELi1ELb0ELb1ENS_6half_tEfNS_4arch4Sm80EEEEEvNT_6ParamsE)
	.align		4
        /*019c*/ 	.word	index@(__assertfail)
	.align		4
        /*01a0*/ 	.word	index@(_ZN7cutlass13device_kernelIN5flash19FlashAttnFwdCombineIN4cute5tupleIJNS3_1CILi8EEENS5_ILi128EEEEEELi5ELi256ELi1ELb0ELb1ENS_6half_tEfNS_4arch4Sm80EEEEEvNT_6ParamsE)
	.align		4
        /*01a4*/ 	.word	index@(__assertfail)
	.align		4
        /*01a8*/ 	.word	index@(_ZN7cutlass13device_kernelIN5flash19FlashAttnFwdCombineIN4cute5tupleIJNS3_1CILi16EEENS5_ILi64EEEEEELi8ELi256ELi1ELb0ELb0ENS_6half_tEfNS_4arch4Sm90EEEEEvNT_6ParamsE)
	.align		4
        /*01ac*/ 	.word	index@(__assertfail)
	.align		4
        /*01b0*/ 	.word	index@(_ZN7cutlass13device_kernelIN5flash19FlashAttnFwdCombineIN4cute5tupleIJNS3_1CILi16EEENS5_ILi64EEEEEELi7ELi256ELi1ELb0ELb0ENS_6half_tEfNS_4arch4Sm90EEEEEvNT_6ParamsE)
	.align		4
        /*01b4*/ 	.word	index@(__assertfail)
	.align		4
        /*01b8*/ 	.word	index@(_ZN7cutlass13device_kernelIN5flash19FlashAttnFwdCombineIN4cute5tupleIJNS3_1CILi16EEENS5_ILi64EEEEEELi6ELi256ELi1ELb0ELb0ENS_6half_tEfNS_4arch4Sm90EEEEEvNT_6ParamsE)
	.align		4
        /*01bc*/ 	.word	index@(__assertfail)
	.align		4
        /*01c0*/ 	.word	index@(_ZN7cutlass13device_kernelIN5flash19FlashAttnFwdCombineIN4cute5tupleIJNS3_1CILi16EEENS5_ILi64EEEEEELi5ELi256ELi1ELb0ELb0ENS_6half_tEfNS_4arch4Sm90EEEEEvNT_6ParamsE)
	.align		4
        /*01c4*/ 	.word	index@(__assertfail)
	.align		4
        /*01c8*/ 	.word	index@(_ZN7cutlass13device_kernelIN5flash19FlashAttnFwdCombineIN4cute5tupleIJNS3_1CILi16EEENS5_ILi64EEEEEELi4ELi256ELi1ELb0ELb0ENS_6half_tEfNS_4arch4Sm90EEEEEvNT_6ParamsE)
	.align		4
        /*01cc*/ 	.word	index@(__assertfail)
	.align		4
        /*01d0*/ 	.word	index@(_ZN7cutlass13device_kernelIN5flash19FlashAttnFwdCombineIN4cute5tupleIJNS3_1CILi16EEENS5_ILi64EEEEEELi8ELi256ELi1ELb0ELb1ENS_6half_tEfNS_4arch4Sm90EEEEEvNT_6ParamsE)
	.align		4
        /*01d4*/ 	.word	index@(__assertfail)
	.align		4
        /*01d8*/ 	.word	index@(_ZN7cutlass13device_kernelIN5flash19FlashAttnFwdCombineIN4cute5tupleIJNS3_1CILi16EEENS5_ILi64EEEEEELi7ELi256ELi1ELb0ELb1ENS_6half_tEfNS_4arch4Sm90EEEEEvNT_6ParamsE)
	.align		4
        /*01dc*/ 	.word	index@(__assertfail)
	.align		4
        /*01e0*/ 	.word	index@(_ZN7cutlass13device_kernelIN5flash19FlashAttnFwdCombineIN4cute5tupleIJNS3_1CILi16EEENS5_ILi64EEEEEELi6ELi256ELi1ELb0ELb1ENS_6half_tEfNS_4arch4Sm90EEEEEvNT_6ParamsE)
	.align		4
        /*01e4*/ 	.word	index@(__assertfail)
	.align		4
        /*01e8*/ 	.word	index@(_ZN7cutlass13device_kernelIN5flash19FlashAttnFwdCombineIN4cute5tupleIJNS3_1CILi16EEENS5_ILi64EEEEEELi5ELi256ELi1ELb0ELb1ENS_6half_tEfNS_4arch4Sm90EEEEEvNT_6ParamsE)
	.align		4
        /*01ec*/ 	.word	index@(__assertfail)
	.align		4
        /*01f0*/ 	.word	index@(_ZN7cutlass13device_kernelIN5flash19FlashAttnFwdCombineIN4cute5tupleIJNS3_1CILi16EEENS5_ILi64EEEEEELi4ELi256ELi1ELb0ELb1ENS_6half_tEfNS_4arch4Sm90EEEEEvNT_6ParamsE)
	.align		4
        /*01f4*/ 	.word	index@(__assertfail)
	.align		4
        /*01f8*/ 	.word	index@(_ZN7cutlass13device_kernelIN5flash19FlashAttnFwdCombineIN4cute5tupleIJNS3_1CILi16EEENS5_ILi64EEEEEELi8ELi256ELi1ELb0ELb0ENS_6half_tEfNS_4arch4Sm80EEEEEvNT_6ParamsE)
	.align		4
        /*01fc*/ 	.word	index@(__assertfail)
	.align		4
        /*0200*/ 	.word	index@(_ZN7cutlass13device_kernelIN5flash19FlashAttnFwdCombineIN4cute5tupleIJNS3_1CILi16EEENS5_ILi64EEEEEELi7ELi256ELi1ELb0ELb0ENS_6half_tEfNS_4arch4Sm80EEEEEvNT_6ParamsE)
	.align		4
        /*0204*/ 	.word	index@(__assertfail)
	.align		4
        /*0208*/ 	.word	index@(_ZN7cutlass13device_kernelIN5flash19FlashAttnFwdCombineIN4cute5tupleIJNS3_1CILi16EEENS5_ILi64EEEEEELi6ELi256ELi1ELb0ELb0ENS_6half_tEfNS_4arch4Sm80EEEEEvNT_6ParamsE)
	.align		4
        /*020c*/ 	.word	index@(__assertfail)
	.align		4
        /*0210*/ 	.word	index@(_ZN7cutlass13device_kernelIN5flash19FlashAttnFwdCombineIN4cute5tupleIJNS3_1CILi16EEENS5_ILi64EEEEEELi5ELi256ELi1ELb0ELb0ENS_6half_tEfNS_4arch4Sm80EEEEEvNT_6ParamsE)
	.align		4
        /*0214*/ 	.word	index@(__assertfail)
	.align		4
        /*0218*/ 	.word	index@(_ZN7cutlass13device_kernelIN5flash19FlashAttnFwdCombineIN4cute5tupleIJNS3_1CILi16EEENS5_ILi64EEEEEELi4ELi256ELi1ELb0ELb0ENS_6half_tEfNS_4arch4Sm80EEEEEvNT_6ParamsE)
	.align		4
        /*021c*/ 	.word	index@(__assertfail)
	.align		4
        /*0220*/ 	.word	index@(_ZN7cutlass13device_kernelIN5flash19FlashAttnFwdCombineIN4cute5tupleIJNS3_1CILi16EEENS5_ILi64EEEEEELi8ELi256ELi1ELb0ELb1ENS_6half_tEfNS_4arch4Sm80EEEEEvNT_6ParamsE)
	.align		4
        /*0224*/ 	.word	index@(__assertfail)
	.align		4
        /*0228*/ 	.word	index@(_ZN7cutlass13device_kernelIN5flash19FlashAttnFwdCombineIN4cute5tupleIJNS3_1CILi16EEENS5_ILi64EEEEEELi7ELi256ELi1ELb0ELb1ENS_6half_tEfNS_4arch4Sm80EEEEEvNT_6ParamsE)
	.align		4
        /*022c*/ 	.word	index@(__assertfail)
	.align		4
        /*0230*/ 	.word	index@(_ZN7cutlass13device_kernelIN5flash19FlashAttnFwdCombineIN4cute5tupleIJNS3_1CILi16EEENS5_ILi64EEEEEELi6ELi256ELi1ELb0ELb1ENS_6half_tEfNS_4arch4Sm80EEEEEvNT_6ParamsE)
	.align		4
        /*0234*/ 	.word	index@(__assertfail)
	.align		4
        /*0238*/ 	.word	index@(_ZN7cutlass13device_kernelIN5flash19FlashAttnFwdCombineIN4cute5tupleIJNS3_1CILi16EEENS5_ILi64EEEEEELi5ELi256ELi1ELb0ELb1ENS_6half_tEfNS_4arch4Sm80EEEEEvNT_6ParamsE)
	.align		4
        /*023c*/ 	.word	index@(__assertfail)
	.align		4
        /*0240*/ 	.word	index@(_ZN7cutlass13device_kernelIN5flash19FlashAttnFwdCombineIN4cute5tupleIJNS3_1CILi16EEENS5_ILi64EEEEEELi4ELi256ELi1ELb0ELb1ENS_6half_tEfNS_4arch4Sm80EEEEEvNT_6ParamsE)
	.align		4
        /*0244*/ 	.word	index@(__assertfail)
	.align		4
        /*0248*/ 	.word	index@(_ZN7cutlass13device_kernelIN5flash19FlashAttnFwdCombineIN4cute5tupleIJNS3_1CILi8EEENS5_ILi128EEEEEELi8ELi256ELi1ELb0ELb0EffNS_4arch4Sm90EEEEEvNT_6ParamsE)
	.align		4
        /*024c*/ 	.word	index@(__assertfail)
	.align		4
        /*0250*/ 	.word	index@(_ZN7cutlass13device_kernelIN5flash19FlashAttnFwdCombineIN4cute5tupleIJNS3_1CILi8EEENS5_ILi128EEEEEELi7ELi256ELi1ELb0ELb0EffNS_4arch4Sm90EEEEEvNT_6ParamsE)
	.align		4
        /*0254*/ 	.word	index@(__assertfail)
	.align		4
        /*0258*/ 	.word	index@(_ZN7cutlass13device_kernelIN5flash19FlashAttnFwdCombineIN4cute5tupleIJNS3_1CILi8EEENS5_ILi128EEEEEELi6ELi256ELi1ELb0ELb0EffNS_4arch4Sm90EEEEEvNT_6ParamsE)
	.align		4
        /*025c*/ 	.word	index@(__assertfail)
	.align		4
        /*0260*/ 	.word	index@(_ZN7cutlass13device_kernelIN5flash19FlashAttnFwdCombineIN4cute5tupleIJNS3_1CILi8EEENS5_ILi128EEEEEELi5ELi256ELi1ELb0ELb0EffNS_4arch4Sm90EEEEEvNT_6ParamsE)
	.align		4
        /*0264*/ 	.word	index@(__assertfail)
	.align		4
        /*0268*/ 	.word	index@(_ZN7cutlass13device_kernelIN5flash19FlashAttnFwdCombineIN4cute5tupleIJNS3_1CILi8EEENS5_ILi128EEEEEELi8ELi256ELi1ELb0ELb1EffNS_4arch4Sm90EEEEEvNT_6ParamsE)
	.align		4
        /*026c*/ 	.word	index@(__assertfail)
	.align		4
        /*0270*/ 	.word	index@(_ZN7cutlass13device_kernelIN5flash19FlashAttnFwdCombineIN4cute5tupleIJNS3_1CILi8EEENS5_ILi128EEEEEELi7ELi256ELi1ELb0ELb1EffNS_4arch4Sm90EEEEEvNT_6ParamsE)
	.align		4
        /*0274*/ 	.word	index@(__assertfail)
	.align		4
        /*0278*/ 	.word	index@(_ZN7cutlass13device_kernelIN5flash19FlashAttnFwdCombineIN4cute5tupleIJNS3_1CILi8EEENS5_ILi128EEEEEELi6ELi256ELi1ELb0ELb1EffNS_4arch4Sm90EEEEEvNT_6ParamsE)
	.align		4
        /*027c*/ 	.word	index@(__assertfail)
	.align		4
        /*0280*/ 	.word	index@(_ZN7cutlass13device_kernelIN5flash19FlashAttnFwdCombineIN4cute5tupleIJNS3_1CILi8EEENS5_ILi128EEEEEELi5ELi256ELi1ELb0ELb1EffNS_4arch4Sm90EEEEEvNT_6ParamsE)
	.align		4
        /*0284*/ 	.word	index@(__assertfail)
	.align		4
        /*0288*/ 	.word	index@(_ZN7cutlass13device_kernelIN5flash19FlashAttnFwdCombineIN4cute5tupleIJNS3_1CILi8EEENS5_ILi128EEEEEELi8ELi256ELi1ELb0ELb0EffNS_4arch4Sm80EEEEEvNT_6ParamsE)
	.align		4
        /*028c*/ 	.word	index@(__assertfail)
	.align		4
        /*0290*/ 	.word	index@(_ZN7cutlass13device_kernelIN5flash19FlashAttnFwdCombineIN4cute5tupleIJNS3_1CILi8EEENS5_ILi128EEEEEELi7ELi256ELi1ELb0ELb0EffNS_4arch4Sm80EEEEEvNT_6ParamsE)
	.align		4
        /*0294*/ 	.word	index@(__assertfail)
	.align		4
        /*0298*/ 	.word	index@(_ZN7cutlass13device_kernelIN5flash19FlashAttnFwdCombineIN4cute5tupleIJNS3_1CILi8EEENS5_ILi128EEEEEELi6ELi256ELi1ELb0ELb0EffNS_4arch4Sm80EEEEEvNT_6ParamsE)
	.align		4
        /*029c*/ 	.word	index@(__assertfail)
	.align		4
        /*02a0*/ 	.word	index@(_ZN7cutlass13device_kernelIN5flash19FlashAttnFwdCombineIN4cute5tupleIJNS3_1CILi8EEENS5_ILi128EEEEEELi5ELi256ELi1ELb0ELb0EffNS_4arch4Sm80EEEEEvNT_6ParamsE)
	.align		4
        /*02a4*/ 	.word	index@(__assertfail)
	.align		4
        /*02a8*/ 	.word	index@(_ZN7cutlass13device_kernelIN5flash19FlashAttnFwdCombineIN4cute5tupleIJNS3_1CILi8EEENS5_ILi128EEEEEELi8ELi256ELi1ELb0ELb1EffNS_4arch4Sm80EEEEEvNT_6ParamsE)
	.align		4
        /*02ac*/ 	.word	index@(__assertfail)
	.align		4
        /*02b0*/ 	.word	index@(_ZN7cutlass13device_kernelIN5flash19FlashAttnFwdCombineIN4cute5tupleIJNS3_1CILi8EEENS5_ILi128EEEEEELi7ELi256ELi1ELb0ELb1EffNS_4arch4Sm80EEEEEvNT_6ParamsE)
	.align		4
        /*02b4*/ 	.word	index@(__assertfail)
	.align		4
        /*02b8*/ 	.word	index@(_ZN7cutlass13device_kernelIN5flash19FlashAttnFwdCombineIN4cute5tupleIJNS3_1CILi8EEENS5_ILi128EEEEEELi6ELi256ELi1ELb0ELb1EffNS_4arch4Sm80EEEEEvNT_6ParamsE)
	.align		4
        /*02bc*/ 	.word	index@(__assertfail)
	.align		4
        /*02c0*/ 	.word	index@(_ZN7cutlass13device_kernelIN5flash19FlashAttnFwdCombineIN4cute5tupleIJNS3_1CILi8EEENS5_ILi128EEEEEELi5ELi256ELi1ELb0ELb1EffNS_4arch4Sm80EEEEEvNT_6ParamsE)
	.align		4
        /*02c4*/ 	.word	index@(__assertfail)
	.align		4
        /*02c8*/ 	.word	index@(_ZN7cutlass13device_kernelIN5flash19FlashAttnFwdCombineIN4cute5tupleIJNS3_1CILi16EEENS5_ILi64EEEEEELi8ELi256ELi1ELb0ELb0EffNS_4arch4Sm90EEEEEvNT_6ParamsE)
	.align		4
        /*02cc*/ 	.word	index@(__assertfail)
	.align		4
        /*02d0*/ 	.word	index@(_ZN7cutlass13device_kernelIN5flash19FlashAttnFwdCombineIN4cute5tupleIJNS3_1CILi16EEENS5_ILi64EEEEEELi7ELi256ELi1ELb0ELb0EffNS_4arch4Sm90EEEEEvNT_6ParamsE)
	.align		4
        /*02d4*/ 	.word	index@(__assertfail)
	.align		4
        /*02d8*/ 	.word	index@(_ZN7cutlass13device_kernelIN5flash19FlashAttnFwdCombineIN4cute5tupleIJNS3_1CILi16EEENS5_ILi64EEEEEELi6ELi256ELi1ELb0ELb0EffNS_4arch4Sm90EEEEEvNT_6ParamsE)
	.align		4
        /*02dc*/ 	.word	index@(__assertfail)
	.align		4
        /*02e0*/ 	.word	index@(_ZN7cutlass13device_kernelIN5flash19FlashAttnFwdCombineIN4cute5tupleIJNS3_1CILi16EEENS5_ILi64EEEEEELi5ELi256ELi1ELb0ELb0EffNS_4arch4Sm90EEEEEvNT_6ParamsE)
	.align		4
        /*02e4*/ 	.word	index@(__assertfail)
	.align		4
        /*02e8*/ 	.word	index@(_ZN7cutlass13device_kernelIN5flash19FlashAttnFwdCombineIN4cute5tupleIJNS3_1CILi16EEENS5_ILi64EEEEEELi4ELi256ELi1ELb0ELb0EffNS_4arch4Sm90EEEEEvNT_6ParamsE)
	.align		4
        /*02ec*/ 	.word	index@(__assertfail)
	.align		4
        /*02f0*/ 	.word	index@(_ZN7cutlass13device_kernelIN5flash19FlashAttnFwdCombineIN4cute5tupleIJNS3_1CILi16EEENS5_ILi64EEEEEELi8ELi256ELi1ELb0ELb1EffNS_4arch4Sm90EEEEEvNT_6ParamsE)
	.align		4
        /*02f4*/ 	.word	index@(__assertfail)
	.align		4
        /*02f8*/ 	.word	index@(_ZN7cutlass13device_kernelIN5flash19FlashAttnFwdCombineIN4cute5tupleIJNS3_1CILi16EEENS5_ILi64EEEEEELi7ELi256ELi1ELb0ELb1EffNS_4arch4Sm90EEEEEvNT_6ParamsE)
	.align		4
        /*02fc*/ 	.word	index@(__assertfail)
	.align		4
        /*0300*/ 	.word	index@(_ZN7cutlass13device_kernelIN5flash19FlashAttnFwdCombineIN4cute5tupleIJNS3_1CILi16EEENS5_ILi64EEEEEELi6ELi256ELi1ELb0ELb1EffNS_4arch4Sm90EEEEEvNT_6ParamsE)
	.align		4
        /*0304*/ 	.word	index@(__assertfail)
	.align		4
        /*0308*/ 	.word	index@(_ZN7cutlass13device_kernelIN5flash19FlashAttnFwdCombineIN4cute5tupleIJNS3_1CILi16EEENS5_ILi64EEEEEELi5ELi256ELi1ELb0ELb1EffNS_4arch4Sm90EEEEEvNT_6ParamsE)
	.align		4
        /*030c*/ 	.word	index@(__assertfail)
	.align		4
        /*0310*/ 	.word	index@(_ZN7cutlass13device_kernelIN5flash19FlashAttnFwdCombineIN4cute5tupleIJNS3_1CILi16EEENS5_ILi64EEEEEELi4ELi256ELi1ELb0ELb1EffNS_4arch4Sm90EEEEEvNT_6ParamsE)
	.align		4
        /*0314*/ 	.word	index@(__assertfail)
	.align		4
        /*0318*/ 	.word	index@(_ZN7cutlass13device_kernelIN5flash19FlashAttnFwdCombineIN4cute5tupleIJNS3_1CILi16EEENS5_ILi64EEEEEELi8ELi256ELi1ELb0ELb0EffNS_4arch4Sm80EEEEEvNT_6ParamsE)
	.align		4
        /*031c*/ 	.word	index@(__assertfail)
	.align		4
        /*0320*/ 	.word	index@(_ZN7cutlass13device_kernelIN5flash19FlashAttnFwdCombineIN4cute5tupleIJNS3_1CILi16EEENS5_ILi64EEEEEELi7ELi256ELi1ELb0ELb0EffNS_4arch4Sm80EEEEEvNT_6ParamsE)
	.align		4
        /*0324*/ 	.word	index@(__assertfail)
	.align		4
        /*0328*/ 	.word	index@(_ZN7cutlass13device_kernelIN5flash19FlashAttnFwdCombineIN4cute5tupleIJNS3_1CILi16EEENS5_ILi64EEEEEELi6ELi256ELi1ELb0ELb0EffNS_4arch4Sm80EEEEEvNT_6ParamsE)
	.align		4
        /*032c*/ 	.word	index@(__assertfail)
	.align		4
        /*0330*/ 	.word	index@(_ZN7cutlass13device_kernelIN5flash19FlashAttnFwdCombineIN4cute5tupleIJNS3_1CILi16EEENS5_ILi64EEEEEELi5ELi256ELi1ELb0ELb0EffNS_4arch4Sm80EEEEEvNT_6ParamsE)
	.align		4
        /*0334*/ 	.word	index@(__assertfail)
	.align		4
        /*0338*/ 	.word	index@(_ZN7cutlass13device_kernelIN5flash19FlashAttnFwdCombineIN4cute5tupleIJNS3_1CILi16EEENS5_ILi64EEEEEELi4ELi256ELi1ELb0ELb0EffNS_4arch4Sm80EEEEEvNT_6ParamsE)
	.align		4
        /*033c*/ 	.word	index@(__assertfail)
	.align		4
        /*0340*/ 	.word	index@(_ZN7cutlass13device_kernelIN5flash19FlashAttnFwdCombineIN4cute5tupleIJNS3_1CILi16EEENS5_ILi64EEEEEELi8ELi256ELi1ELb0ELb1EffNS_4arch4Sm80EEEEEvNT_6ParamsE)
	.align		4
        /*0344*/ 	.word	index@(__assertfail)
	.align		4
        /*0348*/ 	.word	index@(_ZN7cutlass13device_kernelIN5flash19FlashAttnFwdCombineIN4cute5tupleIJNS3_1CILi16EEENS5_ILi64EEEEEELi7ELi256ELi1ELb0ELb1EffNS_4arch4Sm80EEEEEvNT_6ParamsE)
	.align		4
        /*034c*/ 	.word	index@(__assertfail)
	.align		4
        /*0350*/ 	.word	index@(_ZN7cutlass13device_kernelIN5flash19FlashAttnFwdCombineIN4cute5tupleIJNS3_1CILi16EEENS5_ILi64EEEEEELi6ELi256ELi1ELb0ELb1EffNS_4arch4Sm80EEEEEvNT_6ParamsE)
	.align		4
        /*0354*/ 	.word	index@(__assertfail)
	.align		4
        /*0358*/ 	.word	index@(_ZN7cutlass13device_kernelIN5flash19FlashAttnFwdCombineIN4cute5tupleIJNS3_1CILi16EEENS5_ILi64EEEEEELi5ELi256ELi1ELb0ELb1EffNS_4arch4Sm80EEEEEvNT_6ParamsE)
	.align		4
        /*035c*/ 	.word	index@(__assertfail)
	.align		4
        /*0360*/ 	.word	index@(_ZN7cutlass13device_kernelIN5flash19FlashAttnFwdCombineIN4cute5tupleIJNS3_1CILi16EEENS5_ILi64EEEEEELi4ELi256ELi1ELb0ELb1EffNS_4arch4Sm80EEEEEvNT_6ParamsE)
	.align		4
        /*0364*/ 	.word	index@(__assertfail)
	.align		4
        /*0368*/ 	.word	0x00000000
	.align		4
        /*036c*/ 	.word	0xfffffffe
	.align		4
        /*0370*/ 	.word	0x00000000
	.align		4
        /*0374*/ 	.word	0xfffffffd
	.align		4
        /*0378*/ 	.word	0x00000000
	.align		4
        /*037c*/ 	.word	0xfffffffc


//--------------------- .nv.rel.action            --------------------------
	.section	.nv.rel.action,"",@"SHT_CUDA_RELOCINFO"
	.align	8
	.sectionentsize	8
        /*0000*/ 	.byte	0x73, 0x00, 0x00, 0x00, 0x00, 0x00, 0x00, 0x00, 0x00, 0x00, 0x00, 0x11, 0x25, 0x00, 0x05, 0x36


//--------------------- .nv.constant4             --------------------------
	.section	.nv.constant4,"a",@progbits
	.align	8
	.align		8
.nv.constant4:
        /*0000*/ 	.dword	__assertfail
	.align		8
        /*0008*/ 	.dword	__unnamed_1
	.align		8
        /*0010*/ 	.dword	_ZN56_INTERNAL_79951ed2_20_flash_fwd_combine_cu_ef95aea4_30924cuda3std3__45__cpo5beginE
	.align		8
        /*0018*/ 	.dword	_ZN56_INTERNAL_79951ed2_20_flash_fwd_combine_cu_ef95aea4_30924cuda3std3__45__cpo3endE
	.align		8
        /*0020*/ 	.dword	_ZN56_INTERNAL_79951ed2_20_flash_fwd_combine_cu_ef95aea4_30924cuda3std3__45__cpo6cbeginE
	.align		8
        /*0028*/ 	.dword	_ZN56_INTERNAL_79951ed2_20_flash_fwd_combine_cu_ef95aea4_30924cuda3std3__45__cpo4cendE
	.align		8
        /*0030*/ 	.dword	_ZN56_INTERNAL_79951ed2_20_flash_fwd_combine_cu_ef95aea4_30924cuda3std3__458_GLOBAL__N__79951ed2_20_flash_fwd_combine_cu_ef95aea4_30926ignoreE
	.align		8
        /*0038*/ 	.dword	_ZN56_INTERNAL_79951ed2_20_flash_fwd_combine_cu_ef95aea4_30924cuda3std3__419piecewise_constructE
	.align		8
        /*0040*/ 	.dword	_ZN56_INTERNAL_79951ed2_20_flash_fwd_combine_cu_ef95aea4_30924cuda3std3__48in_placeE
	.align		8
        /*0048*/ 	.dword	_ZN56_INTERNAL_79951ed2_20_flash_fwd_combine_cu_ef95aea4_30924cuda3std6ranges3__45__cpo4swapE
	.align		8
        /*0050*/ 	.dword	_ZN56_INTERNAL_79951ed2_20_flash_fwd_combine_cu_ef95aea4_30924cuda3std6ranges3__45__cpo9iter_moveE
	.align		8
        /*0058*/ 	.dword	_ZN56_INTERNAL_79951ed2_20_flash_fwd_combine_cu_ef95aea4_30924cute7productE
	.align		8
        /*0060*/ 	.dword	_ZN56_INTERNAL_79951ed2_20_flash_fwd_combine_cu_ef95aea4_30924cute1_E
	.align		8
        /*0068*/ 	.dword	$str$16
	.align		8
        /*0070*/ 	.dword	$str$17


//--------------------- .nv.constant0._ZN7cutlass13device_kernelIN5flash19FlashAttnFwdCombineIN4cute5tupleIJNS3_1CILi8EEENS5_ILi128EEEEEELi8ELi256ELi1ELb0ELb0ENS_10bfloat16_tEfNS_4arch4Sm90EEEEEvNT_6ParamsE --------------------------
	.section	.nv.constant0._ZN7cutlass13device_kernelIN5flash19FlashAttnFwdCombineIN4cute5tupleIJNS3_1CILi8EEENS5_ILi128EEEEEELi8ELi256ELi1ELb0ELb0ENS_10bfloat16_tEfNS_4arch4Sm90EEEEEvNT_6ParamsE,"a",@progbits
	.sectionflags	@""
	.align	4
.nv.constant0._ZN7cutlass13device_kernelIN5flash19FlashAttnFwdCombineIN4cute5tupleIJNS3_1CILi8EEENS5_ILi128EEEEEELi8ELi256ELi1ELb0ELb0ENS_10bfloat16_tEfNS_4arch4Sm90EEEEEvNT_6ParamsE:
	.zero		584


//--------------------- .nv.constant0._ZN7cutlass13device_kernelIN5flash19FlashAttnFwdCombineIN4cute5tupleIJNS3_1CILi8EEENS5_ILi128EEEEEELi7ELi256ELi1ELb0ELb0ENS_10bfloat16_tEfNS_4arch4Sm90EEEEEvNT_6ParamsE --------------------------
	.section	.nv.constant0._ZN7cutlass13device_kernelIN5flash19FlashAttnFwdCombineIN4cute5tupleIJNS3_1CILi8EEENS5_ILi128EEEEEELi7ELi256ELi1ELb0ELb0ENS_10bfloat16_tEfNS_4arch4Sm90EEEEEvNT_6ParamsE,"a",@progbits
	.sectionflags	@""
	.align	4
.nv.constant0._ZN7cutlass13device_kernelIN5flash19FlashAttnFwdCombineIN4cute5tupleIJNS3_1CILi8EEENS5_ILi128EEEEEELi7ELi256ELi1ELb0ELb0ENS_10bfloat16_tEfNS_4arch4Sm90EEEEEvNT_6ParamsE:
	.zero		584


//--------------------- .nv.constant0._ZN7cutlass13device_kernelIN5flash19FlashAttnFwdCombineIN4cute5tupleIJNS3_1CILi8EEENS5_ILi128EEEEEELi6ELi256ELi1ELb0ELb0ENS_10bfloat16_tEfNS_4arch4Sm90EEEEEvNT_6ParamsE --------------------------
	.section	.nv.constant0._ZN7cutlass13device_kernelIN5flash19FlashAttnFwdCombineIN4cute5tupleIJNS3_1CILi8EEENS5_ILi128EEEEEELi6ELi256ELi1ELb0ELb0ENS_10bfloat16_tEfNS_4arch4Sm90EEEEEvNT_6ParamsE,"a",@progbits
	.sectionflags	@""
	.align	4
.nv.constant0._ZN7cutlass13device_kernelIN5flash19FlashAttnFwdCombineIN4cute5tupleIJNS3_1CILi8EEENS5_ILi128EEEEEELi6ELi256ELi1ELb0ELb0ENS_10bfloat16_tEfNS_4arch4Sm90EEEEEvNT_6ParamsE:
	.zero		584


//--------------------- .nv.constant0._ZN7cutlass13device_kernelIN5flash19FlashAttnFwdCombineIN4cute5tupleIJNS3_1CILi8EEENS5_ILi128EEEEEELi5ELi256ELi1ELb0ELb0ENS_10bfloat16_tEfNS_4arch4Sm90EEEEEvNT_6ParamsE --------------------------
	.section	.nv.constant0._ZN7cutlass13device_kernelIN5flash19FlashAttnFwdCombineIN4cute5tupleIJNS3_1CILi8EEENS5_ILi128EEEEEELi5ELi256ELi1ELb0ELb0ENS_10bfloat16_tEfNS_4arch4Sm90EEEEEvNT_6ParamsE,"a",@progbits
	.sectionflags	@""
	.align	4
.nv.constant0._ZN7cutlass13device_kernelIN5flash19FlashAttnFwdCombineIN4cute5tupleIJNS3_1CILi8EEENS5_ILi128EEEEEELi5ELi256ELi1ELb0ELb0ENS_10bfloat16_tEfNS_4arch4Sm90EEEEEvNT_6ParamsE:
	.zero		584


//--------------------- .nv.constant0._ZN7cutlass13device_kernelIN5flash19FlashAttnFwdCombineIN4cute5tupleIJNS3_1CILi8EEENS5_ILi128EEEEEELi8ELi256ELi1ELb0ELb1ENS_10bfloat16_tEfNS_4arch4Sm90EEEEEvNT_6ParamsE --------------------------
	.section	.nv.constant0._ZN7cutlass13device_kernelIN5flash19FlashAttnFwdCombineIN4cute5tupleIJNS3_1CILi8EEENS5_ILi128EEEEEELi8ELi256ELi1ELb0ELb1ENS_10bfloat16_tEfNS_4arch4Sm90EEEEEvNT_6ParamsE,"a",@progbits
	.sectionflags	@""
	.align	4
.nv.constant0._ZN7cutlass13device_kernelIN5flash19FlashAttnFwdCombineIN4cute5tupleIJNS3_1CILi8EEENS5_ILi128EEEEEELi8ELi256ELi1ELb0ELb1ENS_10bfloat16_tEfNS_4arch4Sm90EEEEEvNT_6ParamsE:
	.zero		584


//--------------------- .nv.constant0._ZN7cutlass13device_kernelIN5flash19FlashAttnFwdCombineIN4cute5tupleIJNS3_1CILi8EEENS5_ILi128EEEEEELi7ELi256ELi1ELb0ELb1ENS_10bfloat16_tEfNS_4arch4Sm90EEEEEvNT_6ParamsE --------------------------
	.section	.nv.constant0._ZN7cutlass13device_kernelIN5flash19FlashAttnFwdCombineIN4cute5tupleIJNS3_1CILi8EEENS5_ILi128EEEEEELi7ELi256ELi1ELb0ELb1ENS_10bfloat16_tEfNS_4arch4Sm90EEEEEvNT_6ParamsE,"a",@progbits
	.sectionflags	@""
	.align	4
.nv.constant0._ZN7cutlass13device_kernelIN5flash19FlashAttnFwdCombineIN4cute5tupleIJNS3_1CILi8EEENS5_ILi128EEEEEELi7ELi256ELi1ELb0ELb1ENS_10bfloat16_tEfNS_4arch4Sm90EEEEEvNT_6ParamsE:
	.zero		584


//--------------------- .nv.constant0._ZN7cutlass13device_kernelIN5flash19FlashAttnFwdCombineIN4cute5tupleIJNS3_1CILi8EEENS5_ILi128EEEEEELi6ELi256ELi1ELb0ELb1ENS_10bfloat16_tEfNS_4arch4Sm90EEEEEvNT_6ParamsE --------------------------
	.section	.nv.constant0._ZN7cutlass13device_kernelIN5flash19FlashAttnFwdCombineIN4cute5tupleIJNS3_1CILi8EEENS5_ILi128EEEEEELi6ELi256ELi1ELb0ELb1ENS_10bfloat16_tEfNS_4arch4Sm90EEEEEvNT_6ParamsE,"a",@progbits
	.sectionflags	@""
	.align	4
.nv.constant0._ZN7cutlass13device_kernelIN5flash19FlashAttnFwdCombineIN4cute5tupleIJNS3_1CILi8EEENS5_ILi128EEEEEELi6ELi256ELi1ELb0ELb1ENS_10bfloat16_tEfNS_4arch4Sm90EEEEEvNT_6ParamsE:
	.zero		584


//--------------------- .nv.constant0._ZN7cutlass13device_kernelIN5flash19FlashAttnFwdCombineIN4cute5tupleIJNS3_1CILi8EEENS5_ILi128EEEEEELi5ELi256ELi1ELb0ELb1ENS_10bfloat16_tEfNS_4arch4Sm90EEEEEvNT_6ParamsE --------------------------
	.section	.nv.constant0._ZN7cutlass13device_kernelIN5flash19FlashAttnFwdCombineIN4cute5tupleIJNS3_1CILi8EEENS5_ILi128EEEEEELi5ELi256ELi1ELb0ELb1ENS_10bfloat16_tEfNS_4arch4Sm90EEEEEvNT_6ParamsE,"a",@progbits
	.sectionflags	@""
	.align	4
.nv.constant0._ZN7cutlass13device_kernelIN5flash19FlashAttnFwdCombineIN4cute5tupleIJNS3_1CILi8EEENS5_ILi128EEEEEELi5ELi256ELi1ELb0ELb1ENS_10bfloat16_tEfNS_4arch4Sm90EEEEEvNT_6ParamsE:
	.zero		584


//--------------------- .nv.constant0._ZN7cutlass13device_kernelIN5flash19FlashAttnFwdCombineIN4cute5tupleIJNS3_1CILi8EEENS5_ILi128EEEEEELi8ELi256ELi1ELb0ELb0ENS_10bfloat16_tEfNS_4arch4Sm80EEEEEvNT_6ParamsE --------------------------
	.section	.nv.constant0._ZN7cutlass13device_kernelIN5flash19FlashAttnFwdCombineIN4cute5tupleIJNS3_1CILi8EEENS5_ILi128EEEEEELi8ELi256ELi1ELb0ELb0ENS_10bfloat16_tEfNS_4arch4Sm80EEEEEvNT_6ParamsE,"a",@progbits
	.sectionflags	@""
	.align	4
.nv.constant0._ZN7cutlass13device_kernelIN5flash19FlashAttnFwdCombineIN4cute5tupleIJNS3_1CILi8EEENS5_ILi128EEEEEELi8ELi256ELi1ELb0ELb0ENS_10bfloat16_tEfNS_4arch4Sm80EEEEEvNT_6ParamsE:
	.zero		584


//--------------------- .nv.constant0._ZN7cutlass13device_kernelIN5flash19FlashAttnFwdCombineIN4cute5tupleIJNS3_1CILi8EEENS5_ILi128EEEEEELi7ELi256ELi1ELb0ELb0ENS_10bfloat16_tEfNS_4arch4Sm80EEEEEvNT_6ParamsE --------------------------
	.section	.nv.constant0._ZN7cutlass13device_kernelIN5flash19FlashAttnFwdCombineIN4cute5tupleIJNS3_1CILi8EEENS5_ILi128EEEEEELi7ELi256ELi1ELb0ELb0ENS_10bfloat16_tEfNS_4arch4Sm80EEEEEvNT_6ParamsE,"a",@progbits
	.sectionflags	@""
	.align	4
.nv.constant0._ZN7cutlass13device_kernelIN5flash19FlashAttnFwdCombineIN4cute5tupleIJNS3_1CILi8EEENS5_ILi128EEEEEELi7ELi256ELi1ELb0ELb0ENS_10bfloat16_tEfNS_4arch4Sm80EEEEEvNT_6ParamsE:
	.zero		584


//--------------------- .nv.constant0._ZN7cutlass13device_kernelIN5flash19FlashAttnFwdCombineIN4cute5tupleIJNS3_1CILi8EEENS5_ILi128EEEEEELi6ELi256ELi1ELb0ELb0ENS_10bfloat16_tEfNS_4arch4Sm80EEEEEvNT_6ParamsE --------------------------
	.section	.nv.constant0._ZN7cutlass13device_kernelIN5flash19FlashAttnFwdCombineIN4cute5tupleIJNS3_1CILi8EEENS5_ILi128EEEEEELi6ELi256ELi1ELb0ELb0ENS_10bfloat16_tEfNS_4arch4Sm80EEEEEvNT_6ParamsE,"a",@progbits
	.sectionflags	@""
	.align	4
.nv.constant0._ZN7cutlass13device_kernelIN5flash19FlashAttnFwdCombineIN4cute5tupleIJNS3_1CILi8EEENS5_ILi128EEEEEELi6ELi256ELi1ELb0ELb0ENS_10bfloat16_tEfNS_4arch4Sm80EEEEEvNT_6ParamsE:
	.zero		584


//--------------------- .nv.constant0._ZN7cutlass13device_kernelIN5flash19FlashAttnFwdCombineIN4cute5tupleIJNS3_1CILi8EEENS5_ILi128EEEEEELi5ELi256ELi1ELb0ELb0ENS_10bfloat16_tEfNS_4arch4Sm80EEEEEvNT_6ParamsE --------------------------
	.section	.nv.constant0._ZN7cutlass13device_kernelIN5flash19FlashAttnFwdCombineIN4cute5tupleIJNS3_1CILi8EEENS5_ILi128EEEEEELi5ELi256ELi1ELb0ELb0ENS_10bfloat16_tEfNS_4arch4Sm80EEEEEvNT_6ParamsE,"a",@progbits
	.sectionflags	@""
	.align	4
.nv.constant0._ZN7cutlass13device_kernelIN5flash19FlashAttnFwdCombineIN4cute5tupleIJNS3_1CILi8EEENS5_ILi128EEEEEELi5ELi256ELi1ELb0ELb0ENS_10bfloat16_tEfNS_4arch4Sm80EEEEEvNT_6ParamsE:
	.zero		584


//--------------------- .nv.constant0._ZN7cutlass13device_kernelIN5flash19FlashAttnFwdCombineIN4cute5tupleIJNS3_1CILi8EEENS5_ILi128EEEEEELi8ELi256ELi1ELb0ELb1ENS_10bfloat16_tEfNS_4arch4Sm80EEEEEvNT_6ParamsE --------------------------
	.section	.nv.constant0._ZN7cutlass13device_kernelIN5flash19FlashAttnFwdCombineIN4cute5tupleIJNS3_1CILi8EEENS5_ILi128EEEEEELi8ELi256ELi1ELb0ELb1ENS_10bfloat16_tEfNS_4arch4Sm80EEEEEvNT_6ParamsE,"a",@progbits
	.sectionflags	@""
	.align	4
.nv.constant0._ZN7cutlass13device_kernelIN5flash19FlashAttnFwdCombineIN4cute5tupleIJNS3_1CILi8EEENS5_ILi128EEEEEELi8ELi256ELi1ELb0ELb1ENS_10bfloat16_tEfNS_4arch4Sm80EEEEEvNT_6ParamsE:
	.zero		584


//--------------------- .nv.constant0._ZN7cutlass13device_kernelIN5flash19FlashAttnFwdCombineIN4cute5tupleIJNS3_1CILi8EEENS5_ILi128EEEEEELi7ELi256ELi1ELb0ELb1ENS_10bfloat16_tEfNS_4arch4Sm80EEEEEvNT_6ParamsE --------------------------
	.section	.nv.constant0._ZN7cutlass13device_kernelIN5flash19FlashAttnFwdCombineIN4cute5tupleIJNS3_1CILi8EEENS5_ILi128EEEEEELi7ELi256ELi1ELb0ELb1ENS_10bfloat16_tEfNS_4arch4Sm80EEEEEvNT_6ParamsE,"a",@progbits
	.sectionflags	@""
	.align	4
.nv.constant0._ZN7cutlass13device_kernelIN5flash19FlashAttnFwdCombineIN4cute5tupleIJNS3_1CILi8EEENS5_ILi128EEEEEELi7ELi256ELi1ELb0ELb1ENS_10bfloat16_tEfNS_4arch4Sm80EEEEEvNT_6ParamsE:
	.zero		584


//--------------------- .nv.constant0._ZN7cutlass13device_kernelIN5flash19FlashAttnFwdCombineIN4cute5tupleIJNS3_1CILi8EEENS5_ILi128EEEEEELi6ELi256ELi1ELb0ELb1ENS_10bfloat16_tEfNS_4arch4Sm80EEEEEvNT_6ParamsE --------------------------
	.section	.nv.constant0._ZN7cutlass13device_kernelIN5flash19FlashAttnFwdCombineIN4cute5tupleIJNS3_1CILi8EEENS5_ILi128EEEEEELi6ELi256ELi1ELb0ELb1ENS_10bfloat16_tEfNS_4arch4Sm80EEEEEvNT_6ParamsE,"a",@progbits
	.sectionflags	@""
	.align	4
.nv.constant0._ZN7cutlass13device_kernelIN5flash19FlashAttnFwdCombineIN4cute5tupleIJNS3_1CILi8EEENS5_ILi128EEEEEELi6ELi256ELi1ELb0ELb1ENS_10bfloat16_tEfNS_4arch4Sm80EEEEEvNT_6ParamsE:
	.zero		584


//--------------------- .nv.constant0._ZN7cutlass13device_kernelIN5flash19FlashAttnFwdCombineIN4cute5tupleIJNS3_1CILi8EEENS5_ILi128EEEEEELi5ELi256ELi1ELb0ELb1ENS_10bfloat16_tEfNS_4arch4Sm80EEEEEvNT_6ParamsE --------------------------
	.section	.nv.constant0._ZN7cutlass13device_kernelIN5flash19FlashAttnFwdCombineIN4cute5tupleIJNS3_1CILi8EEENS5_ILi128EEEEEELi5ELi256ELi1ELb0ELb1ENS_10bfloat16_tEfNS_4arch4Sm80EEEEEvNT_6ParamsE,"a",@progbits
	.sectionflags	@""
	.align	4
.nv.constant0._ZN7cutlass13device_kernelIN5flash19FlashAttnFwdCombineIN4cute5tupleIJNS3_1CILi8EEENS5_ILi128EEEEEELi5ELi256ELi1ELb0ELb1ENS_10bfloat16_tEfNS_4arch4Sm80EEEEEvNT_6ParamsE:
	.zero		584


//--------------------- .nv.constant0._ZN7cutlass13device_kernelIN5flash19FlashAttnFwdCombineIN4cute5tupleIJNS3_1CILi16EEENS5_ILi64EEEEEELi8ELi256ELi1ELb0ELb0ENS_10bfloat16_tEfNS_4arch4Sm90EEEEEvNT_6ParamsE --------------------------
	.section	.nv.constant0._ZN7cutlass13device_kernelIN5flash19FlashAttnFwdCombineIN4cute5tupleIJNS3_1CILi16EEENS5_ILi64EEEEEELi8ELi256ELi1ELb0ELb0ENS_10bfloat16_tEfNS_4arch4Sm90EEEEEvNT_6ParamsE,"a",@progbits
	.sectionflags	@""
	.align	4
.nv.constant0._ZN7cutlass13device_kernelIN5flash19FlashAttnFwdCombineIN4cute5tupleIJNS3_1CILi16EEENS5_ILi64EEEEEELi8ELi256ELi1ELb0ELb0ENS_10bfloat16_tEfNS_4arch4Sm90EEEEEvNT_6ParamsE:
	.zero		584


//--------------------- .nv.constant0._ZN7cutlass13device_kernelIN5flash19FlashAttnFwdCombineIN4cute5tupleIJNS3_1CILi16EEENS5_ILi64EEEEEELi7ELi256ELi1ELb0ELb0ENS_10bfloat16_tEfNS_4arch4Sm90EEEEEvNT_6ParamsE --------------------------
	.section	.nv.constant0._ZN7cutlass13device_kernelIN5flash19FlashAttnFwdCombineIN4cute5tupleIJNS3_1CILi16EEENS5_ILi64EEEEEELi7ELi256ELi1ELb0ELb0ENS_10bfloat16_tEfNS_4arch4Sm90EEEEEvNT_6ParamsE,"a",@progbits
	.sectionflags	@""
	.align	4
.nv.constant0._ZN7cutlass13device_kernelIN5flash19FlashAttnFwdCombineIN4cute5tupleIJNS3_1CILi16EEENS5_ILi64EEEEEELi7ELi256ELi1ELb0ELb0ENS_10bfloat16_tEfNS_4arch4Sm90EEEEEvNT_6ParamsE:
	.zero		584


//--------------------- .nv.constant0._ZN7cutlass13device_kernelIN5flash19FlashAttnFwdCombineIN4cute5tupleIJNS3_1CILi16EEENS5_ILi64EEEEEELi6ELi256ELi1ELb0ELb0ENS_10bfloat16_tEfNS_4arch4Sm90EEEEEvNT_6ParamsE --------------------------
	.section	.nv.constant0._ZN7cutlass13device_kernelIN5flash19FlashAttnFwdCombineIN4cute5tupleIJNS3_1CILi16EEENS5_ILi64EEEEEELi6ELi256ELi1ELb0ELb0ENS_10bfloat16_tEfNS_4arch4Sm90EEEEEvNT_6ParamsE,"a",@progbits
	.sectionflags	@""
	.align	4
.nv.constant0._ZN7cutlass13device_kernelIN5flash19FlashAttnFwdCombineIN4cute5tupleIJNS3_1CILi16EEENS5_ILi64EEEEEELi6ELi256ELi1ELb0ELb0ENS_10bfloat16_tEfNS_4arch4Sm90EEEEEvNT_6ParamsE:
	.zero		584


//--------------------- .nv.constant0._ZN7cutlass13device_kernelIN5flash19FlashAttnFwdCombineIN4cute5tupleIJNS3_1CILi16EEENS5_ILi64EEEEEELi5ELi256ELi1ELb0ELb0ENS_10bfloat16_tEfNS_4arch4Sm90EEEEEvNT_6ParamsE --------------------------
	.section	.nv.constant0._ZN7cutlass13device_kernelIN5flash19FlashAttnFwdCombineIN4cute5tupleIJNS3_1CILi16EEENS5_ILi64EEEEEELi5ELi256ELi1ELb0ELb0ENS_10bfloat16_tEfNS_4arch4Sm90EEEEEvNT_6ParamsE,"a",@progbits
	.sectionflags	@""
	.align	4
.nv.constant0._ZN7cutlass13device_kernelIN5flash19FlashAttnFwdCombineIN4cute5tupleIJNS3_1CILi16EEENS5_ILi64EEEEEELi5ELi256ELi1ELb0ELb0ENS_10bfloat16_tEfNS_4arch4Sm90EEEEEvNT_6ParamsE:
	.zero		584


//--------------------- .nv.constant0._ZN7cutlass13device_kernelIN5flash19FlashAttnFwdCombineIN4cute5tupleIJNS3_1CILi16EEENS5_ILi64EEEEEELi4ELi256ELi1ELb0ELb0ENS_10bfloat16_tEfNS_4arch4Sm90EEEEEvNT_6ParamsE --------------------------
	.section	.nv.constant0._ZN7cutlass13device_kernelIN5flash19FlashAttnFwdCombineIN4cute5tupleIJNS3_1CILi16EEENS5_ILi64EEEEEELi4ELi256ELi1ELb0ELb0ENS_10bfloat16_tEfNS_4arch4Sm90EEEEEvNT_6ParamsE,"a",@progbits
	.sectionflags	@""
	.align	4
.nv.constant0._ZN7cutlass13device_kernelIN5flash19FlashAttnFwdCombineIN4cute5tupleIJNS3_1CILi16EEENS5_ILi64EEEEEELi4ELi256ELi1ELb0ELb0ENS_10bfloat16_tEfNS_4arch4Sm90EEEEEvNT_6ParamsE:
	.zero		584


//--------------------- .nv.constant0._ZN7cutlass13device_kernelIN5flash19FlashAttnFwdCombineIN4cute5tupleIJNS3_1CILi16EEENS5_ILi64EEEEEELi8ELi256ELi1ELb0ELb1ENS_10bfloat16_tEfNS_4arch4Sm90EEEEEvNT_6ParamsE --------------------------
	.section	.nv.constant0._ZN7cutlass13device_kernelIN5flash19FlashAttnFwdCombineIN4cute5tupleIJNS3_1CILi16EEENS5_ILi64EEEEEELi8ELi256ELi1ELb0ELb1ENS_10bfloat16_tEfNS_4arch4Sm90EEEEEvNT_6ParamsE,"a",@progbits
	.sectionflags	@""
	.align	4
.nv.constant0._ZN7cutlass13device_kernelIN5flash19FlashAttnFwdCombineIN4cute5tupleIJNS3_1CILi16EEENS5_ILi64EEEEEELi8ELi256ELi1ELb0ELb1ENS_10bfloat16_tEfNS_4arch4Sm90EEEEEvNT_6ParamsE:
	.zero		584


//--------------------- .nv.constant0._ZN7cutlass13device_kernelIN5flash19FlashAttnFwdCombineIN4cute5tupleIJNS3_1CILi16EEENS5_ILi64EEEEEELi7ELi256ELi1ELb0ELb1ENS_10bfloat16_tEfNS_4arch4Sm90EEEEEvNT_6ParamsE --------------------------
	.section	.nv.constant0._ZN7cutlass13device_kernelIN5flash19FlashAttnFwdCombineIN4cute5tupleIJNS3_1CILi16EEENS5_ILi64EEEEEELi7ELi256ELi1ELb0ELb1ENS_10bfloat16_tEfNS_4arch4Sm90EEEEEvNT_6ParamsE,"a",@progbits
	.sectionflags	@""
	.align	4
.nv.constant0._ZN7cutlass13device_kernelIN5flash19FlashAttnFwdCombineIN4cute5tupleIJNS3_1CILi16EEENS5_ILi64EEEEEELi7ELi256ELi1ELb0ELb1ENS_10bfloat16_tEfNS_4arch4Sm90EEEEEvNT_6ParamsE:
	.zero		584


//--------------------- .nv.constant0._ZN7cutlass13device_kernelIN5flash19FlashAttnFwdCombineIN4cute5tupleIJNS3_1CILi16EEENS5_ILi64EEEEEELi6ELi256ELi1ELb0ELb1ENS_10bfloat16_tEfNS_4arch4Sm90EEEEEvNT_6ParamsE --------------------------
	.section	.nv.constant0._ZN7cutlass13device_kernelIN5flash19FlashAttnFwdCombineIN4cute5tupleIJNS3_1CILi16EEENS5_ILi64EEEEEELi6ELi256ELi1ELb0ELb1ENS_10bfloat16_tEfNS_4arch4Sm90EEEEEvNT_6ParamsE,"a",@progbits
	.sectionflags	@""
	.align	4
.nv.constant0._ZN7cutlass13device_kernelIN5flash19FlashAttnFwdCombineIN4cute5tupleIJNS3_1CILi16EEENS5_ILi64EEEEEELi6ELi256ELi1ELb0ELb1ENS_10bfloat16_tEfNS_4arch4Sm90EEEEEvNT_6ParamsE:
	.zero		584


//--------------------- .nv.constant0._ZN7cutlass13device_kernelIN5flash19FlashAttnFwdCombineIN4cute5tupleIJNS3_1CILi16EEENS5_ILi64EEEEEELi5ELi256ELi1ELb0ELb1ENS_10bfloat16_tEfNS_4arch4Sm90EEEEEvNT_6ParamsE --------------------------
	.section	.nv.constant0._ZN7cutlass13device_kernelIN5flash19FlashAttnFwdCombineIN4cute5tupleIJNS3_1CILi16EEENS5_ILi64EEEEEELi5ELi256ELi1ELb0ELb1ENS_10bfloat16_tEfNS_4arch4Sm90EEEEEvNT_6ParamsE,"a",@progbits
	.sectionflags	@""
	.align	4
.nv.constant0._ZN7cutlass13device_kernelIN5flash19FlashAttnFwdCombineIN4cute5tupleIJNS3_1CILi16EEENS5_ILi64EEEEEELi5ELi256ELi1ELb0ELb1ENS_10bfloat16_tEfNS_4arch4Sm90EEEEEvNT_6ParamsE:
	.zero		584


//--------------------- .nv.constant0._ZN7cutlass13device_kernelIN5flash19FlashAttnFwdCombineIN4cute5tupleIJNS3_1CILi16EEENS5_ILi64EEEEEELi4ELi256ELi1ELb0ELb1ENS_10bfloat16_tEfNS_4arch4Sm90EEEEEvNT_6ParamsE --------------------------
	.section	.nv.constant0._ZN7cutlass13device_kernelIN5flash19FlashAttnFwdCombineIN4cute5tupleIJNS3_1CILi16EEENS5_ILi64EEEEEELi4ELi256ELi1ELb0ELb1ENS_10bfloat16_tEfNS_4arch4Sm90EEEEEvNT_6ParamsE,"a",@progbits
	.sectionflags	@""
	.align	4
.nv.constant0._ZN7cutlass13device_kernelIN5flash19FlashAttnFwdCombineIN4cute5tupleIJNS3_1CILi16EEENS5_ILi64EEEEEELi4ELi256ELi1ELb0ELb1ENS_10bfloat16_tEfNS_4arch4Sm90EEEEEvNT_6ParamsE:
	.zero		584


//--------------------- .nv.constant0._ZN7cutlass13device_kernelIN5flash19FlashAttnFwdCombineIN4cute5tupleIJNS3_1CILi16EEENS5_ILi64EEEEEELi8ELi256ELi1ELb0ELb0ENS_10bfloat16_tEfNS_4arch4Sm80EEEEEvNT_6ParamsE --------------------------
	.section	.nv.constant0._ZN7cutlass13device_kernelIN5flash19FlashAttnFwdCombineIN4cute5tupleIJNS3_1CILi16EEENS5_ILi64EEEEEELi8ELi256ELi1ELb0ELb0ENS_10bfloat16_tEfNS_4arch4Sm80EEEEEvNT_6ParamsE,"a",@progbits
	.sectionflags	@""
	.align	4
.nv.constant0._ZN7cutlass13device_kernelIN5flash19FlashAttnFwdCombineIN4cute5tupleIJNS3_1CILi16EEENS5_ILi64EEEEEELi8ELi256ELi1ELb0ELb0ENS_10bfloat16_tEfNS_4arch4Sm80EEEEEvNT_6ParamsE:
	.zero		584


//--------------------- .nv.constant0._ZN7cutlass13device_kernelIN5flash19FlashAttnFwdCombineIN4cute5tupleIJNS3_1CILi16EEENS5_ILi64EEEEEELi7ELi256ELi1ELb0ELb0ENS_10bfloat16_tEfNS_4arch4Sm80EEEEEvNT_6ParamsE --------------------------
	.section	.nv.constant0._ZN7cutlass13device_kernelIN5flash19FlashAttnFwdCombineIN4cute5tupleIJNS3_1CILi16EEENS5_ILi64EEEEEELi7ELi256ELi1ELb0ELb0ENS_10bfloat16_tEfNS_4arch4Sm80EEEEEvNT_6ParamsE,"a",@progbits
	.sectionflags	@""
	.align	4
.nv.constant0._ZN7cutlass13device_kernelIN5flash19FlashAttnFwdCombineIN4cute5tupleIJNS3_1CILi16EEENS5_ILi64EEEEEELi7ELi256ELi1ELb0ELb0ENS_10bfloat16_tEfNS_4arch4Sm80EEEEEvNT_6ParamsE:
	.zero		584


//--------------------- .nv.constant0._ZN7cutlass13device_kernelIN5flash19FlashAttnFwdCombineIN4cute5tupleIJNS3_1CILi16EEENS5_ILi64EEEEEELi6ELi256ELi1ELb0ELb0ENS_10bfloat16_tEfNS_4arch4Sm80EEEEEvNT_6ParamsE --------------------------
	.section	.nv.constant0._ZN7cutlass13device_kernelIN5flash19FlashAttnFwdCombineIN4cute5tupleIJNS3_1CILi16EEENS5_ILi64EEEEEELi6ELi256ELi1ELb0ELb0ENS_10bfloat16_tEfNS_4arch4Sm80EEEEEvNT_6ParamsE,"a",@progbits
	.sectionflags	@""
	.align	4
.nv.constant0._ZN7cutlass13device_kernelIN5flash19FlashAttnFwdCombineIN4cute5tupleIJNS3_1CILi16EEENS5_ILi64EEEEEELi6ELi256ELi1ELb0ELb0ENS_10bfloat16_tEfNS_4arch4Sm80EEEEEvNT_6ParamsE:
	.zero		584


//--------------------- .nv.constant0._ZN7cutlass13device_kernelIN5flash19FlashAttnFwdCombineIN4cute5tupleIJNS3_1CILi16EEENS5_ILi64EEEEEELi5ELi256ELi1ELb0ELb0ENS_10bfloat16_tEfNS_4arch4Sm80EEEEEvNT_6ParamsE --------------------------
	.section	.nv.constant0._ZN7cutlass13device_kernelIN5flash19FlashAttnFwdCombineIN4cute5tupleIJNS3_1CILi16EEENS5_ILi64EEEEEELi5ELi256ELi1ELb0ELb0ENS_10bfloat16_tEfNS_4arch4Sm80EEEEEvNT_6ParamsE,"a",@progbits
	.sectionflags	@""
	.align	4
.nv.constant0._ZN7cutlass13device_kernelIN5flash19FlashAttnFwdCombineIN4cute5tupleIJNS3_1CILi16EEENS5_ILi64EEEEEELi5ELi256ELi1ELb0ELb0ENS_10bfloat16_tEfNS_4arch4Sm80EEEEEvNT_6ParamsE:
	.zero		584


//--------------------- .nv.constant0._ZN7cutlass13device_kernelIN5flash19FlashAttnFwdCombineIN4cute5tupleIJNS3_1CILi16EEENS5_ILi64EEEEEELi4ELi256ELi1ELb0ELb0ENS_10bfloat16_tEfNS_4arch4Sm80EEEEEvNT_6ParamsE --------------------------
	.section	.nv.constant0._ZN7cutlass13device_kernelIN5flash19FlashAttnFwdCombineIN4cute5tupleIJNS3_1CILi16EEENS5_ILi64EEEEEELi4ELi256ELi1ELb0ELb0ENS_10bfloat16_tEfNS_4arch4Sm80EEEEEvNT_6ParamsE,"a",@progbits
	.sectionflags	@""
	.align	4
.nv.constant0._ZN7cutlass13device_kernelIN5flash19FlashAttnFwdCombineIN4cute5tupleIJNS3_1CILi16EEENS5_ILi64EEEEEELi4ELi256ELi1ELb0ELb0ENS_10bfloat16_tEfNS_4arch4Sm80EEEEEvNT_6ParamsE:
	.zero		584


//--------------------- .nv.constant0._ZN7cutlass13device_kernelIN5flash19FlashAttnFwdCombineIN4cute5tupleIJNS3_1CILi16EEENS5_ILi64EEEEEELi8ELi256ELi1ELb0ELb1ENS_10bfloat16_tEfNS_4arch4Sm80EEEEEvNT_6ParamsE --------------------------
	.section	.nv.constant0._ZN7cutlass13device_kernelIN5flash19FlashAttnFwdCombineIN4cute5tupleIJNS3_1CILi16EEENS5_ILi64EEEEEELi8ELi256ELi1ELb0ELb1ENS_10bfloat16_tEfNS_4arch4Sm80EEEEEvNT_6ParamsE,"a",@progbits
	.sectionflags	@""
	.align	4
.nv.constant0._ZN7cutlass13device_kernelIN5flash19FlashAttnFwdCombineIN4cute5tupleIJNS3_1CILi16EEENS5_ILi64EEEEEELi8ELi256ELi1ELb0ELb1ENS_10bfloat16_tEfNS_4arch4Sm80EEEEEvNT_6ParamsE:
	.zero		584


//--------------------- .nv.constant0._ZN7cutlass13device_kernelIN5flash19FlashAttnFwdCombineIN4cute5tupleIJNS3_1CILi16EEENS5_ILi64EEEEEELi7ELi256ELi1ELb0ELb1ENS_10bfloat16_tEfNS_4arch4Sm80EEEEEvNT_6ParamsE --------------------------
	.section	.nv.constant0._ZN7cutlass13device_kernelIN5flash19FlashAttnFwdCombineIN4cute5tupleIJNS3_1CILi16EEENS5_ILi64EEEEEELi7ELi256ELi1ELb0ELb1ENS_10bfloat16_tEfNS_4arch4Sm80EEEEEvNT_6ParamsE,"a",@progbits
	.sectionflags	@""
	.align	4
.nv.constant0._ZN7cutlass13device_kernelIN5flash19FlashAttnFwdCombineIN4cute5tupleIJNS3_1CILi16EEENS5_ILi64EEEEEELi7ELi256ELi1ELb0ELb1ENS_10bfloat16_tEfNS_4arch4Sm80EEEEEvNT_6ParamsE:
	.zero		584


//--------------------- .nv.constant0._ZN7cutlass13device_kernelIN5flash19FlashAttnFwdCombineIN4cute5tupleIJNS3_1CILi16EEENS5_ILi64EEEEEELi6ELi256ELi1ELb0ELb1ENS_10bfloat16_tEfNS_4arch4Sm80EEEEEvNT_6ParamsE --------------------------
	.section	.nv.constant0._ZN7cutlass13device_kernelIN5flash19FlashAttnFwdCombineIN4cute5tupleIJNS3_1CILi16EEENS5_ILi64EEEEEELi6ELi256ELi1ELb0ELb1ENS_10bfloat16_tEfNS_4arch4Sm80EEEEEvNT_6ParamsE,"a",@progbits
	.sectionflags	@""
	.align	4
.nv.constant0._ZN7cutlass13device_kernelIN5flash19FlashAttnFwdCombineIN4cute5tupleIJNS3_1CILi16EEENS5_ILi64EEEEEELi6ELi256ELi1ELb0ELb1ENS_10bfloat16_tEfNS_4arch4Sm80EEEEEvNT_6ParamsE:
	.zero		584


//--------------------- .nv.constant0._ZN7cutlass13device_kernelIN5flash19FlashAttnFwdCombineIN4cute5tupleIJNS3_1CILi16EEENS5_ILi64EEEEEELi5ELi256ELi1ELb0ELb1ENS_10bfloat16_tEfNS_4arch4Sm80EEEEEvNT_6ParamsE --------------------------
	.section	.nv.constant0._ZN7cutlass13device_kernelIN5flash19FlashAttnFwdCombineIN4cute5tupleIJNS3_1CILi16EEENS5_ILi64EEEEEELi5ELi256ELi1ELb0ELb1ENS_10bfloat16_tEfNS_4arch4Sm80EEEEEvNT_6ParamsE,"a",@progbits
	.sectionflags	@""
	.align	4
.nv.constant0._ZN7cutlass13device_kernelIN5flash19FlashAttnFwdCombineIN4cute5tupleIJNS3_1CILi16EEENS5_ILi64EEEEEELi5ELi256ELi1ELb0ELb1ENS_10bfloat16_tEfNS_4arch4Sm80EEEEEvNT_6ParamsE:
	.zero		584


//--------------------- .nv.constant0._ZN7cutlass13device_kernelIN5flash19FlashAttnFwdCombineIN4cute5tupleIJNS3_1CILi16EEENS5_ILi64EEEEEELi4ELi256ELi1ELb0ELb1ENS_10bfloat16_tEfNS_4arch4Sm80EEEEEvNT_6ParamsE --------------------------
	.section	.nv.constant0._ZN7cutlass13device_kernelIN5flash19FlashAttnFwdCombineIN4cute5tupleIJNS3_1CILi16EEENS5_ILi64EEEEEELi4ELi256ELi1ELb0ELb1ENS_10bfloat16_tEfNS_4arch4Sm80EEEEEvNT_6ParamsE,"a",@progbits
	.sectionflags	@""
	.align	4
.nv.constant0._ZN7cutlass13device_kernelIN5flash19FlashAttnFwdCombineIN4cute5tupleIJNS3_1CILi16EEENS5_ILi64EEEEEELi4ELi256ELi1ELb0ELb1ENS_10bfloat16_tEfNS_4arch4Sm80EEEEEvNT_6ParamsE:
	.zero		584


//--------------------- .nv.constant0._ZN7cutlass13device_kernelIN5flash19FlashAttnFwdCombineIN4cute5tupleIJNS3_1CILi8EEENS5_ILi128EEEEEELi8ELi256ELi1ELb0ELb0ENS_6half_tEfNS_4arch4Sm90EEEEEvNT_6ParamsE --------------------------
	.section	.nv.constant0._ZN7cutlass13device_kernelIN5flash19FlashAttnFwdCombineIN4cute5tupleIJNS3_1CILi8EEENS5_ILi128EEEEEELi8ELi256ELi1ELb0ELb0ENS_6half_tEfNS_4arch4Sm90EEEEEvNT_6ParamsE,"a",@progbits
	.sectionflags	@""
	.align	4
.nv.constant0._ZN7cutlass13device_kernelIN5flash19FlashAttnFwdCombineIN4cute5tupleIJNS3_1CILi8EEENS5_ILi128EEEEEELi8ELi256ELi1ELb0ELb0ENS_6half_tEfNS_4arch4Sm90EEEEEvNT_6ParamsE:
	.zero		584


//--------------------- .nv.constant0._ZN7cutlass13device_kernelIN5flash19FlashAttnFwdCombineIN4cute5tupleIJNS3_1CILi8EEENS5_ILi128EEEEEELi7ELi256ELi1ELb0ELb0ENS_6half_tEfNS_4arch4Sm90EEEEEvNT_6ParamsE --------------------------
	.section	.nv.constant0._ZN7cutlass13device_kernelIN5flash19FlashAttnFwdCombineIN4cute5tupleIJNS3_1CILi8EEENS5_ILi128EEEEEELi7ELi256ELi1ELb0ELb0ENS_6half_tEfNS_4arch4Sm90EEEEEvNT_6ParamsE,"a",@progbits
	.sectionflags	@""
	.align	4
.nv.constant0._ZN7cutlass13device_kernelIN5flash19FlashAttnFwdCombineIN4cute5tupleIJNS3_1CILi8EEENS5_ILi128EEEEEELi7ELi256ELi1ELb0ELb0ENS_6half_tEfNS_4arch4Sm90EEEEEvNT_6ParamsE:
	.zero		584


//--------------------- .nv.constant0._ZN7cutlass13device_kernelIN5flash19FlashAttnFwdCombineIN4cute5tupleIJNS3_1CILi8EEENS5_ILi128EEEEEELi6ELi256ELi1ELb0ELb0ENS_6half_tEfNS_4arch4Sm90EEEEEvNT_6ParamsE --------------------------
	.section	.nv.constant0._ZN7cutlass13device_kernelIN5flash19FlashAttnFwdCombineIN4cute5tupleIJNS3_1CILi8EEENS5_ILi128EEEEEELi6ELi256ELi1ELb0ELb0ENS_6half_tEfNS_4arch4Sm90EEEEEvNT_6ParamsE,"a",@progbits
	.sectionflags	@""
	.align	4
.nv.constant0._ZN7cutlass13device_kernelIN5flash19FlashAttnFwdCombineIN4cute5tupleIJNS3_1CILi8EEENS5_ILi128EEEEEELi6ELi256ELi1ELb0ELb0ENS_6half_tEfNS_4arch4Sm90EEEEEvNT_6ParamsE:
	.zero		584


//--------------------- .nv.constant0._ZN7cutlass13device_kernelIN5flash19FlashAttnFwdCombineIN4cute5tupleIJNS3_1CILi8EEENS5_ILi128EEEEEELi5ELi256ELi1ELb0ELb0ENS_6half_tEfNS_4arch4Sm90EEEEEvNT_6ParamsE --------------------------
	.section	.nv.constant0._ZN7cutlass13device_kernelIN5flash19FlashAttnFwdCombineIN4cute5tupleIJNS3_1CILi8EEENS5_ILi128EEEEEELi5ELi256ELi1ELb0ELb0ENS_6half_tEfNS_4arch4Sm90EEEEEvNT_6ParamsE,"a",@progbits
	.sectionflags	@""
	.align	4
.nv.constant0._ZN7cutlass13device_kernelIN5flash19FlashAttnFwdCombineIN4cute5tupleIJNS3_1CILi8EEENS5_ILi128EEEEEELi5ELi256ELi1ELb0ELb0ENS_6half_tEfNS_4arch4Sm90EEEEEvNT_6ParamsE:
	.zero		584


//--------------------- .nv.constant0._ZN7cutlass13device_kernelIN5flash19FlashAttnFwdCombineIN4cute5tupleIJNS3_1CILi8EEENS5_ILi128EEEEEELi8ELi256ELi1ELb0ELb1ENS_6half_tEfNS_4arch4Sm90EEEEEvNT_6ParamsE --------------------------
	.section	.nv.constant0._ZN7cutlass13device_kernelIN5flash19FlashAttnFwdCombineIN4cute5tupleIJNS3_1CILi8EEENS5_ILi128EEEEEELi8ELi256ELi1ELb0ELb1ENS_6half_tEfNS_4arch4Sm90EEEEEvNT_6ParamsE,"a",@progbits
	.sectionflags	@""
	.align	4
.nv.constant0._ZN7cutlass13device_kernelIN5flash19FlashAttnFwdCombineIN4cute5tupleIJNS3_1CILi8EEENS5_ILi128EEEEEELi8ELi256ELi1ELb0ELb1ENS_6half_tEfNS_4arch4Sm90EEEEEvNT_6ParamsE:
	.zero		584


//--------------------- .nv.constant0._ZN7cutlass13device_kernelIN5flash19FlashAttnFwdCombineIN4cute5tupleIJNS3_1CILi8EEENS5_ILi128EEEEEELi7ELi256ELi1ELb0ELb1ENS_6half_tEfNS_4arch4Sm90EEEEEvNT_6ParamsE --------------------------
	.section	.nv.constant0._ZN7cutlass13device_kernelIN5flash19FlashAttnFwdCombineIN4cute5tupleIJNS3_1CILi8EEENS5_ILi128EEEEEELi7ELi256ELi1ELb0ELb1ENS_6half_tEfNS_4arch4Sm90EEEEEvNT_6ParamsE,"a",@progbits
	.sectionflags	@""
	.align	4
.nv.constant0._ZN7cutlass13device_kernelIN5flash19FlashAttnFwdCombineIN4cute5tupleIJNS3_1CILi8EEENS5_ILi128EEEEEELi7ELi256ELi1ELb0ELb1ENS_6half_tEfNS_4arch4Sm90EEEEEvNT_6ParamsE:
	.zero		584


//--------------------- .nv.constant0._ZN7cutlass13device_kernelIN5flash19FlashAttnFwdCombineIN4cute5tupleIJNS3_1CILi8EEENS5_ILi128EEEEEELi6ELi256ELi1ELb0ELb1ENS_6half_tEfNS_4arch4Sm90EEEEEvNT_6ParamsE --------------------------
	.section	.nv.constant0._ZN7cutlass13device_kernelIN5flash19FlashAttnFwdCombineIN4cute5tupleIJNS3_1CILi8EEENS5_ILi128EEEEEELi6ELi256ELi1ELb0ELb1ENS_6half_tEfNS_4arch4Sm90EEEEEvNT_6ParamsE,"a",@progbits
	.sectionflags	@""
	.align	4
.nv.constant0._ZN7cutlass13device_kernelIN5flash19FlashAttnFwdCombineIN4cute5tupleIJNS3_1CILi8EEENS5_ILi128EEEEEELi6ELi256ELi1ELb0ELb1ENS_6half_tEfNS_4arch4Sm90EEEEEvNT_6ParamsE:
	.zero		584


//--------------------- .nv.constant0._ZN7cutlass13device_kernelIN5flash19FlashAttnFwdCombineIN4cute5tupleIJNS3_1CILi8EEENS5_ILi128EEEEEELi5ELi256ELi1ELb0ELb1ENS_6half_tEfNS_4arch4Sm90EEEEEvNT_6ParamsE --------------------------
	.section	.nv.constant0._ZN7cutlass13device_kernelIN5flash19FlashAttnFwdCombineIN4cute5tupleIJNS3_1CILi8EEENS5_ILi128EEEEEELi5ELi256ELi1ELb0ELb1ENS_6half_tEfNS_4arch4Sm90EEEEEvNT_6ParamsE,"a",@progbits
	.sectionflags	@""
	.align	4
.nv.constant0._ZN7cutlass13device_kernelIN5flash19FlashAttnFwdCombineIN4cute5tupleIJNS3_1CILi8EEENS5_ILi128EEEEEELi5ELi256ELi1ELb0ELb1ENS_6half_tEfNS_4arch4Sm90EEEEEvNT_6ParamsE:
	.zero		584


//--------------------- .nv.constant0._ZN7cutlass13device_kernelIN5flash19FlashAttnFwdCombineIN4cute5tupleIJNS3_1CILi8EEENS5_ILi128EEEEEELi8ELi256ELi1ELb0ELb0ENS_6half_tEfNS_4arch4Sm80EEEEEvNT_6ParamsE --------------------------
	.section	.nv.constant0._ZN7cutlass13device_kernelIN5flash19FlashAttnFwdCombineIN4cute5tupleIJNS3_1CILi8EEENS5_ILi128EEEEEELi8ELi256ELi1ELb0ELb0ENS_6half_tEfNS_4arch4Sm80EEEEEvNT_6ParamsE,"a",@progbits
	.sectionflags	@""
	.align	4
.nv.constant0._ZN7cutlass13device_kernelIN5flash19FlashAttnFwdCombineIN4cute5tupleIJNS3_1CILi8EEENS5_ILi128EEEEEELi8ELi256ELi1ELb0ELb0ENS_6half_tEfNS_4arch4Sm80EEEEEvNT_6ParamsE:
	.zero		584


//--------------------- .nv.constant0._ZN7cutlass13device_kernelIN5flash19FlashAttnFwdCombineIN4cute5tupleIJNS3_1CILi8EEENS5_ILi128EEEEEELi7ELi256ELi1ELb0ELb0ENS_6half_tEfNS_4arch4Sm80EEEEEvNT_6ParamsE --------------------------
	.section	.nv.constant0._ZN7cutlass13device_kernelIN5flash19FlashAttnFwdCombineIN4cute5tupleIJNS3_1CILi8EEENS5_ILi128EEEEEELi7ELi256ELi1ELb0ELb0ENS_6half_tEfNS_4arch4Sm80EEEEEvNT_6ParamsE,"a",@progbits
	.sectionflags	@""
	.align	4
.nv.constant0._ZN7cutlass13device_kernelIN5flash19FlashAttnFwdCombineIN4cute5tupleIJNS3_1CILi8EEENS5_ILi128EEEEEELi7ELi256ELi1ELb0ELb0ENS_6half_tEfNS_4arch4Sm80EEEEEvNT_6ParamsE:
	.zero		584


//--------------------- .nv.constant0._ZN7cutlass13device_kernelIN5flash19FlashAttnFwdCombineIN4cute5tupleIJNS3_1CILi8EEENS5_ILi128EEEEEELi6ELi256ELi1ELb0ELb0ENS_6half_tEfNS_4arch4Sm80EEEEEvNT_6ParamsE --------------------------
	.section	.nv.constant0._ZN7cutlass13device_kernelIN5flash19FlashAttnFwdCombineIN4cute5tupleIJNS3_1CILi8EEENS5_ILi128EEEEEELi6ELi256ELi1ELb0ELb0ENS_6half_tEfNS_4arch4Sm80EEEEEvNT_6ParamsE,"a",@progbits
	.sectionflags	@""
	.align	4
.nv.constant0._ZN7cutlass13device_kernelIN5flash19FlashAttnFwdCombineIN4cute5tupleIJNS3_1CILi8EEENS5_ILi128EEEEEELi6ELi256ELi1ELb0ELb0ENS_6half_tEfNS_4arch4Sm80EEEEEvNT_6ParamsE:
	.zero		584


//--------------------- .nv.constant0._ZN7cutlass13device_kernelIN5flash19FlashAttnFwdCombineIN4cute5tupleIJNS3_1CILi8EEENS5_ILi128EEEEEELi5ELi256ELi1ELb0ELb0ENS_6half_tEfNS_4arch4Sm80EEEEEvNT_6ParamsE --------------------------
	.section	.nv.constant0._ZN7cutlass13device_kernelIN5flash19FlashAttnFwdCombineIN4cute5tupleIJNS3_1CILi8EEENS5_ILi128EEEEEELi5ELi256ELi1ELb0ELb0ENS_6half_tEfNS_4arch4Sm80EEEEEvNT_6ParamsE,"a",@progbits
	.sectionflags	@""
	.align	4
.nv.constant0._ZN7cutlass13device_kernelIN5flash19FlashAttnFwdCombineIN4cute5tupleIJNS3_1CILi8EEENS5_ILi128EEEEEELi5ELi256ELi1ELb0ELb0ENS_6half_tEfNS_4arch4Sm80EEEEEvNT_6ParamsE:
	.zero		584


//--------------------- .nv.constant0._ZN7cutlass13device_kernelIN5flash19FlashAttnFwdCombineIN4cute5tupleIJNS3_1CILi8EEENS5_ILi128EEEEEELi8ELi256ELi1ELb0ELb1ENS_6half_tEfNS_4arch4Sm80EEEEEvNT_6ParamsE --------------------------
	.section	.nv.constant0._ZN7cutlass13device_kernelIN5flash19FlashAttnFwdCombineIN4cute5tupleIJNS3_1CILi8EEENS5_ILi128EEEEEELi8ELi256ELi1ELb0ELb1ENS_6half_tEfNS_4arch4Sm80EEEEEvNT_6ParamsE,"a",@progbits
	.sectionflags	@""
	.align	4
.nv.constant0._ZN7cutlass13device_kernelIN5flash19FlashAttnFwdCombineIN4cute5tupleIJNS3_1CILi8EEENS5_ILi128EEEEEELi8ELi256ELi1ELb0ELb1ENS_6half_tEfNS_4arch4Sm80EEEEEvNT_6ParamsE:
	.zero		584


//--------------------- .nv.constant0._ZN7cutlass13device_kernelIN5flash19FlashAttnFwdCombineIN4cute5tupleIJNS3_1CILi8EEENS5_ILi128EEEEEELi7ELi256ELi1ELb0ELb1ENS_6half_tEfNS_4arch4Sm80EEEEEvNT_6ParamsE --------------------------
	.section	.nv.constant0._ZN7cutlass13device_kernelIN5flash19FlashAttnFwdCombineIN4cute5tupleIJNS3_1CILi8EEENS5_ILi128EEEEEELi7ELi256ELi1ELb0ELb1ENS_6half_tEfNS_4arch4Sm80EEEEEvNT_6ParamsE,"a",@progbits
	.sectionflags	@""
	.align	4
.nv.constant0._ZN7cutlass13device_kernelIN5flash19FlashAttnFwdCombineIN4cute5tupleIJNS3_1CILi8EEENS5_ILi128EEEEEELi7ELi256ELi1ELb0ELb1ENS_6half_tEfNS_4arch4Sm80EEEEEvNT_6ParamsE:
	.zero		584


//--------------------- .nv.constant0._ZN7cutlass13device_kernelIN5flash19FlashAttnFwdCombineIN4cute5tupleIJNS3_1CILi8EEENS5_ILi128EEEEEELi6ELi256ELi1ELb0ELb1ENS_6half_tEfNS_4arch4Sm80EEEEEvNT_6ParamsE --------------------------
	.section	.nv.constant0._ZN7cutlass13device_kernelIN5flash19FlashAttnFwdCombineIN4cute5tupleIJNS3_1CILi8EEENS5_ILi128EEEEEELi6ELi256ELi1ELb0ELb1ENS_6half_tEfNS_4arch4Sm80EEEEEvNT_6ParamsE,"a",@progbits
	.sectionflags	@""
	.align	4
.nv.constant0._ZN7cutlass13device_kernelIN5flash19FlashAttnFwdCombineIN4cute5tupleIJNS3_1CILi8EEENS5_ILi128EEEEEELi6ELi256ELi1ELb0ELb1ENS_6half_tEfNS_4arch4Sm80EEEEEvNT_6ParamsE:
	.zero		584


//--------------------- .nv.constant0._ZN7cutlass13device_kernelIN5flash19FlashAttnFwdCombineIN4cute5tupleIJNS3_1CILi8EEENS5_ILi128EEEEEELi5ELi256ELi1ELb0ELb1ENS_6half_tEfNS_4arch4Sm80EEEEEvNT_6ParamsE --------------------------
	.section	.nv.constant0._ZN7cutlass13device_kernelIN5flash19FlashAttnFwdCombineIN4cute5tupleIJNS3_1CILi8EEENS5_ILi128EEEEEELi5ELi256ELi1ELb0ELb1ENS_6half_tEfNS_4arch4Sm80EEEEEvNT_6ParamsE,"a",@progbits
	.sectionflags	@""
	.align	4
.nv.constant0._ZN7cutlass13device_kernelIN5flash19FlashAttnFwdCombineIN4cute5tupleIJNS3_1CILi8EEENS5_ILi128EEEEEELi5ELi256ELi1ELb0ELb1ENS_6half_tEfNS_4arch4Sm80EEEEEvNT_6ParamsE:
	.zero		584


//--------------------- .nv.constant0._ZN7cutlass13device_kernelIN5flash19FlashAttnFwdCombineIN4cute5tupleIJNS3_1CILi16EEENS5_ILi64EEEEEELi8ELi256ELi1ELb0ELb0ENS_6half_tEfNS_4arch4Sm90EEEEEvNT_6ParamsE --------------------------
	.section	.nv.constant0._ZN7cutlass13device_kernelIN5flash19FlashAttnFwdCombineIN4cute5tupleIJNS3_1CILi16EEENS5_ILi64EEEEEELi8ELi256ELi1ELb0ELb0ENS_6half_tEfNS_4arch4Sm90EEEEEvNT_6ParamsE,"a",@progbits
	.sectionflags	@""
	.align	4
.nv.constant0._ZN7cutlass13device_kernelIN5flash19FlashAttnFwdCombineIN4cute5tupleIJNS3_1CILi16EEENS5_ILi64EEEEEELi8ELi256ELi1ELb0ELb0ENS_6half_tEfNS_4arch4Sm90EEEEEvNT_6ParamsE:
	.zero		584


//--------------------- .nv.constant0._ZN7cutlass13device_kernelIN5flash19FlashAttnFwdCombineIN4cute5tupleIJNS3_1CILi16EEENS5_ILi64EEEEEELi7ELi256ELi1ELb0ELb0ENS_6half_tEfNS_4arch4Sm90EEEEEvNT_6ParamsE --------------------------
	.section	.nv.constant0._ZN7cutlass13device_kernelIN5flash19FlashAttnFwdCombineIN4cute5tupleIJNS3_1CILi16EEENS5_ILi64EEEEEELi7ELi256ELi1ELb0ELb0ENS_6half_tEfNS_4arch4Sm90EEEEEvNT_6ParamsE,"a",@progbits
	.sectionflags	@""
	.align	4
.nv.constant0._ZN7cutlass13device_kernelIN5flash19FlashAttnFwdCombineIN4cute5tupleIJNS3_1CILi16EEENS5_ILi64EEEEEELi7ELi256ELi1ELb0ELb0ENS_6half_tEfNS_4arch4Sm90EEEEEvNT_6ParamsE:
	.zero		584


//--------------------- .nv.constant0._ZN7cutlass13device_kernelIN5flash19FlashAttnFwdCombineIN4cute5tupleIJNS3_1CILi16EEENS5_ILi64EEEEEELi6ELi256ELi1ELb0ELb0ENS_6half_tEfNS_4arch4Sm90EEEEEvNT_6ParamsE --------------------------
	.section	.nv.constant0._ZN7cutlass13device_kernelIN5flash19FlashAttnFwdCombineIN4cute5tupleIJNS3_1CILi16EEENS5_ILi64EEEEEELi6ELi256ELi1ELb0ELb0ENS_6half_tEfNS_4arch4Sm90EEEEEvNT_6ParamsE,"a",@progbits
	.sectionflags	@""
	.align	4
.nv.constant0._ZN7cutlass13device_kernelIN5flash19FlashAttnFwdCombineIN4cute5tupleIJNS3_1CILi16EEENS5_ILi64EEEEEELi6ELi256ELi1ELb0ELb0ENS_6half_tEfNS_4arch4Sm90EEEEEvNT_6ParamsE:
	.zero		584


//--------------------- .nv.constant0._ZN7cutlass13device_kernelIN5flash19FlashAttnFwdCombineIN4cute5tupleIJNS3_1CILi16EEENS5_ILi64EEEEEELi5ELi256ELi1ELb0ELb0ENS_6half_tEfNS_4arch4Sm90EEEEEvNT_6ParamsE --------------------------
	.section	.nv.constant0._ZN7cutlass13device_kernelIN5flash19FlashAttnFwdCombineIN4cute5tupleIJNS3_1CILi16EEENS5_ILi64EEEEEELi5ELi256ELi1ELb0ELb0ENS_6half_tEfNS_4arch4Sm90EEEEEvNT_6ParamsE,"a",@progbits
	.sectionflags	@""
	.align	4
.nv.constant0._ZN7cutlass13device_kernelIN5flash19FlashAttnFwdCombineIN4cute5tupleIJNS3_1CILi16EEENS5_ILi64EEEEEELi5ELi256ELi1ELb0ELb0ENS_6half_tEfNS_4arch4Sm90EEEEEvNT_6ParamsE:
	.zero		584


//--------------------- .nv.constant0._ZN7cutlass13device_kernelIN5flash19FlashAttnFwdCombineIN4cute5tupleIJNS3_1CILi16EEENS5_ILi64EEEEEELi4ELi256ELi1ELb0ELb0ENS_6half_tEfNS_4arch4Sm90EEEEEvNT_6ParamsE --------------------------
	.section	.nv.constant0._ZN7cutlass13device_kernelIN5flash19FlashAttnFwdCombineIN4cute5tupleIJNS3_1CILi16EEENS5_ILi64EEEEEELi4ELi256ELi1ELb0ELb0ENS_6half_tEfNS_4arch4Sm90EEEEEvNT_6ParamsE,"a",@progbits
	.sectionflags	@""
	.align	4
.nv.constant0._ZN7cutlass13device_kernelIN5flash19FlashAttnFwdCombineIN4cute5tupleIJNS3_1CILi16EEENS5_ILi64EEEEEELi4ELi256ELi1ELb0ELb0ENS_6half_tEfNS_4arch4Sm90EEEEEvNT_6ParamsE:
	.zero		584


//--------------------- .nv.constant0._ZN7cutlass13device_kernelIN5flash19FlashAttnFwdCombineIN4cute5tupleIJNS3_1CILi16EEENS5_ILi64EEEEEELi8ELi256ELi1ELb0ELb1ENS_6half_tEfNS_4arch4Sm90EEEEEvNT_6ParamsE --------------------------
	.section	.nv.constant0._ZN7cutlass13device_kernelIN5flash19FlashAttnFwdCombineIN4cute5tupleIJNS3_1CILi16EEENS5_ILi64EEEEEELi8ELi256ELi1ELb0ELb1ENS_6half_tEfNS_4arch4Sm90EEEEEvNT_6ParamsE,"a",@progbits
	.sectionflags	@""
	.align	4
.nv.constant0._ZN7cutlass13device_kernelIN5flash19FlashAttnFwdCombineIN4cute5tupleIJNS3_1CILi16EEENS5_ILi64EEEEEELi8ELi256ELi1ELb0ELb1ENS_6half_tEfNS_4arch4Sm90EEEEEvNT_6ParamsE:
	.zero		584


//--------------------- .nv.constant0._ZN7cutlass13device_kernelIN5flash19FlashAttnFwdCombineIN4cute5tupleIJNS3_1CILi16EEENS5_ILi64EEEEEELi7ELi256ELi1ELb0ELb1ENS_6half_tEfNS_4arch4Sm90EEEEEvNT_6ParamsE --------------------------
	.section	.nv.constant0._ZN7cutlass13device_kernelIN5flash19FlashAttnFwdCombineIN4cute5tupleIJNS3_1CILi16EEENS5_ILi64EEEEEELi7ELi256ELi1ELb0ELb1ENS_6half_tEfNS_4arch4Sm90EEEEEvNT_6ParamsE,"a",@progbits
	.sectionflags	@""
	.align	4
.nv.constant0._ZN7cutlass13device_kernelIN5flash19FlashAttnFwdCombineIN4cute5tupleIJNS3_1CILi16EEENS5_ILi64EEEEEELi7ELi256ELi1ELb0ELb1ENS_6half_tEfNS_4arch4Sm90EEEEEvNT_6ParamsE:
	.zero		584


//--------------------- .nv.constant0._ZN7cutlass13device_kernelIN5flash19FlashAttnFwdCombineIN4cute5tupleIJNS3_1CILi16EEENS5_ILi64EEEEEELi6ELi256ELi1ELb0ELb1ENS_6half_tEfNS_4arch4Sm90EEEEEvNT_6ParamsE --------------------------
	.section	.nv.constant0._ZN7cutlass13device_kernelIN5flash19FlashAttnFwdCombineIN4cute5tupleIJNS3_1CILi16EEENS5_ILi64EEEEEELi6ELi256ELi1ELb0ELb1ENS_6half_tEfNS_4arch4Sm90EEEEEvNT_6ParamsE,"a",@progbits
	.sectionflags	@""
	.align	4
.nv.constant0._ZN7cutlass13device_kernelIN5flash19FlashAttnFwdCombineIN4cute5tupleIJNS3_1CILi16EEENS5_ILi64EEEEEELi6ELi256ELi1ELb0ELb1ENS_6half_tEfNS_4arch4Sm90EEEEEvNT_6ParamsE:
	.zero		584


//--------------------- .nv.constant0._ZN7cutlass13device_kernelIN5flash19FlashAttnFwdCombineIN4cute5tupleIJNS3_1CILi16EEENS5_ILi64EEEEEELi5ELi256ELi1ELb0ELb1ENS_6half_tEfNS_4arch4Sm90EEEEEvNT_6ParamsE --------------------------
	.section	.nv.constant0._ZN7cutlass13device_kernelIN5flash19FlashAttnFwdCombineIN4cute5tupleIJNS3_1CILi16EEENS5_ILi64EEEEEELi5ELi256ELi1ELb0ELb1ENS_6half_tEfNS_4arch4Sm90EEEEEvNT_6ParamsE,"a",@progbits
	.sectionflags	@""
	.align	4
.nv.constant0._ZN7cutlass13device_kernelIN5flash19FlashAttnFwdCombineIN4cute5tupleIJNS3_1CILi16EEENS5_ILi64EEEEEELi5ELi256ELi1ELb0ELb1ENS_6half_tEfNS_4arch4Sm90EEEEEvNT_6ParamsE:
	.zero		584


//--------------------- .nv.constant0._ZN7cutlass13device_kernelIN5flash19FlashAttnFwdCombineIN4cute5tupleIJNS3_1CILi16EEENS5_ILi64EEEEEELi4ELi256ELi1ELb0ELb1ENS_6half_tEfNS_4arch4Sm90EEEEEvNT_6ParamsE --------------------------
	.section	.nv.constant0._ZN7cutlass13device_kernelIN5flash19FlashAttnFwdCombineIN4cute5tupleIJNS3_1CILi16EEENS5_ILi64EEEEEELi4ELi256ELi1ELb0ELb1ENS_6half_tEfNS_4arch4Sm90EEEEEvNT_6ParamsE,"a",@progbits
	.sectionflags	@""
	.align	4
.nv.constant0._ZN7cutlass13device_kernelIN5flash19FlashAttnFwdCombineIN4cute5tupleIJNS3_1CILi16EEENS5_ILi64EEEEEELi4ELi256ELi1ELb0ELb1ENS_6half_tEfNS_4arch4Sm90EEEEEvNT_6ParamsE:
	.zero		584


//--------------------- .nv.constant0._ZN7cutlass13device_kernelIN5flash19FlashAttnFwdCombineIN4cute5tupleIJNS3_1CILi16EEENS5_ILi64EEEEEELi8ELi256ELi1ELb0ELb0ENS_6half_tEfNS_4arch4Sm80EEEEEvNT_6ParamsE --------------------------
	.section	.nv.constant0._ZN7cutlass13device_kernelIN5flash19FlashAttnFwdCombineIN4cute5tupleIJNS3_1CILi16EEENS5_ILi64EEEEEELi8ELi256ELi1ELb0ELb0ENS_6half_tEfNS_4arch4Sm80EEEEEvNT_6ParamsE,"a",@progbits
	.sectionflags	@""
	.align	4
.nv.constant0._ZN7cutlass13device_kernelIN5flash19FlashAttnFwdCombineIN4cute5tupleIJNS3_1CILi16EEENS5_ILi64EEEEEELi8ELi256ELi1ELb0ELb0ENS_6half_tEfNS_4arch4Sm80EEEEEvNT_6ParamsE:
	.zero		584


//--------------------- .nv.constant0._ZN7cutlass13device_kernelIN5flash19FlashAttnFwdCombineIN4cute5tupleIJNS3_1CILi16EEENS5_ILi64EEEEEELi7ELi256ELi1ELb0ELb0ENS_6half_tEfNS_4arch4Sm80EEEEEvNT_6ParamsE --------------------------
	.section	.nv.constant0._ZN7cutlass13device_kernelIN5flash19FlashAttnFwdCombineIN4cute5tupleIJNS3_1CILi16EEENS5_ILi64EEEEEELi7ELi256ELi1ELb0ELb0ENS_6half_tEfNS_4arch4Sm80EEEEEvNT_6ParamsE,"a",@progbits
	.sectionflags	@""
	.align	4
.nv.constant0._ZN7cutlass13device_kernelIN5flash19FlashAttnFwdCombineIN4cute5tupleIJNS3_1CILi16EEENS5_ILi64EEEEEELi7ELi256ELi1ELb0ELb0ENS_6half_tEfNS_4arch4Sm80EEEEEvNT_6ParamsE:
	.zero		584


//--------------------- .nv.constant0._ZN7cutlass13device_kernelIN5flash19FlashAttnFwdCombineIN4cute5tupleIJNS3_1CILi16EEENS5_ILi64EEEEEELi6ELi256ELi1ELb0ELb0ENS_6half_tEfNS_4arch4Sm80EEEEEvNT_6ParamsE --------------------------
	.section	.nv.constant0._ZN7cutlass13device_kernelIN5flash19FlashAttnFwdCombineIN4cute5tupleIJNS3_1CILi16EEENS5_ILi64EEEEEELi6ELi256ELi1ELb0ELb0ENS_6half_tEfNS_4arch4Sm80EEEEEvNT_6ParamsE,"a",@progbits
	.sectionflags	@""
	.align	4
.nv.constant0._ZN7cutlass13device_kernelIN5flash19FlashAttnFwdCombineIN4cute5tupleIJNS3_1CILi16EEENS5_ILi64EEEEEELi6ELi256ELi1ELb0ELb0ENS_6half_tEfNS_4arch4Sm80EEEEEvNT_6ParamsE:
	.zero		584


//--------------------- .nv.constant0._ZN7cutlass13device_kernelIN5flash19FlashAttnFwdCombineIN4cute5tupleIJNS3_1CILi16EEENS5_ILi64EEEEEELi5ELi256ELi1ELb0ELb0ENS_6half_tEfNS_4arch4Sm80EEEEEvNT_6ParamsE --------------------------
	.section	.nv.constant0._ZN7cutlass13device_kernelIN5flash19FlashAttnFwdCombineIN4cute5tupleIJNS3_1CILi16EEENS5_ILi64EEEEEELi5ELi256ELi1ELb0ELb0ENS_6half_tEfNS_4arch4Sm80EEEEEvNT_6ParamsE,"a",@progbits
	.sectionflags	@""
	.align	4
.nv.constant0._ZN7cutlass13device_kernelIN5flash19FlashAttnFwdCombineIN4cute5tupleIJNS3_1CILi16EEENS5_ILi64EEEEEELi5ELi256ELi1ELb0ELb0ENS_6half_tEfNS_4arch4Sm80EEEEEvNT_6ParamsE:
	.zero		584


//--------------------- .nv.constant0._ZN7cutlass13device_kernelIN5flash19FlashAttnFwdCombineIN4cute5tupleIJNS3_1CILi16EEENS5_ILi64EEEEEELi4ELi256ELi1ELb0ELb0ENS_6half_tEfNS_4arch4Sm80EEEEEvNT_6ParamsE --------------------------
	.section	.nv.constant0._ZN7cutlass13device_kernelIN5flash19FlashAttnFwdCombineIN4cute5tupleIJNS3_1CILi16EEENS5_ILi64EEEEEELi4ELi256ELi1ELb0ELb0ENS_6half_tEfNS_4arch4Sm80EEEEEvNT_6ParamsE,"a",@progbits
	.sectionflags	@""
	.align	4
.nv.constant0._ZN7cutlass13device_kernelIN5flash19FlashAttnFwdCombineIN4cute5tupleIJNS3_1CILi16EEENS5_ILi64EEEEEELi4ELi256ELi1ELb0ELb0ENS_6half_tEfNS_4arch4Sm80EEEEEvNT_6ParamsE:
	.zero		584


//--------------------- .nv.constant0._ZN7cutlass13device_kernelIN5flash19FlashAttnFwdCombineIN4cute5tupleIJNS3_1CILi16EEENS5_ILi64EEEEEELi8ELi256ELi1ELb0ELb1ENS_6half_tEfNS_4arch4Sm80EEEEEvNT_6ParamsE --------------------------
	.section	.nv.constant0._ZN7cutlass13device_kernelIN5flash19FlashAttnFwdCombineIN4cute5tupleIJNS3_1CILi16EEENS5_ILi64EEEEEELi8ELi256ELi1ELb0ELb1ENS_6half_tEfNS_4arch4Sm80EEEEEvNT_6ParamsE,"a",@progbits
	.sectionflags	@""
	.align	4
.nv.constant0._ZN7cutlass13device_kernelIN5flash19FlashAttnFwdCombineIN4cute5tupleIJNS3_1CILi16EEENS5_ILi64EEEEEELi8ELi256ELi1ELb0ELb1ENS_6half_tEfNS_4arch4Sm80EEEEEvNT_6ParamsE:
	.zero		584


//--------------------- .nv.constant0._ZN7cutlass13device_kernelIN5flash19FlashAttnFwdCombineIN4cute5tupleIJNS3_1CILi16EEENS5_ILi64EEEEEELi7ELi256ELi1ELb0ELb1ENS_6half_tEfNS_4arch4Sm80EEEEEvNT_6ParamsE --------------------------
	.section	.nv.constant0._ZN7cutlass13device_kernelIN5flash19FlashAttnFwdCombineIN4cute5tupleIJNS3_1CILi16EEENS5_ILi64EEEEEELi7ELi256ELi1ELb0ELb1ENS_6half_tEfNS_4arch4Sm80EEEEEvNT_6ParamsE,"a",@progbits
	.sectionflags	@""
	.align	4
.nv.constant0._ZN7cutlass13device_kernelIN5flash19FlashAttnFwdCombineIN4cute5tupleIJNS3_1CILi16EEENS5_ILi64EEEEEELi7ELi256ELi1ELb0ELb1ENS_6half_tEfNS_4arch4Sm80EEEEEvNT_6ParamsE:
	.zero		584


//--------------------- .nv.constant0._ZN7cutlass13device_kernelIN5flash19FlashAttnFwdCombineIN4cute5tupleIJNS3_1CILi16EEENS5_ILi64EEEEEELi6ELi256ELi1ELb0ELb1ENS_6half_tEfNS_4arch4Sm80EEEEEvNT_6ParamsE --------------------------
	.section	.nv.constant0._ZN7cutlass13device_kernelIN5flash19FlashAttnFwdCombineIN4cute5tupleIJNS3_1CILi16EEENS5_ILi64EEEEEELi6ELi256ELi1ELb0ELb1ENS_6half_tEfNS_4arch4Sm80EEEEEvNT_6ParamsE,"a",@progbits
	.sectionflags	@""
	.align	4
.nv.constant0._ZN7cutlass13device_kernelIN5flash19FlashAttnFwdCombineIN4cute5tupleIJNS3_1CILi16EEENS5_ILi64EEEEEELi6ELi256ELi1ELb0ELb1ENS_6half_tEfNS_4arch4Sm80EEEEEvNT_6ParamsE:
	.zero		584


//--------------------- .nv.constant0._ZN7cutlass13device_kernelIN5flash19FlashAttnFwdCombineIN4cute5tupleIJNS3_1CILi16EEENS5_ILi64EEEEEELi5ELi256ELi1ELb0ELb1ENS_6half_tEfNS_4arch4Sm80EEEEEvNT_6ParamsE --------------------------
	.section	.nv.constant0._ZN7cutlass13device_kernelIN5flash19FlashAttnFwdCombineIN4cute5tupleIJNS3_1CILi16EEENS5_ILi64EEEEEELi5ELi256ELi1ELb0ELb1ENS_6half_tEfNS_4arch4Sm80EEEEEvNT_6ParamsE,"a",@progbits
	.sectionflags	@""
	.align	4
.nv.constant0._ZN7cutlass13device_kernelIN5flash19FlashAttnFwdCombineIN4cute5tupleIJNS3_1CILi16EEENS5_ILi64EEEEEELi5ELi256ELi1ELb0ELb1ENS_6half_tEfNS_4arch4Sm80EEEEEvNT_6ParamsE:
	.zero		584


//--------------------- .nv.constant0._ZN7cutlass13device_kernelIN5flash19FlashAttnFwdCombineIN4cute5tupleIJNS3_1CILi16EEENS5_ILi64EEEEEELi4ELi256ELi1ELb0ELb1ENS_6half_tEfNS_4arch4Sm80EEEEEvNT_6ParamsE --------------------------
	.section	.nv.constant0._ZN7cutlass13device_kernelIN5flash19FlashAttnFwdCombineIN4cute5tupleIJNS3_1CILi16EEENS5_ILi64EEEEEELi4ELi256ELi1ELb0ELb1ENS_6half_tEfNS_4arch4Sm80EEEEEvNT_6ParamsE,"a",@progbits
	.sectionflags	@""
	.align	4
.nv.constant0._ZN7cutlass13device_kernelIN5flash19FlashAttnFwdCombineIN4cute5tupleIJNS3_1CILi16EEENS5_ILi64EEEEEELi4ELi256ELi1ELb0ELb1ENS_6half_tEfNS_4arch4Sm80EEEEEvNT_6ParamsE:
	.zero		584


//--------------------- .nv.constant0._ZN7cutlass13device_kernelIN5flash19FlashAttnFwdCombineIN4cute5tupleIJNS3_1CILi8EEENS5_ILi128EEEEEELi8ELi256ELi1ELb0ELb0EffNS_4arch4Sm90EEEEEvNT_6ParamsE --------------------------
	.section	.nv.constant0._ZN7cutlass13device_kernelIN5flash19FlashAttnFwdCombineIN4cute5tupleIJNS3_1CILi8EEENS5_ILi128EEEEEELi8ELi256ELi1ELb0ELb0EffNS_4arch4Sm90EEEEEvNT_6ParamsE,"a",@progbits
	.sectionflags	@""
	.align	4
.nv.constant0._ZN7cutlass13device_kernelIN5flash19FlashAttnFwdCombineIN4cute5tupleIJNS3_1CILi8EEENS5_ILi128EEEEEELi8ELi256ELi1ELb0ELb0EffNS_4arch4Sm90EEEEEvNT_6ParamsE:
	.zero		584


//--------------------- .nv.constant0._ZN7cutlass13device_kernelIN5flash19FlashAttnFwdCombineIN4cute5tupleIJNS3_1CILi8EEENS5_ILi128EEEEEELi7ELi256ELi1ELb0ELb0EffNS_4arch4Sm90EEEEEvNT_6ParamsE --------------------------
	.section	.nv.constant0._ZN7cutlass13device_kernelIN5flash19FlashAttnFwdCombineIN4cute5tupleIJNS3_1CILi8EEENS5_ILi128EEEEEELi7ELi256ELi1ELb0ELb0EffNS_4arch4Sm90EEEEEvNT_6ParamsE,"a",@progbits
	.sectionflags	@""
	.align	4
.nv.constant0._ZN7cutlass13device_kernelIN5flash19FlashAttnFwdCombineIN4cute5tupleIJNS3_1CILi8EEENS5_ILi128EEEEEELi7ELi256ELi1ELb0ELb0EffNS_4arch4Sm90EEEEEvNT_6ParamsE:
	.zero		584


//--------------------- .nv.constant0._ZN7cutlass13device_kernelIN5flash19FlashAttnFwdCombineIN4cute5tupleIJNS3_1CILi8EEENS5_ILi128EEEEEELi6ELi256ELi1ELb0ELb0EffNS_4arch4Sm90EEEEEvNT_6ParamsE --------------------------
	.section	.nv.constant0._ZN7cutlass13device_kernelIN5flash19FlashAttnFwdCombineIN4cute5tupleIJNS3_1CILi8EEENS5_ILi128EEEEEELi6ELi256ELi1ELb0ELb0EffNS_4arch4Sm90EEEEEvNT_6ParamsE,"a",@progbits
	.sectionflags	@""
	.align	4
.nv.constant0._ZN7cutlass13device_kernelIN5flash19FlashAttnFwdCombineIN4cute5tupleIJNS3_1CILi8EEENS5_ILi128EEEEEELi6ELi256ELi1ELb0ELb0EffNS_4arch4Sm90EEEEEvNT_6ParamsE:
	.zero		584


//--------------------- .nv.constant0._ZN7cutlass13device_kernelIN5flash19FlashAttnFwdCombineIN4cute5tupleIJNS3_1CILi8EEENS5_ILi128EEEEEELi5ELi256ELi1ELb0ELb0EffNS_4arch4Sm90EEEEEvNT_6ParamsE --------------------------
	.section	.nv.constant0._ZN7cutlass13device_kernelIN5flash19FlashAttnFwdCombineIN4cute5tupleIJNS3_1CILi8EEENS5_ILi128EEEEEELi5ELi256ELi1ELb0ELb0EffNS_4arch4Sm90EEEEEvNT_6ParamsE,"a",@progbits
	.sectionflags	@""
	.align	4
.nv.constant0._ZN7cutlass13device_kernelIN5flash19FlashAttnFwdCombineIN4cute5tupleIJNS3_1CILi8EEENS5_ILi128EEEEEELi5ELi256ELi1ELb0ELb0EffNS_4arch4Sm90EEEEEvNT_6ParamsE:
	.zero		584


//--------------------- .nv.constant0._ZN7cutlass13device_kernelIN5flash19FlashAttnFwdCombineIN4cute5tupleIJNS3_1CILi8EEENS5_ILi128EEEEEELi8ELi256ELi1ELb0ELb1EffNS_4arch4Sm90EEEEEvNT_6ParamsE --------------------------
	.section	.nv.constant0._ZN7cutlass13device_kernelIN5flash19FlashAttnFwdCombineIN4cute5tupleIJNS3_1CILi8EEENS5_ILi128EEEEEELi8ELi256ELi1ELb0ELb1EffNS_4arch4Sm90EEEEEvNT_6ParamsE,"a",@progbits
	.sectionflags	@""
	.align	4
.nv.constant0._ZN7cutlass13device_kernelIN5flash19FlashAttnFwdCombineIN4cute5tupleIJNS3_1CILi8EEENS5_ILi128EEEEEELi8ELi256ELi1ELb0ELb1EffNS_4arch4Sm90EEEEEvNT_6ParamsE:
	.zero		584


//--------------------- .nv.constant0._ZN7cutlass13device_kernelIN5flash19FlashAttnFwdCombineIN4cute5tupleIJNS3_1CILi8EEENS5_ILi128EEEEEELi7ELi256ELi1ELb0ELb1EffNS_4arch4Sm90EEEEEvNT_6ParamsE --------------------------
	.section	.nv.constant0._ZN7cutlass13device_kernelIN5flash19FlashAttnFwdCombineIN4cute5tupleIJNS3_1CILi8EEENS5_ILi128EEEEEELi7ELi256ELi1ELb0ELb1EffNS_4arch4Sm90EEEEEvNT_6ParamsE,"a",@progbits
	.sectionflags	@""
	.align	4
.nv.constant0._ZN7cutlass13device_kernelIN5flash19FlashAttnFwdCombineIN4cute5tupleIJNS3_1CILi8EEENS5_ILi128EEEEEELi7ELi256ELi1ELb0ELb1EffNS_4arch4Sm90EEEEEvNT_6ParamsE:
	.zero		584


//--------------------- .nv.constant0._ZN7cutlass13device_kernelIN5flash19FlashAttnFwdCombineIN4cute5tupleIJNS3_1CILi8EEENS5_ILi128EEEEEELi6ELi256ELi1ELb0ELb1EffNS_4arch4Sm90EEEEEvNT_6ParamsE --------------------------
	.section	.nv.constant0._ZN7cutlass13device_kernelIN5flash19FlashAttnFwdCombineIN4cute5tupleIJNS3_1CILi8EEENS5_ILi128EEEEEELi6ELi256ELi1ELb0ELb1EffNS_4arch4Sm90EEEEEvNT_6ParamsE,"a",@progbits
	.sectionflags	@""
	.align	4
.nv.constant0._ZN7cutlass13device_kernelIN5flash19FlashAttnFwdCombineIN4cute5tupleIJNS3_1CILi8EEENS5_ILi128EEEEEELi6ELi256ELi1ELb0ELb1EffNS_4arch4Sm90EEEEEvNT_6ParamsE:
	.zero		584


//--------------------- .nv.constant0._ZN7cutlass13device_kernelIN5flash19FlashAttnFwdCombineIN4cute5tupleIJNS3_1CILi8EEENS5_ILi128EEEEEELi5ELi256ELi1ELb0ELb1EffNS_4arch4Sm90EEEEEvNT_6ParamsE --------------------------
	.section	.nv.constant0._ZN7cutlass13device_kernelIN5flash19FlashAttnFwdCombineIN4cute5tupleIJNS3_1CILi8EEENS5_ILi128EEEEEELi5ELi256ELi1ELb0ELb1EffNS_4arch4Sm90EEEEEvNT_6ParamsE,"a",@progbits
	.sectionflags	@""
	.align	4
.nv.constant0._ZN7cutlass13device_kernelIN5flash19FlashAttnFwdCombineIN4cute5tupleIJNS3_1CILi8EEENS5_ILi128EEEEEELi5ELi256ELi1ELb0ELb1EffNS_4arch4Sm90EEEEEvNT_6ParamsE:
	.zero		584


//--------------------- .nv.constant0._ZN7cutlass13device_kernelIN5flash19FlashAttnFwdCombineIN4cute5tupleIJNS3_1CILi8EEENS5_ILi128EEEEEELi8ELi256ELi1ELb0ELb0EffNS_4arch4Sm80EEEEEvNT_6ParamsE --------------------------
	.section	.nv.constant0._ZN7cutlass13device_kernelIN5flash19FlashAttnFwdCombineIN4cute5tupleIJNS3_1CILi8EEENS5_ILi128EEEEEELi8ELi256ELi1ELb0ELb0EffNS_4arch4Sm80EEEEEvNT_6ParamsE,"a",@progbits
	.sectionflags	@""
	.align	4
.nv.constant0._ZN7cutlass13device_kernelIN5flash19FlashAttnFwdCombineIN4cute5tupleIJNS3_1CILi8EEENS5_ILi128EEEEEELi8ELi256ELi1ELb0ELb0EffNS_4arch4Sm80EEEEEvNT_6ParamsE:
	.zero		584


//--------------------- .nv.constant0._ZN7cutlass13device_kernelIN5flash19FlashAttnFwdCombineIN4cute5tupleIJNS3_1CILi8EEENS5_ILi128EEEEEELi7ELi256ELi1ELb0ELb0EffNS_4arch4Sm80EEEEEvNT_6ParamsE --------------------------
	.section	.nv.constant0._ZN7cutlass13device_kernelIN5flash19FlashAttnFwdCombineIN4cute5tupleIJNS3_1CILi8EEENS5_ILi128EEEEEELi7ELi256ELi1ELb0ELb0EffNS_4arch4Sm80EEEEEvNT_6ParamsE,"a",@progbits
	.sectionflags	@""
	.align	4
.nv.constant0._ZN7cutlass13device_kernelIN5flash19FlashAttnFwdCombineIN4cute5tupleIJNS3_1CILi8EEENS5_ILi128EEEEEELi7ELi256ELi1ELb0ELb0EffNS_4arch4Sm80EEEEEvNT_6ParamsE:
	.zero		584


//--------------------- .nv.constant0._ZN7cutlass13device_kernelIN5flash19FlashAttnFwdCombineIN4cute5tupleIJNS3_1CILi8EEENS5_ILi128EEEEEELi6ELi256ELi1ELb0ELb0EffNS_4arch4Sm80EEEEEvNT_6ParamsE --------------------------
	.section	.nv.constant0._ZN7cutlass13device_kernelIN5flash19FlashAttnFwdCombineIN4cute5tupleIJNS3_1CILi8EEENS5_ILi128EEEEEELi6ELi256ELi1ELb0ELb0EffNS_4arch4Sm80EEEEEvNT_6ParamsE,"a",@progbits
	.sectionflags	@""
	.align	4
.nv.constant0._ZN7cutlass13device_kernelIN5flash19FlashAttnFwdCombineIN4cute5tupleIJNS3_1CILi8EEENS5_ILi128EEEEEELi6ELi256ELi1ELb0ELb0EffNS_4arch4Sm80EEEEEvNT_6ParamsE:
	.zero		584


//--------------------- .nv.constant0._ZN7cutlass13device_kernelIN5flash19FlashAttnFwdCombineIN4cute5tupleIJNS3_1CILi8EEENS5_ILi128EEEEEELi5ELi256ELi1ELb0ELb0EffNS_4arch4Sm80EEEEEvNT_6ParamsE --------------------------
	.section	.nv.constant0._ZN7cutlass13device_kernelIN5flash19FlashAttnFwdCombineIN4cute5tupleIJNS3_1CILi8EEENS5_ILi128EEEEEELi5ELi256ELi1ELb0ELb0EffNS_4arch4Sm80EEEEEvNT_6ParamsE,"a",@progbits
	.sectionflags	@""
	.align	4
.nv.constant0._ZN7cutlass13device_kernelIN5flash19FlashAttnFwdCombineIN4cute5tupleIJNS3_1CILi8EEENS5_ILi128EEEEEELi5ELi256ELi1ELb0ELb0EffNS_4arch4Sm80EEEEEvNT_6ParamsE:
	.zero		584


//--------------------- .nv.constant0._ZN7cutlass13device_kernelIN5flash19FlashAttnFwdCombineIN4cute5tupleIJNS3_1CILi8EEENS5_ILi128EEEEEELi8ELi256ELi1ELb0ELb1EffNS_4arch4Sm80EEEEEvNT_6ParamsE --------------------------
	.section	.nv.constant0._ZN7cutlass13device_kernelIN5flash19FlashAttnFwdCombineIN4cute5tupleIJNS3_1CILi8EEENS5_ILi128EEEEEELi8ELi256ELi1ELb0ELb1EffNS_4arch4Sm80EEEEEvNT_6ParamsE,"a",@progbits
	.sectionflags	@""
	.align	4
.nv.constant0._ZN7cutlass13device_kernelIN5flash19FlashAttnFwdCombineIN4cute5tupleIJNS3_1CILi8EEENS5_ILi128EEEEEELi8ELi256ELi1ELb0ELb1EffNS_4arch4Sm80EEEEEvNT_6ParamsE:
	.zero		584


//--------------------- .nv.constant0._ZN7cutlass13device_kernelIN5flash19FlashAttnFwdCombineIN4cute5tupleIJNS3_1CILi8EEENS5_ILi128EEEEEELi7ELi256ELi1ELb0ELb1EffNS_4arch4Sm80EEEEEvNT_6ParamsE --------------------------
	.section	.nv.constant0._ZN7cutlass13device_kernelIN5flash19FlashAttnFwdCombineIN4cute5tupleIJNS3_1CILi8EEENS5_ILi128EEEEEELi7ELi256ELi1ELb0ELb1EffNS_4arch4Sm80EEEEEvNT_6ParamsE,"a",@progbits
	.sectionflags	@""
	.align	4
.nv.constant0._ZN7cutlass13device_kernelIN5flash19FlashAttnFwdCombineIN4cute5tupleIJNS3_1CILi8EEENS5_ILi128EEEEEELi7ELi256ELi1ELb0ELb1EffNS_4arch4Sm80EEEEEvNT_6ParamsE:
	.zero		584


//--------------------- .nv.constant0._ZN7cutlass13device_kernelIN5flash19FlashAttnFwdCombineIN4cute5tupleIJNS3_1CILi8EEENS5_ILi128EEEEEELi6ELi256ELi1ELb0ELb1EffNS_4arch4Sm80EEEEEvNT_6ParamsE --------------------------
	.section	.nv.constant0._ZN7cutlass13device_kernelIN5flash19FlashAttnFwdCombineIN4cute5tupleIJNS3_1CILi8EEENS5_ILi128EEEEEELi6ELi256ELi1ELb0ELb1EffNS_4arch4Sm80EEEEEvNT_6ParamsE,"a",@progbits
	.sectionflags	@""
	.align	4
.nv.constant0._ZN7cutlass13device_kernelIN5flash19FlashAttnFwdCombineIN4cute5tupleIJNS3_1CILi8EEENS5_ILi128EEEEEELi6ELi256ELi1ELb0ELb1EffNS_4arch4Sm80EEEEEvNT_6ParamsE:
	.zero		584


//--------------------- .nv.constant0._ZN7cutlass13device_kernelIN5flash19FlashAttnFwdCombineIN4cute5tupleIJNS3_1CILi8EEENS5_ILi128EEEEEELi5ELi256ELi1ELb0ELb1EffNS_4arch4Sm80EEEEEvNT_6ParamsE --------------------------
	.section	.nv.constant0._ZN7cutlass13device_kernelIN5flash19FlashAttnFwdCombineIN4cute5tupleIJNS3_1CILi8EEENS5_ILi128EEEEEELi5ELi256ELi1ELb0ELb1EffNS_4arch4Sm80EEEEEvNT_6ParamsE,"a",@progbits
	.sectionflags	@""
	.align	4
.nv.constant0._ZN7cutlass13device_kernelIN5flash19FlashAttnFwdCombineIN4cute5tupleIJNS3_1CILi8EEENS5_ILi128EEEEEELi5ELi256ELi1ELb0ELb1EffNS_4arch4Sm80EEEEEvNT_6ParamsE:
	.zero		584


//--------------------- .nv.constant0._ZN7cutlass13device_kernelIN5flash19FlashAttnFwdCombineIN4cute5tupleIJNS3_1CILi16EEENS5_ILi64EEEEEELi8ELi256ELi1ELb0ELb0EffNS_4arch4Sm90EEEEEvNT_6ParamsE --------------------------
	.section	.nv.constant0._ZN7cutlass13device_kernelIN5flash19FlashAttnFwdCombineIN4cute5tupleIJNS3_1CILi16EEENS5_ILi64EEEEEELi8ELi256ELi1ELb0ELb0EffNS_4arch4Sm90EEEEEvNT_6ParamsE,"a",@progbits
	.sectionflags	@""
	.align	4
.nv.constant0._ZN7cutlass13device_kernelIN5flash19FlashAttnFwdCombineIN4cute5tupleIJNS3_1CILi16EEENS5_ILi64EEEEEELi8ELi256ELi1ELb0ELb0EffNS_4arch4Sm90EEEEEvNT_6ParamsE:
	.zero		584


//--------------------- .nv.constant0._ZN7cutlass13device_kernelIN5flash19FlashAttnFwdCombineIN4cute5tupleIJNS3_1CILi16EEENS5_ILi64EEEEEELi7ELi256ELi1ELb0ELb0EffNS_4arch4Sm90EEEEEvNT_6ParamsE --------------------------
	.section	.nv.constant0._ZN7cutlass13device_kernelIN5flash19FlashAttnFwdCombineIN4cute5tupleIJNS3_1CILi16EEENS5_ILi64EEEEEELi7ELi256ELi1ELb0ELb0EffNS_4arch4Sm90EEEEEvNT_6ParamsE,"a",@progbits
	.sectionflags	@""
	.align	4
.nv.constant0._ZN7cutlass13device_kernelIN5flash19FlashAttnFwdCombineIN4cute5tupleIJNS3_1CILi16EEENS5_ILi64EEEEEELi7ELi256ELi1ELb0ELb0EffNS_4arch4Sm90EEEEEvNT_6ParamsE:
	.zero		584


//--------------------- .nv.constant0._ZN7cutlass13device_kernelIN5flash19FlashAttnFwdCombineIN4cute5tupleIJNS3_1CILi16EEENS5_ILi64EEEEEELi6ELi256ELi1ELb0ELb0EffNS_4arch4Sm90EEEEEvNT_6ParamsE --------------------------
	.section	.nv.constant0._ZN7cutlass13device_kernelIN5flash19FlashAttnFwdCombineIN4cute5tupleIJNS3_1CILi16EEENS5_ILi64EEEEEELi6ELi256ELi1ELb0ELb0EffNS_4arch4Sm90EEEEEvNT_6ParamsE,"a",@progbits
	.sectionflags	@""
	.align	4
.nv.constant0._ZN7cutlass13device_kernelIN5flash19FlashAttnFwdCombineIN4cute5tupleIJNS3_1CILi16EEENS5_ILi64EEEEEELi6ELi256ELi1ELb0ELb0EffNS_4arch4Sm90EEEEEvNT_6ParamsE:
	.zero		584


//--------------------- .nv.constant0._ZN7cutlass13device_kernelIN5flash19FlashAttnFwdCombineIN4cute5tupleIJNS3_1CILi16EEENS5_ILi64EEEEEELi5ELi256ELi1ELb0ELb0EffNS_4arch4Sm90EEEEEvNT_6ParamsE --------------------------
	.section	.nv.constant0._ZN7cutlass13device_kernelIN5flash19FlashAttnFwdCombineIN4cute5tupleIJNS3_1CILi16EEENS5_ILi64EEEEEELi5ELi256ELi1ELb0ELb0EffNS_4arch4Sm90EEEEEvNT_6ParamsE,"a",@progbits
	.sectionflags	@""
	.align	4
.nv.constant0._ZN7cutlass13device_kernelIN5flash19FlashAttnFwdCombineIN4cute5tupleIJNS3_1CILi16EEENS5_ILi64EEEEEELi5ELi256ELi1ELb0ELb0EffNS_4arch4Sm90EEEEEvNT_6ParamsE:
	.zero		584


//--------------------- .nv.constant0._ZN7cutlass13device_kernelIN5flash19FlashAttnFwdCombineIN4cute5tupleIJNS3_1CILi16EEENS5_ILi64EEEEEELi4ELi256ELi1ELb0ELb0EffNS_4arch4Sm90EEEEEvNT_6ParamsE --------------------------
	.section	.nv.constant0._ZN7cutlass13device_kernelIN5flash19FlashAttnFwdCombineIN4cute5tupleIJNS3_1CILi16EEENS5_ILi64EEEEEELi4ELi256ELi1ELb0ELb0EffNS_4arch4Sm90EEEEEvNT_6ParamsE,"a",@progbits
	.sectionflags	@""
	.align	4
.nv.constant0._ZN7cutlass13device_kernelIN5flash19FlashAttnFwdCombineIN4cute5tupleIJNS3_1CILi16EEENS5_ILi64EEEEEELi4ELi256ELi1ELb0ELb0EffNS_4arch4Sm90EEEEEvNT_6ParamsE:
	.zero		584


//--------------------- .nv.constant0._ZN7cutlass13device_kernelIN5flash19FlashAttnFwdCombineIN4cute5tupleIJNS3_1CILi16EEENS5_ILi64EEEEEELi8ELi256ELi1ELb0ELb1EffNS_4arch4Sm90EEEEEvNT_6ParamsE --------------------------
	.section	.nv.constant0._ZN7cutlass13device_kernelIN5flash19FlashAttnFwdCombineIN4cute5tupleIJNS3_1CILi16EEENS5_ILi64EEEEEELi8ELi256ELi1ELb0ELb1EffNS_4arch4Sm90EEEEEvNT_6ParamsE,"a",@progbits
	.sectionflags	@""
	.align	4
.nv.constant0._ZN7cutlass13device_kernelIN5flash19FlashAttnFwdCombineIN4cute5tupleIJNS3_1CILi16EEENS5_ILi64EEEEEELi8ELi256ELi1ELb0ELb1EffNS_4arch4Sm90EEEEEvNT_6ParamsE:
	.zero		584


//--------------------- .nv.constant0._ZN7cutlass13device_kernelIN5flash19FlashAttnFwdCombineIN4cute5tupleIJNS3_1CILi16EEENS5_ILi64EEEEEELi7ELi256ELi1ELb0ELb1EffNS_4arch4Sm90EEEEEvNT_6ParamsE --------------------------
	.section	.nv.constant0._ZN7cutlass13device_kernelIN5flash19FlashAttnFwdCombineIN4cute5tupleIJNS3_1CILi16EEENS5_ILi64EEEEEELi7ELi256ELi1ELb0ELb1EffNS_4arch4Sm90EEEEEvNT_6ParamsE,"a",@progbits
	.sectionflags	@""
	.align	4
.nv.constant0._ZN7cutlass13device_kernelIN5flash19FlashAttnFwdCombineIN4cute5tupleIJNS3_1CILi16EEENS5_ILi64EEEEEELi7ELi256ELi1ELb0ELb1EffNS_4arch4Sm90EEEEEvNT_6ParamsE:
	.zero		584


//--------------------- .nv.constant0._ZN7cutlass13device_kernelIN5flash19FlashAttnFwdCombineIN4cute5tupleIJNS3_1CILi16EEENS5_ILi64EEEEEELi6ELi256ELi1ELb0ELb1EffNS_4arch4Sm90EEEEEvNT_6ParamsE --------------------------
	.section	.nv.constant0._ZN7cutlass13device_kernelIN5flash19FlashAttnFwdCombineIN4cute5tupleIJNS3_1CILi16EEENS5_ILi64EEEEEELi6ELi256ELi1ELb0ELb1EffNS_4arch4Sm90EEEEEvNT_6ParamsE,"a",@progbits
	.sectionflags	@""
	.align	4
.nv.constant0._ZN7cutlass13device_kernelIN5flash19FlashAttnFwdCombineIN4cute5tupleIJNS3_1CILi16EEENS5_ILi64EEEEEELi6ELi256ELi1ELb0ELb1EffNS_4arch4Sm90EEEEEvNT_6ParamsE:
	.zero		584


//--------------------- .nv.constant0._ZN7cutlass13device_kernelIN5flash19FlashAttnFwdCombineIN4cute5tupleIJNS3_1CILi16EEENS5_ILi64EEEEEELi5ELi256ELi1ELb0ELb1EffNS_4arch4Sm90EEEEEvNT_6ParamsE --------------------------
	.section	.nv.constant0._ZN7cutlass13device_kernelIN5flash19FlashAttnFwdCombineIN4cute5tupleIJNS3_1CILi16EEENS5_ILi64EEEEEELi5ELi256ELi1ELb0ELb1EffNS_4arch4Sm90EEEEEvNT_6ParamsE,"a",@progbits
	.sectionflags	@""
	.align	4
.nv.constant0._ZN7cutlass13device_kernelIN5flash19FlashAttnFwdCombineIN4cute5tupleIJNS3_1CILi16EEENS5_ILi64EEEEEELi5ELi256ELi1ELb0ELb1EffNS_4arch4Sm90EEEEEvNT_6ParamsE:
	.zero		584


//--------------------- .nv.constant0._ZN7cutlass13device_kernelIN5flash19FlashAttnFwdCombineIN4cute5tupleIJNS3_1CILi16EEENS5_ILi64EEEEEELi4ELi256ELi1ELb0ELb1EffNS_4arch4Sm90EEEEEvNT_6ParamsE --------------------------
	.section	.nv.constant0._ZN7cutlass13device_kernelIN5flash19FlashAttnFwdCombineIN4cute5tupleIJNS3_1CILi16EEENS5_ILi64EEEEEELi4ELi256ELi1ELb0ELb1EffNS_4arch4Sm90EEEEEvNT_6ParamsE,"a",@progbits
	.sectionflags	@""
	.align	4
.nv.constant0._ZN7cutlass13device_kernelIN5flash19FlashAttnFwdCombineIN4cute5tupleIJNS3_1CILi16EEENS5_ILi64EEEEEELi4ELi256ELi1ELb0ELb1EffNS_4arch4Sm90EEEEEvNT_6ParamsE:
	.zero		584


//--------------------- .nv.constant0._ZN7cutlass13device_kernelIN5flash19FlashAttnFwdCombineIN4cute5tupleIJNS3_1CILi16EEENS5_ILi64EEEEEELi8ELi256ELi1ELb0ELb0EffNS_4arch4Sm80EEEEEvNT_6ParamsE --------------------------
	.section	.nv.constant0._ZN7cutlass13device_kernelIN5flash19FlashAttnFwdCombineIN4cute5tupleIJNS3_1CILi16EEENS5_ILi64EEEEEELi8ELi256ELi1ELb0ELb0EffNS_4arch4Sm80EEEEEvNT_6ParamsE,"a",@progbits
	.sectionflags	@""
	.align	4
.nv.constant0._ZN7cutlass13device_kernelIN5flash19FlashAttnFwdCombineIN4cute5tupleIJNS3_1CILi16EEENS5_ILi64EEEEEELi8ELi256ELi1ELb0ELb0EffNS_4arch4Sm80EEEEEvNT_6ParamsE:
	.zero		584


//--------------------- .nv.constant0._ZN7cutlass13device_kernelIN5flash19FlashAttnFwdCombineIN4cute5tupleIJNS3_1CILi16EEENS5_ILi64EEEEEELi7ELi256ELi1ELb0ELb0EffNS_4arch4Sm80EEEEEvNT_6ParamsE --------------------------
	.section	.nv.constant0._ZN7cutlass13device_kernelIN5flash19FlashAttnFwdCombineIN4cute5tupleIJNS3_1CILi16EEENS5_ILi64EEEEEELi7ELi256ELi1ELb0ELb0EffNS_4arch4Sm80EEEEEvNT_6ParamsE,"a",@progbits
	.sectionflags	@""
	.align	4
.nv.constant0._ZN7cutlass13device_kernelIN5flash19FlashAttnFwdCombineIN4cute5tupleIJNS3_1CILi16EEENS5_ILi64EEEEEELi7ELi256ELi1ELb0ELb0EffNS_4arch4Sm80EEEEEvNT_6ParamsE:
	.zero		584


//--------------------- .nv.constant0._ZN7cutlass13device_kernelIN5flash19FlashAttnFwdCombineIN4cute5tupleIJNS3_1CILi16EEENS5_ILi64EEEEEELi6ELi256ELi1ELb0ELb0EffNS_4arch4Sm80EEEEEvNT_6ParamsE --------------------------
	.section	.nv.constant0._ZN7cutlass13device_kernelIN5flash19FlashAttnFwdCombineIN4cute5tupleIJNS3_1CILi16EEENS5_ILi64EEEEEELi6ELi256ELi1ELb0ELb0EffNS_4arch4Sm80EEEEEvNT_6ParamsE,"a",@progbits
	.sectionflags	@""
	.align	4
.nv.constant0._ZN7cutlass13device_kernelIN5flash19FlashAttnFwdCombineIN4cute5tupleIJNS3_1CILi16EEENS5_ILi64EEEEEELi6ELi256ELi1ELb0ELb0EffNS_4arch4Sm80EEEEEvNT_6ParamsE:
	.zero		584


//--------------------- .nv.constant0._ZN7cutlass13device_kernelIN5flash19FlashAttnFwdCombineIN4cute5tupleIJNS3_1CILi16EEENS5_ILi64EEEEEELi5ELi256ELi1ELb0ELb0EffNS_4arch4Sm80EEEEEvNT_6ParamsE --------------------------
	.section	.nv.constant0._ZN7cutlass13device_kernelIN5flash19FlashAttnFwdCombineIN4cute5tupleIJNS3_1CILi16EEENS5_ILi64EEEEEELi5ELi256ELi1ELb0ELb0EffNS_4arch4Sm80EEEEEvNT_6ParamsE,"a",@progbits
	.sectionflags	@""
	.align	4
.nv.constant0._ZN7cutlass13device_kernelIN5flash19FlashAttnFwdCombineIN4cute5tupleIJNS3_1CILi16EEENS5_ILi64EEEEEELi5ELi256ELi1ELb0ELb0EffNS_4arch4Sm80EEEEEvNT_6ParamsE:
	.zero		584


//--------------------- .nv.constant0._ZN7cutlass13device_kernelIN5flash19FlashAttnFwdCombineIN4cute5tupleIJNS3_1CILi16EEENS5_ILi64EEEEEELi4ELi256ELi1ELb0ELb0EffNS_4arch4Sm80EEEEEvNT_6ParamsE --------------------------
	.section	.nv.constant0._ZN7cutlass13device_kernelIN5flash19FlashAttnFwdCombineIN4cute5tupleIJNS3_1CILi16EEENS5_ILi64EEEEEELi4ELi256ELi1ELb0ELb0EffNS_4arch4Sm80EEEEEvNT_6ParamsE,"a",@progbits
	.sectionflags	@""
	.align	4
.nv.constant0._ZN7cutlass13device_kernelIN5flash19FlashAttnFwdCombineIN4cute5tupleIJNS3_1CILi16EEENS5_ILi64EEEEEELi4ELi256ELi1ELb0ELb0EffNS_4arch4Sm80EEEEEvNT_6ParamsE:
	.zero		584


//--------------------- .nv.constant0._ZN7cutlass13device_kernelIN5flash19FlashAttnFwdCombineIN4cute5tupleIJNS3_1CILi16EEENS5_ILi64EEEEEELi8ELi256ELi1ELb0ELb1EffNS_4arch4Sm80EEEEEvNT_6ParamsE --------------------------
	.section	.nv.constant0._ZN7cutlass13device_kernelIN5flash19FlashAttnFwdCombineIN4cute5tupleIJNS3_1CILi16EEENS5_ILi64EEEEEELi8ELi256ELi1ELb0ELb1EffNS_4arch4Sm80EEEEEvNT_6ParamsE,"a",@progbits
	.sectionflags	@""
	.align	4
.nv.constant0._ZN7cutlass13device_kernelIN5flash19FlashAttnFwdCombineIN4cute5tupleIJNS3_1CILi16EEENS5_ILi64EEEEEELi8ELi256ELi1ELb0ELb1EffNS_4arch4Sm80EEEEEvNT_6ParamsE:
	.zero		584


//--------------------- .nv.constant0._ZN7cutlass13device_kernelIN5flash19FlashAttnFwdCombineIN4cute5tupleIJNS3_1CILi16EEENS5_ILi64EEEEEELi7ELi256ELi1ELb0ELb1EffNS_4arch4Sm80EEEEEvNT_6ParamsE --------------------------
	.section	.nv.constant0._ZN7cutlass13device_kernelIN5flash19FlashAttnFwdCombineIN4cute5tupleIJNS3_1CILi16EEENS5_ILi64EEEEEELi7ELi256ELi1ELb0ELb1EffNS_4arch4Sm80EEEEEvNT_6ParamsE,"a",@progbits
	.sectionflags	@""
	.align	4
.nv.constant0._ZN7cutlass13device_kernelIN5flash19FlashAttnFwdCombineIN4cute5tupleIJNS3_1CILi16EEENS5_ILi64EEEEEELi7ELi256ELi1ELb0ELb1EffNS_4arch4Sm80EEEEEvNT_6ParamsE:
	.zero		584


//--------------------- .nv.constant0._ZN7cutlass13device_kernelIN5flash19FlashAttnFwdCombineIN4cute5tupleIJNS3_1CILi16EEENS5_ILi64EEEEEELi6ELi256ELi1ELb0ELb1EffNS_4arch4Sm80EEEEEvNT_6ParamsE --------------------------
	.section	.nv.constant0._ZN7cutlass13device_kernelIN5flash19FlashAttnFwdCombineIN4cute5tupleIJNS3_1CILi16EEENS5_ILi64EEEEEELi6ELi256ELi1ELb0ELb1EffNS_4arch4Sm80EEEEEvNT_6ParamsE,"a",@progbits
	.sectionflags	@""
	.align	4
.nv.constant0._ZN7cutlass13device_kernelIN5flash19FlashAttnFwdCombineIN4cute5tupleIJNS3_1CILi16EEENS5_ILi64EEEEEELi6ELi256ELi1ELb0ELb1EffNS_4arch4Sm80EEEEEvNT_6ParamsE:
	.zero		584


//--------------------- .nv.constant0._ZN7cutlass13device_kernelIN5flash19FlashAttnFwdCombineIN4cute5tupleIJNS3_1CILi16EEENS5_ILi64EEEEEELi5ELi256ELi1ELb0ELb1EffNS_4arch4Sm80EEEEEvNT_6ParamsE --------------------------
	.section	.nv.constant0._ZN7cutlass13device_kernelIN5flash19FlashAttnFwdCombineIN4cute5tupleIJNS3_1CILi16EEENS5_ILi64EEEEEELi5ELi256ELi1ELb0ELb1EffNS_4arch4Sm80EEEEEvNT_6ParamsE,"a",@progbits
	.sectionflags	@""
	.align	4
.nv.constant0._ZN7cutlass13device_kernelIN5flash19FlashAttnFwdCombineIN4cute5tupleIJNS3_1CILi16EEENS5_ILi64EEEEEELi5ELi256ELi1ELb0ELb1EffNS_4arch4Sm80EEEEEvNT_6ParamsE:
	.zero		584


//--------------------- .nv.constant0._ZN7cutlass13device_kernelIN5flash19FlashAttnFwdCombineIN4cute5tupleIJNS3_1CILi16EEENS5_ILi64EEEEEELi4ELi256ELi1ELb0ELb1EffNS_4arch4Sm80EEEEEvNT_6ParamsE --------------------------
	.section	.nv.constant0._ZN7cutlass13device_kernelIN5flash19FlashAttnFwdCombineIN4cute5tupleIJNS3_1CILi16EEENS5_ILi64EEEEEELi4ELi256ELi1ELb0ELb1EffNS_4arch4Sm80EEEEEvNT_6ParamsE,"a",@progbits
	.sectionflags	@""
	.align	4
.nv.constant0._ZN7cutlass13device_kernelIN5flash19FlashAttnFwdCombineIN4cute5tupleIJNS3_1CILi16EEENS5_ILi64EEEEEELi4ELi256ELi1ELb0ELb1EffNS_4arch4Sm80EEEEEvNT_6ParamsE:
	.zero		584


//--------------------- .text._ZN7cutlass13device_kernelIN5flash19FlashAttnFwdCombineIN4cute5tupleIJNS3_1CILi8EEENS5_ILi128EEEEEELi8ELi256ELi1ELb0ELb0ENS_10bfloat16_tEfNS_4arch4Sm90EEEEEvNT_6ParamsE --------------------------
	.section	.text._ZN7cutlass13device_kernelIN5flash19FlashAttnFwdCombineIN4cute5tupleIJNS3_1CILi8EEENS5_ILi128EEEEEELi8ELi256ELi1ELb0ELb0ENS_10bfloat16_tEfNS_4arch4Sm90EEEEEvNT_6ParamsE,"ax",@progbits
	.sectioninfo	@"SHI_REGISTERS=48"
	.align	128
.text._ZN7cutlass13device_kernelIN5flash19FlashAttnFwdCombineIN4cute5tupleIJNS3_1CILi8EEENS5_ILi128EEEEEELi8ELi256ELi1ELb0ELb0ENS_10bfloat16_tEfNS_4arch4Sm90EEEEEvNT_6ParamsE:
        .type           _ZN7cutlass13device_kernelIN5flash19FlashAttnFwdCombineIN4cute5tupleIJNS3_1CILi8EEENS5_ILi128EEEEEELi8ELi256ELi1ELb0ELb0ENS_10bfloat16_tEfNS_4arch4Sm90EEEEEvNT_6ParamsE,@function
        .size           _ZN7cutlass13device_kernelIN5flash19FlashAttnFwdCombineIN4cute5tupleIJNS3_1CILi8EEENS5_ILi128EEEEEELi8ELi256ELi1ELb0ELb0ENS_10bfloat16_tEfNS_4arch4Sm90EEEEEvNT_6ParamsE,(.L_x_1782 - _ZN7cutlass13device_kernelIN5flash19FlashAttnFwdCombineIN4cute5tupleIJNS3_1CILi8EEENS5_ILi128EEEEEELi8ELi256ELi1ELb0ELb0ENS_10bfloat16_tEfNS_4arch4Sm90EEEEEvNT_6ParamsE)
        .other          _ZN7cutlass13device_kernelIN5flash19FlashAttnFwdCombineIN4cute5tupleIJNS3_1CILi8EEENS5_ILi128EEEEEELi8ELi256ELi1ELb0ELb0ENS_10bfloat16_tEfNS_4arch4Sm90EEEEEvNT_6ParamsE,@"STO_CUDA_ENTRY STV_DEFAULT"
_ZN7cutlass13device_kernelIN5flash19FlashAttnFwdCombineIN4cute5tupleIJNS3_1CILi8EEENS5_ILi128EEEEEELi8ELi256ELi1ELb0ELb0ENS_10bfloat16_tEfNS_4arch4Sm90EEEEEvNT_6ParamsE:
[----:B------:R-:W-:Y:S02]  /*0000*/  MOV R1, c[0x0][0x28] ;  /* 0x00000a0000017a02 */ /* 0x000fe40000000f00 */
[----:B------:R-:W1:Y:S01]  /*0010*/  S2R R0, SR_CTAID.Z ;  /* 0x0000000000007919 */ /* 0x000e620000002700 */
[----:B------:R-:W-:Y:S01]  /*0020*/  ISETP.NE.U32.AND P1, PT, RZ, c[0x0][0x230], PT ;  /* 0x00008c00ff007a0c */ /* 0x000fe20003f25070 */
[----:B------:R-:W-:Y:S01]  /*0030*/  ULDC.64 UR36, c[0x0][0x118] ;  /* 0x0000460000247ab9 */ /* 0x000fe20000000a00 */
[----:B------:R-:W-:Y:S01]  /*0040*/  ISETP.NE.U32.AND P0, PT, RZ, c[0x0][0x238], PT ;  /* 0x00008e00ff007a0c */ /* 0x000fe20003f05070 */
[----:B------:R-:W2:Y:S01]  /*0050*/  S2R R2, SR_TID.X ;  /* 0x0000000000027919 */ /* 0x000ea20000002100 */
[----:B------:R-:W-:-:S03]  /*0060*/  ISETP.NE.AND.EX P1, PT, RZ, c[0x0][0x234], PT, P1 ;  /* 0x00008d00ff007a0c */ /* 0x000fc60003f25310 */
[----:B------:R-:W3:Y:S01]  /*0070*/  S2R R18, SR_CTAID.X ;  /* 0x0000000000127919 */ /* 0x000ee20000002500 */
[----:B------:R-:W-:-:S03]  /*0080*/  ISETP.NE.AND.EX P0, PT, RZ, c[0x0][0x23c], PT, P0 ;  /* 0x00008f00ff007a0c */ /* 0x000fc60003f05300 */
[----:B------:R-:W2:Y:S01]  /*0090*/  S2R R19, SR_CTAID.Y ;  /* 0x0000000000137919 */ /* 0x000ea20000002600 */
[----:B------:R-:W-:Y:S02]  /*00a0*/  UMOV UR6, 0x1 ;  /* 0x0000000100067882 */ /* 0x000fe40000000000 */
[----:B------:R-:W-:Y:S02]  /*00b0*/  ULDC UR7, c[0x0][0xc] ;  /* 0x0000030000077ab9 */ /* 0x000fe40000000800 */
[----:B------:R-:W-:Y:S01]  /*00c0*/  ULDC.64 UR4, c[0x0][0x10] ;  /* 0x0000040000047ab9 */ /* 0x000fe20000000a00 */
[----:B------:R-:W-:-:S04]  /*00d0*/  @P1 IMAD.MOV.U32 R3, RZ, RZ, 0x4 ;  /* 0x00000004ff031424 */ /* 0x000fc800078e00ff */
[----:B-1----:R-:W-:-:S06]  /*00e0*/  @P1 IMAD.WIDE R16, R0, R3, c[0x0][0x230] ;  /* 0x00008c0000101625 */ /* 0x002fcc00078e0203 */
[----:B------:R-:W4:Y:S01]  /*00f0*/  @P1 LDG.E R16, [R16.64] ;  /* 0x0000002410101981 */ /* 0x000f22000c1e1900 */
[----:B------:R-:W-:Y:S02]  /*0100*/  @P0 IMAD.MOV.U32 R3, RZ, RZ, 0x4 ;  /* 0x00000004ff030424 */ /* 0x000fe400078e00ff */
[----:B------:R-:W-:Y:S02]  /*0110*/  IMAD.MOV.U32 R33, RZ, RZ, R0 ;  /* 0x000000ffff217224 */ /* 0x000fe400078e0000 */
[----:B------:R-:W-:-:S05]  /*0120*/  @P0 IMAD.WIDE R4, R0, R3, c[0x0][0x238] ;  /* 0x00008e0000040625 */ /* 0x000fca00078e0203 */
[----:B------:R1:W5:Y:S01]  /*0130*/  @P0 LDG.E R33, [R4.64] ;  /* 0x0000002404210981 */ /* 0x000362000c1e1900 */
[----:B------:R-:W-:Y:S01]  /*0140*/  ISETP.NE.U32.AND P0, PT, RZ, c[0x0][0x240], PT ;  /* 0x00009000ff007a0c */ /* 0x000fe20003f05070 */
[----:B------:R-:W-:Y:S02]  /*0150*/  UIADD3 UR7, -UR6, UR7, URZ ;  /* 0x0000000706077290 */ /* 0x000fe4000fffe13f */
[----:B------:R-:W-:Y:S01]  /*0160*/  UIADD3 UR4, -UR6, UR4, URZ ;  /* 0x0000000406047290 */ /* 0x000fe2000fffe13f */
[----:B------:R-:W-:Y:S01]  /*0170*/  ISETP.NE.AND.EX P0, PT, RZ, c[0x0][0x244], PT, P0 ;  /* 0x00009100ff007a0c */ /* 0x000fe20003f05300 */
[----:B------:R-:W-:-:S03]  /*0180*/  UIADD3 UR5, -UR6, UR5, URZ ;  /* 0x0000000506057290 */ /* 0x000fc6000fffe13f */
[----:B--2---:R-:W-:-:S04]  /*0190*/  ISETP.NE.OR P0, PT, R2, RZ, !P0 ;  /* 0x000000ff0200720c */ /* 0x004fc80004705670 */
[----:B---3--:R-:W-:-:S04]  /*01a0*/  ISETP.NE.OR P0, PT, R18, UR7, P0 ;  /* 0x0000000712007c0c */ /* 0x008fc80008705670 */
[----:B------:R-:W-:-:S04]  /*01b0*/  ISETP.NE.OR P0, PT, R19, UR4, P0 ;  /* 0x0000000413007c0c */ /* 0x000fc80008705670 */
[----:B------:R-:W-:-:S13]  /*01c0*/  ISETP.NE.OR P0, PT, R0, UR5, P0 ;  /* 0x0000000500007c0c */ /* 0x000fda0008705670 */
[----:B-1----:R-:W-:Y:S02]  /*01d0*/  @!P0 IMAD.MOV.U32 R4, RZ, RZ, c[0x0][0x240] ;  /* 0x00009000ff048624 */ /* 0x002fe400078e00ff */
[----:B------:R-:W-:-:S05]  /*01e0*/  @!P0 IMAD.MOV.U32 R5, RZ, RZ, c[0x0][0x244] ;  /* 0x00009100ff058624 */ /* 0x000fca00078e00ff */
[----:B------:R1:W-:Y:S01]  /*01f0*/  @!P0 STG.E [R4.64], RZ ;  /* 0x000000ff04008986 */ /* 0x0003e2000c101924 */
[----:B------:R-:W-:-:S05]  /*0200*/  @!P1 IMAD.MOV.U32 R16, RZ, RZ, c[0x0][0x1ac] ;  /* 0x00006b00ff109624 */ /* 0x000fca00078e00ff */
[----:B----4-:R-:W-:-:S13]  /*0210*/  ISETP.GE.AND P0, PT, R16, 0x2, PT ;  /* 0x000000021000780c */ /* 0x010fda0003f06270 */
[----:B------:R-:W-:Y:S05]  /*0220*/  @!P0 EXIT ;  /* 0x000000000000894d */ /* 0x000fea0003800000 */
[----:B-1----:R-:W-:-:S04]  /*0230*/  MOV R17, c[0x0][0x1a8] ;  /* 0x00006a0000117a02 */ /* 0x002fc80000000f00 */
[C---:B------:R-:W-:Y:S01]  /*0240*/  ISETP.GT.AND P0, PT, R17.reuse, -0x1, PT ;  /* 0xffffffff1100780c */ /* 0x040fe20003f04270 */
[----:B------:R-:W-:-:S12]  /*0250*/  IMAD R17, R17, c[0x0][0x1b0], RZ ;  /* 0x00006c0011117a24 */ /* 0x000fd800078e02ff */
[----:B------:R-:W-:Y:S05]  /*0260*/  @P0 BRA `(.L_x_0) ;  /* 0x0000013000000947 */ /* 0x000fea0003800000 */
[----:B------:R-:W-:Y:S01]  /*0270*/  MOV R14, 0x0 ;  /* 0x00000000000e7802 */ /* 0x000fe20000000f00 */
[----:B------:R-:W-:Y:S01]  /*0280*/  HFMA2.MMA R12, -RZ, RZ, 0, 5.9604644775390625e-08 ;  /* 0x00000001ff0c7435 */ /* 0x000fe200000001ff */
[----:B------:R-:W-:Y:S01]  /*0290*/  IMAD.MOV.U32 R4, RZ, RZ, c[0x4][0x68] ;  /* 0x01001a00ff047624 */ /* 0x000fe200078e00ff */
[----:B------:R-:W-:Y:S01]  /*02a0*/  MOV R5, c[0x4][0x6c] ;  /* 0x01001b0000057a02 */ /* 0x000fe20000000f00 */
[----:B------:R-:W-:Y:S01]  /*02b0*/  IMAD.MOV.U32 R6, RZ, RZ, c[0x4][0x70] ;  /* 0x01001c00ff067624 */ /* 0x000fe200078e00ff */
[----:B------:R-:W-:Y:S01]  /*02c0*/  MOV R7, c[0x4][0x74] ;  /* 0x01001d0000077a02 */ /* 0x000fe20000000f00 */
[----:B------:R-:W1:Y:S01]  /*02d0*/  LDC.64 R14, c[0x4][R14] ;  /* 0x010000000e0e7b82 */ /* 0x000e620000000a00 */
[----:B------:R-:W-:Y:S01]  /*02e0*/  IMAD.MOV.U32 R8, RZ, RZ, 0x171 ;  /* 0x00000171ff087424 */ /* 0x000fe200078e00ff */
[----:B------:R-:W-:Y:S01]  /*02f0*/  MOV R10, c[0x4][0x8] ;  /* 0x01000200000a7a02 */ /* 0x000fe20000000f00 */
[----:B------:R-:W-:Y:S02]  /*0300*/  IMAD.MOV.U32 R11, RZ, RZ, c[0x4][0xc] ;  /* 0x01000300ff0b7624 */ /* 0x000fe400078e00ff */
[----:B------:R-:W-:-:S03]  /*0310*/  IMAD.MOV.U32 R13, RZ, RZ, RZ ;  /* 0x000000ffff0d7224 */ /* 0x000fc600078e00ff */
[----:B------:R-:W-:Y:S01]  /*0320*/  LEPC R22 ;  /* 0x000000000016734e */ /* 0x000fe20000000000 */
[----:B------:R-:W-:-:S02]  /*0330*/  MOV R3, 0x3a0 ;  /* 0x000003a000037802 */ /* 0x000fc40000000f00 */
[----:B------:R-:W-:Y:S02]  /*0340*/  MOV R20, 0x320 ;  /* 0x0000032000147802 */ /* 0x000fe40000000f00 */
[----:B------:R-:W-:Y:S02]  /*0350*/  MOV R0, 0x0 ;  /* 0x0000000000007802 */ /* 0x000fe40000000f00 */
[----:B------:R-:W-:Y:S02]  /*0360*/  MOV R21, 0x0 ;  /* 0x0000000000157802 */ /* 0x000fe40000000f00 */
[----:B------:R-:W-:-:S04]  /*0370*/  IADD3 R20, P1, P0, -R20, R3, R22 ;  /* 0x0000000314147210 */ /* 0x000fc8000783e116 */
[----:B------:R-:W-:-:S04]  /*0380*/  IADD3.X R21, ~R21, R0, R23, P1, P0 ;  /* 0x0000000015157210 */ /* 0x000fc80000fe0517 */
[----:B-1---5:R-:W-:Y:S05]  /*0390*/  CALL.ABS.NOINC R14 ;  /* 0x000000000e007343 */ /* 0x022fea0003c00000 */
.L_x_0:
[----:B------:R-:W-:Y:S01]  /*03a0*/  SHF.R.S32.HI R15, RZ, 0x1f, R2 ;  /* 0x0000001fff0f7819 */ /* 0x000fe20000011402 */
[----:B------:R-:W-:Y:S01]  /*03b0*/  BSSY B0, `(.L_x_1) ;  /* 0x00000b6000007945 */ /* 0x000fe20003800000 */
[----:B-----5:R-:W-:Y:S02]  /*03c0*/  SHF.R.S32.HI R34, RZ, 0x1f, R33 ;  /* 0x0000001fff227819 */ /* 0x020fe40000011421 */
[----:B------:R-:W-:-:S04]  /*03d0*/  LEA.HI R7, R15, R2, RZ, 0x3 ;  /* 0x000000020f077211 */ /* 0x000fc800078f18ff */
[----:B------:R-:W-:-:S05]  /*03e0*/  LOP3.LUT R3, R7, 0xfffffff8, RZ, 0xc0, !PT ;  /* 0xfffffff807037812 */ /* 0x000fca00078ec0ff */
[----:B------:R-:W-:-:S04]  /*03f0*/  IMAD.IADD R3, R2, 0x1, -R3 ;  /* 0x0000000102037824 */ /* 0x000fc800078e0a03 */
[----:B------:R-:W-:Y:S01]  /*0400*/  IMAD R4, R18, 0x8, R3 ;  /* 0x0000000812047824 */ /* 0x000fe200078e0203 */
[----:B------:R-:W-:Y:S02]  /*0410*/  LOP3.LUT R3, R7, 0xf8, RZ, 0xc0, !PT ;  /* 0x000000f807037812 */ /* 0x000fe400078ec0ff */
[----:B------:R-:W-:Y:S02]  /*0420*/  SHF.R.S32.HI R7, RZ, 0x3, R7 ;  /* 0x00000003ff077819 */ /* 0x000fe40000011407 */
[----:B------:R-:W-:Y:S02]  /*0430*/  ISETP.GE.AND P0, PT, R4, R17, PT ;  /* 0x000000110400720c */ /* 0x000fe40003f06270 */
[----:B------:R-:W-:Y:S02]  /*0440*/  LOP3.LUT R14, R3, 0x7, R2, 0xf8, !PT ;  /* 0x00000007030e7812 */ /* 0x000fe400078ef802 */
[----:B------:R-:W-:-:S04]  /*0450*/  SHF.R.U32.HI R3, RZ, 0x2, R7 ;  /* 0x00000002ff037819 */ /* 0x000fc80000011607 */
[----:B------:R-:W-:-:S05]  /*0460*/  LOP3.LUT R14, R14, 0x7, R3, 0x78, !PT ;  /* 0x000000070e0e7812 */ /* 0x000fca00078e7803 */
[----:B------:R-:W-:Y:S05]  /*0470*/  @P0 BRA `(.L_x_2) ;  /* 0x00000a9000000947 */ /* 0x000fea0003800000 */
[----:B------:R-:W-:Y:S01]  /*0480*/  IMAD.MOV.U32 R0, RZ, RZ, 0x1 ;  /* 0x00000001ff007424 */ /* 0x000fe200078e00ff */
[CC--:B------:R-:W-:Y:S01]  /*0490*/  ISETP.GE.AND P1, PT, R7.reuse, R16.reuse, PT ;  /* 0x000000100700720c */ /* 0x0c0fe20003f26270 */
[----:B------:R-:W-:Y:S01]  /*04a0*/  IMAD R6, R34, c[0x0][0x1c8], RZ ;  /* 0x0000720022067a24 */ /* 0x000fe200078e02ff */
[----:B------:R-:W-:Y:S01]  /*04b0*/  IADD3 R25, R7, 0x40, RZ ;  /* 0x0000004007197810 */ /* 0x000fe20007ffe0ff */
[----:B------:R-:W-:Y:S01]  /*04c0*/  IMAD.WIDE.U32 R8, R33, c[0x0][0x1c8], RZ ;  /* 0x0000720021087a25 */ /* 0x000fe200078e00ff */
[----:B------:R-:W-:Y:S02]  /*04d0*/  ISETP.NE.AND P0, PT, R0, c[0x0][0x208], PT ;  /* 0x0000820000007a0c */ /* 0x000fe40003f05270 */
[----:B------:R-:W-:Y:S01]  /*04e0*/  ISETP.GE.AND P5, PT, R25, R16, PT ;  /* 0x000000101900720c */ /* 0x000fe20003fa6270 */
[----:B------:R-:W-:Y:S01]  /*04f0*/  IMAD.MOV.U32 R0, RZ, RZ, R4 ;  /* 0x000000ffff007224 */ /* 0x000fe200078e0004 */
[----:B------:R-:W-:Y:S01]  /*0500*/  IADD3 R23, R7, 0x60, RZ ;  /* 0x0000006007177810 */ /* 0x000fe20007ffe0ff */
[----:B------:R-:W-:Y:S01]  /*0510*/  IMAD R3, R33, c[0x0][0x1cc], R6 ;  /* 0x0000730021037a24 */ /* 0x000fe200078e0206 */
[----:B------:R-:W-:-:S02]  /*0520*/  IADD3 R21, R7, 0x80, RZ ;  /* 0x0000008007157810 */ /* 0x000fc40007ffe0ff */
[-C--:B------:R-:W-:Y:S01]  /*0530*/  ISETP.GE.AND P4, PT, R23, R16.reuse, PT ;  /* 0x000000101700720c */ /* 0x080fe20003f86270 */
[----:B------:R-:W-:Y:S01]  /*0540*/  IMAD.IADD R9, R9, 0x1, R3 ;  /* 0x0000000109097824 */ /* 0x000fe200078e0203 */
[----:B------:R-:W-:Y:S01]  /*0550*/  ISETP.GE.AND P3, PT, R21, R16, PT ;  /* 0x000000101500720c */ /* 0x000fe20003f66270 */
[----:B------:R-:W-:Y:S02]  /*0560*/  @P1 IMAD.MOV.U32 R13, RZ, RZ, -0x800000 ;  /* 0xff800000ff0d1424 */ /* 0x000fe400078e00ff */
[----:B------:R-:W-:Y:S02]  /*0570*/  @P0 IMAD.HI.U32 R5, R4, c[0x0][0x20c], RZ ;  /* 0x0000830004050a27 */ /* 0x000fe400078e00ff */
[----:B------:R-:W-:Y:S01]  /*0580*/  @P5 MOV R35, 0xff800000 ;  /* 0xff80000000235802 */ /* 0x000fe20000000f00 */
[----:B------:R1:W-:Y:S02]  /*0590*/  @P1 STS [R14.X4], R13 ;  /* 0x0000000d0e001388 */ /* 0x0003e40000004800 */
[----:B------:R-:W-:-:S02]  /*05a0*/  @P0 SHF.R.U32.HI R0, RZ, c[0x0][0x210], R5 ;  /* 0x00008400ff000a19 */ /* 0x000fc40000011605 */
[----:B------:R-:W-:Y:S02]  /*05b0*/  IADD3 R5, R7, 0x20, RZ ;  /* 0x0000002007057810 */ /* 0x000fe40007ffe0ff */
[----:B------:R-:W-:Y:S01]  /*05c0*/  SHF.R.S32.HI R3, RZ, 0x1f, R0 ;  /* 0x0000001fff037819 */ /* 0x000fe20000011400 */
[C---:B------:R-:W-:Y:S01]  /*05d0*/  IMAD.WIDE.U32 R8, R0.reuse, c[0x0][0x1c0], R8 ;  /* 0x0000700000087a25 */ /* 0x040fe200078e0008 */
[C---:B------:R-:W-:Y:S02]  /*05e0*/  IADD3 R31, -R0.reuse, RZ, RZ ;  /* 0x000000ff001f7210 */ /* 0x040fe40007ffe1ff */
[----:B------:R-:W-:Y:S01]  /*05f0*/  ISETP.GE.AND P6, PT, R5, R16, PT ;  /* 0x000000100500720c */ /* 0x000fe20003fc6270 */
[----:B------:R-:W-:Y:S02]  /*0600*/  IMAD R3, R3, c[0x0][0x1c0], RZ ;  /* 0x0000700003037a24 */ /* 0x000fe400078e02ff */
[----:B------:R-:W-:Y:S01]  /*0610*/  IMAD R31, R31, c[0x0][0x208], R4 ;  /* 0x000082001f1f7a24 */ /* 0x000fe200078e0204 */
[----:B------:R-:W-:Y:S01]  /*0620*/  LOP3.LUT R4, R7, 0x1, RZ, 0xc0, !PT ;  /* 0x0000000107047812 */ /* 0x000fe200078ec0ff */
[----:B------:R-:W-:Y:S01]  /*0630*/  IMAD R3, R0, c[0x0][0x1c4], R3 ;  /* 0x0000710000037a24 */ /* 0x000fe200078e0203 */
[----:B------:R-:W-:-:S02]  /*0640*/  @!P1 SHF.R.S32.HI R0, RZ, 0x1f, R7 ;  /* 0x0000001fff009819 */ /* 0x000fc40000011407 */
[----:B------:R-:W-:Y:S02]  /*0650*/  SHF.R.S32.HI R6, RZ, 0x1f, R31 ;  /* 0x0000001fff067819 */ /* 0x000fe4000001141f */
[----:B------:R-:W-:Y:S01]  /*0660*/  IADD3 R30, P2, R31, R8, RZ ;  /* 0x000000081f1e7210 */ /* 0x000fe20007f5e0ff */
[----:B------:R-:W-:Y:S01]  /*0670*/  @!P1 IMAD R0, R0, c[0x0][0x1b8], RZ ;  /* 0x00006e0000009a24 */ /* 0x000fe200078e02ff */
[----:B------:R-:W-:Y:S02]  /*0680*/  ISETP.NE.U32.AND P0, PT, R4, 0x1, PT ;  /* 0x000000010400780c */ /* 0x000fe40003f05070 */
[----:B------:R-:W-:Y:S01]  /*0690*/  IADD3.X R31, R6, R9, R3, P2, !PT ;  /* 0x00000009061f7210 */ /* 0x000fe200017fe403 */
[C---:B------:R-:W-:Y:S01]  /*06a0*/  @!P1 IMAD R3, R7.reuse, c[0x0][0x1bc], R0 ;  /* 0x00006f0007039a24 */ /* 0x040fe200078e0200 */
[----:B------:R-:W-:Y:S01]  /*06b0*/  @!P6 SHF.R.S32.HI R4, RZ, 0x1f, R5 ;  /* 0x0000001fff04e819 */ /* 0x000fe20000011405 */
[--C-:B------:R-:W-:Y:S01]  /*06c0*/  @!P6 IMAD.MOV.U32 R12, RZ, RZ, R30.reuse ;  /* 0x000000ffff0ce224 */ /* 0x100fe200078e001e */
[----:B------:R-:W-:Y:S01]  /*06d0*/  @!P5 SHF.R.S32.HI R0, RZ, 0x1f, R25 ;  /* 0x0000001fff00d819 */ /* 0x000fe20000011419 */
[----:B------:R-:W-:Y:S01]  /*06e0*/  @!P1 IMAD.WIDE.U32 R10, R7, c[0x0][0x1b8], R30 ;  /* 0x00006e00070a9a25 */ /* 0x000fe200078e001e */
[----:B-1----:R-:W-:-:S02]  /*06f0*/  @!P6 MOV R13, R31 ;  /* 0x0000001f000de202 */ /* 0x002fc40000000f00 */
[----:B------:R-:W-:Y:S01]  /*0700*/  @!P3 SHF.R.S32.HI R6, RZ, 0x1f, R21 ;  /* 0x0000001fff06b819 */ /* 0x000fe20000011415 */
[----:B------:R-:W-:Y:S01]  /*0710*/  @!P1 IMAD.IADD R3, R11, 0x1, R3 ;  /* 0x000000010b039824 */ /* 0x000fe200078e0203 */
[----:B------:R-:W-:Y:S01]  /*0720*/  @!P1 LEA R26, P2, R10, c[0x0][0x1a0], 0x2 ;  /* 0x000068000a1a9a11 */ /* 0x000fe200078410ff */
[----:B------:R-:W-:Y:S02]  /*0730*/  @!P6 IMAD R4, R4, c[0x0][0x1b8], RZ ;  /* 0x00006e000404ea24 */ /* 0x000fe400078e02ff */
[----:B------:R-:W-:Y:S01]  /*0740*/  @!P5 IMAD R0, R0, c[0x0][0x1b8], RZ ;  /* 0x00006e000000da24 */ /* 0x000fe200078e02ff */
[----:B------:R-:W-:Y:S01]  /*0750*/  @!P1 LEA.HI.X R27, R10, c[0x0][0x1a4], R3, 0x2, P2 ;  /* 0x000069000a1b9a11 */ /* 0x000fe200010f1403 */
[----:B------:R-:W-:Y:S01]  /*0760*/  @!P5 IMAD.MOV.U32 R10, RZ, RZ, R30 ;  /* 0x000000ffff0ad224 */ /* 0x000fe200078e001e */
[----:B------:R-:W-:Y:S01]  /*0770*/  @!P4 SHF.R.S32.HI R3, RZ, 0x1f, R23 ;  /* 0x0000001fff03c819 */ /* 0x000fe20000011417 */
[----:B------:R-:W-:Y:S02]  /*0780*/  @!P5 IMAD.MOV.U32 R11, RZ, RZ, R31 ;  /* 0x000000ffff0bd224 */ /* 0x000fe400078e001f */
[----:B------:R-:W-:-:S02]  /*0790*/  @!P6 IMAD R9, R5, c[0x0][0x1bc], R4 ;  /* 0x00006f000509ea24 */ /* 0x000fc400078e0204 */
[----:B------:R-:W-:-:S04]  /*07a0*/  @!P6 IMAD.WIDE.U32 R4, R5, c[0x0][0x1b8], R12 ;  /* 0x00006e000504ea25 */ /* 0x000fc800078e000c */
[----:B------:R-:W-:Y:S02]  /*07b0*/  IMAD.SHL.U32 R12, R14, 0x4, RZ ;  /* 0x000000040e0c7824 */ /* 0x000fe400078e00ff */
[----:B------:R-:W-:Y:S01]  /*07c0*/  @!P5 IMAD R13, R25, c[0x0][0x1bc], R0 ;  /* 0x00006f00190dda24 */ /* 0x000fe200078e0200 */
[----:B------:R-:W-:Y:S01]  /*07d0*/  @!P6 IADD3 R0, R5, R9, RZ ;  /* 0x000000090500e210 */ /* 0x000fe20007ffe0ff */
[----:B------:R-:W-:Y:S01]  /*07e0*/  @!P5 IMAD.WIDE.U32 R24, R25, c[0x0][0x1b8], R10 ;  /* 0x00006e001918da25 */ /* 0x000fe200078e000a */
[----:B------:R-:W-:Y:S01]  /*07f0*/  IADD3 R11, R7, 0xa0, RZ ;  /* 0x000000a0070b7810 */ /* 0x000fe20007ffe0ff */
[----:B------:R-:W-:Y:S01]  /*0800*/  @!PT LDS RZ, [RZ] ;  /* 0x00000000fffff984 */ /* 0x000fe20000000800 */
[----:B------:R-:W-:Y:S01]  /*0810*/  @!PT LDS RZ, [RZ] ;  /* 0x00000000fffff984 */ /* 0x000fe20000000800 */
[----:B------:R-:W-:Y:S01]  /*0820*/  @!PT LDS RZ, [RZ] ;  /* 0x00000000fffff984 */ /* 0x000fe20000000800 */
[----:B------:R1:W-:Y:S01]  /*0830*/  @!P1 LDGSTS.E.LTC128B [R12], [R26.64] ;  /* 0x000000001a0c9fae */ /* 0x0003e2000b921964 */
[----:B------:R-:W-:Y:S01]  /*0840*/  @!P6 LEA R38, P1, R4, c[0x0][0x1a0], 0x2 ;  /* 0x000068000426ea11 */ /* 0x000fe200078210ff */
[----:B------:R-:W-:Y:S01]  /*0850*/  IMAD.MOV.U32 R5, RZ, RZ, 0xf8 ;  /* 0x000000f8ff057424 */ /* 0x000fe200078e00ff */
[----:B------:R-:W-:Y:S01]  /*0860*/  ISETP.GE.AND P2, PT, R11, R16, PT ;  /* 0x000000100b00720c */ /* 0x000fe20003f46270 */
[----:B------:R-:W-:Y:S01]  /*0870*/  @!P3 IMAD R6, R6, c[0x0][0x1b8], RZ ;  /* 0x00006e000606ba24 */ /* 0x000fe200078e02ff */
[----:B------:R-:W-:-:S02]  /*0880*/  IADD3 R9, R7, 0xc0, RZ ;  /* 0x000000c007097810 */ /* 0x000fc40007ffe0ff */
[----:B------:R-:W-:Y:S01]  /*0890*/  @!P6 LEA.HI.X R39, R4, c[0x0][0x1a4], R0, 0x2, P1 ;  /* 0x000069000427ea11 */ /* 0x000fe200008f1400 */
[----:B------:R-:W-:Y:S01]  /*08a0*/  @!P5 IMAD.IADD R4, R25, 0x1, R13 ;  /* 0x000000011904d824 */ /* 0x000fe200078e020d */
[----:B------:R-:W-:Y:S01]  /*08b0*/  ISETP.GE.AND P1, PT, R9, R16, PT ;  /* 0x000000100900720c */ /* 0x000fe20003f26270 */
[----:B------:R-:W-:Y:S01]  /*08c0*/  @!P4 IMAD R0, R3, c[0x0][0x1b8], RZ ;  /* 0x00006e000300ca24 */ /* 0x000fe200078e02ff */
[----:B------:R-:W-:Y:S01]  /*08d0*/  SEL R5, R5, 0x108, !P0 ;  /* 0x0000010805057807 */ /* 0x000fe20004000000 */
[----:B------:R-:W-:Y:S01]  /*08e0*/  @!P3 IMAD.MOV.U32 R25, RZ, RZ, R31 ;  /* 0x000000ffff19b224 */ /* 0x000fe200078e001f */
[C---:B------:R-:W-:Y:S01]  /*08f0*/  @!P5 LEA R36, P0, R24.reuse, c[0x0][0x1a0], 0x2 ;  /* 0x000068001824da11 */ /* 0x040fe200078010ff */
[----:B------:R-:W-:Y:S02]  /*0900*/  @!P4 IMAD R3, R23, c[0x0][0x1bc], R0 ;  /* 0x00006f001703ca24 */ /* 0x000fe400078e0200 */
[----:B------:R-:W-:Y:S01]  /*0910*/  @!P2 SHF.R.S32.HI R0, RZ, 0x1f, R11 ;  /* 0x0000001fff00a819 */ /* 0x000fe2000001140b */
[----:B------:R-:W-:Y:S01]  /*0920*/  @!P3 IMAD R6, R21, c[0x0][0x1bc], R6 ;  /* 0x00006f001506ba24 */ /* 0x000fe200078e0206 */
[----:B------:R-:W-:Y:S01]  /*0930*/  @!P5 LEA.HI.X R37, R24, c[0x0][0x1a4], R4, 0x2, P0 ;  /* 0x000069001825da11 */ /* 0x000fe200000f1404 */
[----:B------:R-:W-:Y:S01]  /*0940*/  IMAD.MOV.U32 R4, RZ, RZ, 0x210 ;  /* 0x00000210ff047424 */ /* 0x000fe200078e00ff */
[----:B------:R-:W-:Y:S01]  /*0950*/  LOP3.LUT P0, RZ, R7, 0x2, RZ, 0xc0, !PT ;  /* 0x0000000207ff7812 */ /* 0x000fe2000780c0ff */
[----:B------:R-:W-:Y:S01]  /*0960*/  @!P3 IMAD.MOV.U32 R24, RZ, RZ, R30 ;  /* 0x000000ffff18b224 */ /* 0x000fe200078e001e */
[----:B------:R-:W-:Y:S01]  /*0970*/  @!P1 SHF.R.S32.HI R8, RZ, 0x1f, R9 ;  /* 0x0000001fff089819 */ /* 0x000fe20000011409 */
[----:B------:R-:W-:Y:S01]  /*0980*/  @!P2 IMAD R0, R0, c[0x0][0x1b8], RZ ;  /* 0x00006e000000aa24 */ /* 0x000fe200078e02ff */
[----:B------:R-:W-:Y:S01]  /*0990*/  SEL R4, R4, 0x1f0, !P0 ;  /* 0x000001f004047807 */ /* 0x000fe20004000000 */
[----:B------:R-:W-:Y:S01]  /*09a0*/  @!P3 IMAD.WIDE.U32 R20, R21, c[0x0][0x1b8], R24 ;  /* 0x00006e001514ba25 */ /* 0x000fe200078e0018 */
[----:B------:R-:W-:-:S02]  /*09b0*/  IADD3 R7, R7, 0xe0, RZ ;  /* 0x000000e007077810 */ /* 0x000fc40007ffe0ff */
[----:B-1----:R-:W-:Y:S01]  /*09c0*/  @!P4 MOV R27, R31 ;  /* 0x0000001f001bc202 */ /* 0x002fe20000000f00 */
[--C-:B------:R-:W-:Y:S01]  /*09d0*/  @!P4 IMAD.MOV.U32 R26, RZ, RZ, R30.reuse ;  /* 0x000000ffff1ac224 */ /* 0x100fe200078e001e */
[----:B------:R-:W-:Y:S01]  /*09e0*/  @!P3 IADD3 R6, R21, R6, RZ ;  /* 0x000000061506b210 */ /* 0x000fe20007ffe0ff */
[----:B------:R-:W-:Y:S02]  /*09f0*/  @!P2 IMAD.MOV.U32 R24, RZ, RZ, R30 ;  /* 0x000000ffff18a224 */ /* 0x000fe400078e001e */
[----:B------:R-:W-:-:S04]  /*0a00*/  @!P4 IMAD.WIDE.U32 R22, R23, c[0x0][0x1b8], R26 ;  /* 0x00006e001716ca25 */ /* 0x000fc800078e001a */
[----:B------:R-:W-:Y:S01]  /*0a10*/  @!P2 IMAD.MOV.U32 R25, RZ, RZ, R31 ;  /* 0x000000ffff19a224 */ /* 0x000fe200078e001f */
[----:B------:R-:W-:Y:S01]  /*0a20*/  @!P4 IADD3 R3, R23, R3, RZ ;  /* 0x000000031703c210 */ /* 0x000fe20007ffe0ff */
[C---:B------:R-:W-:Y:S01]  /*0a30*/  @!P2 IMAD R0, R11.reuse, c[0x0][0x1bc], R0 ;  /* 0x00006f000b00aa24 */ /* 0x040fe200078e0200 */
[----:B------:R-:W-:Y:S01]  /*0a40*/  @!P4 LEA R28, P0, R22, c[0x0][0x1a0], 0x2 ;  /* 0x00006800161cca11 */ /* 0x000fe200078010ff */
[----:B------:R-:W-:-:S03]  /*0a50*/  @!P2 IMAD.WIDE.U32 R10, R11, c[0x0][0x1b8], R24 ;  /* 0x00006e000b0aaa25 */ /* 0x000fc600078e0018 */
[----:B------:R-:W-:Y:S01]  /*0a60*/  @!P4 LEA.HI.X R29, R22, c[0x0][0x1a4], R3, 0x2, P0 ;  /* 0x00006900161dca11 */ /* 0x000fe200000f1403 */
[----:B------:R-:W-:Y:S01]  /*0a70*/  @!P1 IMAD R8, R8, c[0x0][0x1b8], RZ ;  /* 0x00006e0008089a24 */ /* 0x000fe200078e02ff */
[C---:B------:R-:W-:Y:S01]  /*0a80*/  @!P3 LEA R26, P0, R20.reuse, c[0x0][0x1a0], 0x2 ;  /* 0x00006800141aba11 */ /* 0x040fe200078010ff */
[----:B------:R-:W-:Y:S01]  /*0a90*/  @!P1 IMAD.MOV.U32 R22, RZ, RZ, R30 ;  /* 0x000000ffff169224 */ /* 0x000fe200078e001e */
[----:B------:R-:W-:Y:S01]  /*0aa0*/  @!P2 IADD3 R0, R11, R0, RZ ;  /* 0x000000000b00a210 */ /* 0x000fe20007ffe0ff */
[----:B------:R-:W-:Y:S01]  /*0ab0*/  @!P1 IMAD.MOV.U32 R23, RZ, RZ, R31 ;  /* 0x000000ffff179224 */ /* 0x000fe200078e001f */
[----:B------:R-:W-:Y:S01]  /*0ac0*/  @!P3 LEA.HI.X R27, R20, c[0x0][0x1a4], R6, 0x2, P0 ;  /* 0x00006900141bba11 */ /* 0x000fe200000f1406 */
[C---:B------:R-:W-:Y:S01]  /*0ad0*/  @!P1 IMAD R3, R9.reuse, c[0x0][0x1bc], R8 ;  /* 0x00006f0009039a24 */ /* 0x040fe200078e0208 */
[----:B------:R-:W-:Y:S01]  /*0ae0*/  @!P2 LEA R24, P0, R10, c[0x0][0x1a0], 0x2 ;  /* 0x000068000a18aa11 */ /* 0x000fe200078010ff */
[----:B------:R-:W-:Y:S01]  /*0af0*/  @!P1 IMAD.WIDE.U32 R8, R9, c[0x0][0x1b8], R22 ;  /* 0x00006e0009089a25 */ /* 0x000fe200078e0016 */
[----:B------:R-:W-:-:S02]  /*0b00*/  @!P4 IADD3 R6, R4, R14, R5 ;  /* 0x0000000e0406c210 */ /* 0x000fc40007ffe005 */
[----:B------:R-:W-:Y:S01]  /*0b10*/  @!P2 LEA.HI.X R25, R10, c[0x0][0x1a4], R0, 0x2, P0 ;  /* 0x000069000a19aa11 */ /* 0x000fe200000f1400 */
[----:B------:R-:W-:Y:S01]  /*0b20*/  @!P1 IMAD.IADD R3, R9, 0x1, R3 ;  /* 0x0000000109039824 */ /* 0x000fe200078e0203 */
[----:B------:R-:W-:Y:S01]  /*0b30*/  @!P1 LEA R22, P0, R8, c[0x0][0x1a0], 0x2 ;  /* 0x0000680008169a11 */ /* 0x000fe200078010ff */
[C---:B------:R-:W-:Y:S01]  /*0b40*/  IMAD.IADD R13, R14.reuse, 0x1, R5 ;  /* 0x000000010e0d7824 */ /* 0x040fe200078e0205 */
[----:B------:R-:W-:Y:S01]  /*0b50*/  @P6 MOV R0, 0xff800000 ;  /* 0xff80000000006802 */ /* 0x000fe20000000f00 */
[--C-:B------:R-:W-:Y:S01]  /*0b60*/  IMAD.IADD R10, R14, 0x1, R4.reuse ;  /* 0x000000010e0a7824 */ /* 0x100fe200078e0204 */
[----:B------:R-:W-:Y:S01]  /*0b70*/  @!P1 LEA.HI.X R23, R8, c[0x0][0x1a4], R3, 0x2, P0 ;  /* 0x0000690008179a11 */ /* 0x000fe200000f1403 */
[----:B------:R-:W-:Y:S01]  /*0b80*/  IMAD.SHL.U32 R11, R13, 0x4, RZ ;  /* 0x000000040d0b7824 */ /* 0x000fe200078e00ff */
[----:B------:R-:W-:Y:S01]  /*0b90*/  ISETP.GE.AND P0, PT, R7, R16, PT ;  /* 0x000000100700720c */ /* 0x000fe20003f06270 */
[----:B------:R-:W-:Y:S01]  /*0ba0*/  IMAD.SHL.U32 R9, R10, 0x4, RZ ;  /* 0x000000040a097824 */ /* 0x000fe200078e00ff */
[----:B------:R-:W-:Y:S01]  /*0bb0*/  IADD3 R8, R14, R5, R4 ;  /* 0x000000050e087210 */ /* 0x000fe20007ffe004 */
[----:B------:R-:W-:Y:S01]  /*0bc0*/  @P4 IMAD.MOV.U32 R21, RZ, RZ, -0x800000 ;  /* 0xff800000ff154424 */ /* 0x000fe200078e00ff */
[----:B------:R1:W-:Y:S01]  /*0bd0*/  @P6 STS [R13.X4], R0 ;  /* 0x000000000d006388 */ /* 0x0003e20000004800 */
[----:B------:R-:W-:Y:S01]  /*0be0*/  @!P4 SHF.L.U32 R6, R6, 0x2, RZ ;  /* 0x000000020606c819 */ /* 0x000fe200000006ff */
[----:B------:R-:W-:-:S02]  /*0bf0*/  @P3 IMAD.MOV.U32 R3, RZ, RZ, -0x800000 ;  /* 0xff800000ff033424 */ /* 0x000fc400078e00ff */
[----:B------:R-:W-:Y:S01]  /*0c00*/  @!PT LDS RZ, [RZ] ;  /* 0x00000000fffff984 */ /* 0x000fe20000000800 */
[----:B------:R-:W-:Y:S01]  /*0c10*/  @!PT LDS RZ, [RZ] ;  /* 0x00000000fffff984 */ /* 0x000fe20000000800 */
[----:B------:R-:W-:Y:S01]  /*0c20*/  @!PT LDS RZ, [RZ] ;  /* 0x00000000fffff984 */ /* 0x000fe20000000800 */
[----:B------:R2:W-:Y:S04]  /*0c30*/  @!P6 LDGSTS.E.LTC128B [R11], [R38.64] ;  /* 0x00000000260befae */ /* 0x0005e8000b921964 */
[----:B------:R3:W-:Y:S04]  /*0c40*/  @P5 STS [R10.X4], R35 ;  /* 0x000000230a005388 */ /* 0x0007e80000004800 */
        /* <DEDUP_REMOVED lines=9> */
[----:B------:R4:W-:Y:S01]  /*0ce0*/  @P3 STS [R14.X4+0x1000], R3 ;  /* 0x001000030e003388 */ /* 0x0009e20000004800 */
[----:B-1----:R-:W-:-:S03]  /*0cf0*/  @P2 IMAD.MOV.U32 R0, RZ, RZ, -0x800000 ;  /* 0xff800000ff002424 */ /* 0x002fc600078e00ff */
[----:B------:R-:W-:Y:S01]  /*0d00*/  @!PT LDS RZ, [RZ] ;  /* 0x00000000fffff984 */ /* 0x000fe20000000800 */
[----:B------:R-:W-:Y:S01]  /*0d10*/  @!PT LDS RZ, [RZ] ;  /* 0x00000000fffff984 */ /* 0x000fe20000000800 */
[----:B------:R-:W-:Y:S01]  /*0d20*/  @!PT LDS RZ, [RZ] ;  /* 0x00000000fffff984 */ /* 0x000fe20000000800 */
[----:B------:R4:W-:Y:S01]  /*0d30*/  @!P3 LDGSTS.E.LTC128B [R12+0x1000], [R26.64] ;  /* 0x010000001a0cbfae */ /* 0x0009e2000b921964 */
[----:B--2---:R-:W-:-:S03]  /*0d40*/  @P1 MOV R39, 0xff800000 ;  /* 0xff80000000271802 */ /* 0x004fc60000000f00 */
[----:B------:R4:W-:Y:S01]  /*0d50*/  @P2 STS [R13.X4+0x1000], R0 ;  /* 0x001000000d002388 */ /* 0x0009e20000004800 */
[----:B---3--:R-:W-:-:S03]  /*0d60*/  @P0 IMAD.MOV.U32 R35, RZ, RZ, -0x800000 ;  /* 0xff800000ff230424 */ /* 0x008fc600078e00ff */
[----:B------:R-:W-:Y:S01]  /*0d70*/  @!PT LDS RZ, [RZ] ;  /* 0x00000000fffff984 */ /* 0x000fe20000000800 */
[----:B------:R-:W-:Y:S01]  /*0d80*/  @!PT LDS RZ, [RZ] ;  /* 0x00000000fffff984 */ /* 0x000fe20000000800 */
[----:B------:R-:W-:Y:S01]  /*0d90*/  @!PT LDS RZ, [RZ] ;  /* 0x00000000fffff984 */ /* 0x000fe20000000800 */
[----:B------:R4:W-:Y:S04]  /*0da0*/  @!P2 LDGSTS.E.LTC128B [R11+0x1000], [R24.64] ;  /* 0x01000000180bafae */ /* 0x0009e8000b921964 */
[----:B------:R4:W-:Y:S04]  /*0db0*/  @P1 STS [R10.X4+0x1000], R39 ;  /* 0x001000270a001388 */ /* 0x0009e80000004800 */
[----:B------:R-:W-:Y:S01]  /*0dc0*/  @!PT LDS RZ, [RZ] ;  /* 0x00000000fffff984 */ /* 0x000fe20000000800 */
[----:B------:R-:W-:Y:S01]  /*0dd0*/  @!PT LDS RZ, [RZ] ;  /* 0x00000000fffff984 */ /* 0x000fe20000000800 */
[----:B------:R-:W-:Y:S01]  /*0de0*/  @!PT LDS RZ, [RZ] ;  /* 0x00000000fffff984 */ /* 0x000fe20000000800 */
[----:B------:R4:W-:Y:S04]  /*0df0*/  @!P1 LDGSTS.E.LTC128B [R9+0x1000], [R22.64] ;  /* 0x0100000016099fae */ /* 0x0009e8000b921964 */
[----:B------:R4:W-:Y:S01]  /*0e00*/  @P0 STS [R8.X4+0x1000], R35 ;  /* 0x0010002308000388 */ /* 0x0009e20000004800 */
[----:B------:R-:W-:Y:S05]  /*0e10*/  @P0 BRA `(.L_x_2) ;  /* 0x000000f000000947 */ /* 0x000fea0003800000 */
[----:B----4-:R-:W-:Y:S01]  /*0e20*/  SHF.R.S32.HI R0, RZ, 0x1f, R7 ;  /* 0x0000001fff007819 */ /* 0x010fe20000011407 */
[----:B------:R-:W-:Y:S01]  /*0e30*/  IMAD.MOV.U32 R8, RZ, RZ, R30 ;  /* 0x000000ffff087224 */ /* 0x000fe200078e001e */
[----:B------:R-:W-:Y:S01]  /*0e40*/  IADD3 R4, R14, R4, R5 ;  /* 0x000000040e047210 */ /* 0x000fe20007ffe005 */
[----:B------:R-:W-:-:S02]  /*0e50*/  IMAD.MOV.U32 R9, RZ, RZ, R31 ;  /* 0x000000ffff097224 */ /* 0x000fc400078e001f */
[----:B------:R-:W-:Y:S01]  /*0e60*/  IMAD R0, R0, c[0x0][0x1b8], RZ ;  /* 0x00006e0000007a24 */ /* 0x000fe200078e02ff */
[----:B------:R-:W-:Y:S01]  /*0e70*/  SHF.L.U32 R3, R4, 0x2, RZ ;  /* 0x0000000204037819 */ /* 0x000fe200000006ff */
[----:B------:R-:W-:-:S04]  /*0e80*/  IMAD.WIDE.U32 R8, R7, c[0x0][0x1b8], R8 ;  /* 0x00006e0007087a25 */ /* 0x000fc800078e0008 */
[----:B------:R-:W-:Y:S01]  /*0e90*/  IMAD R7, R7, c[0x0][0x1bc], R0 ;  /* 0x00006f0007077a24 */ /* 0x000fe200078e0200 */
[----:B------:R-:W-:-:S04]  /*0ea0*/  LEA R6, P0, R8, c[0x0][0x1a0], 0x2 ;  /* 0x0000680008067a11 */ /* 0x000fc800078010ff */
[----:B------:R-:W-:-:S04]  /*0eb0*/  IADD3 R7, R9, R7, RZ ;  /* 0x0000000709077210 */ /* 0x000fc80007ffe0ff */
[----:B------:R-:W-:-:S05]  /*0ec0*/  LEA.HI.X R7, R8, c[0x0][0x1a4], R7, 0x2, P0 ;  /* 0x0000690008077a11 */ /* 0x000fca00000f1407 */
[----:B------:R-:W-:Y:S01]  /*0ed0*/  @!PT LDS RZ, [RZ] ;  /* 0x00000000fffff984 */ /* 0x000fe20000000800 */
[----:B------:R-:W-:Y:S01]  /*0ee0*/  @!PT LDS RZ, [RZ] ;  /* 0x00000000fffff984 */ /* 0x000fe20000000800 */
[----:B------:R-:W-:Y:S01]  /*0ef0*/  @!PT LDS RZ, [RZ] ;  /* 0x00000000fffff984 */ /* 0x000fe20000000800 */
[----:B------:R1:W-:Y:S02]  /*0f00*/  LDGSTS.E.LTC128B [R3+0x1000], [R6.64] ;  /* 0x0100000006037fae */ /* 0x0003e4000b921964 */
.L_x_2:
[----:B------:R-:W-:Y:S05]  /*0f10*/  BSYNC B0 ;  /* 0x0000000000007941 */ /* 0x000fea0003800000 */
.L_x_1:
[----:B----4-:R-:W-:Y:S01]  /*0f20*/  IMAD.MOV.U32 R0, RZ, RZ, 0x1 ;  /* 0x00000001ff007424 */ /* 0x010fe200078e00ff */
[----:B------:R-:W-:Y:S01]  /*0f30*/  LEA.HI R11, R15, R2, RZ, 0x5 ;  /* 0x000000020f0b7211 */ /* 0x000fe200078f28ff */
[----:B------:R-:W-:Y:S01]  /*0f40*/  IMAD.SHL.U32 R4, R19, 0x80, RZ ;  /* 0x0000008013047824 */ /* 0x000fe200078e00ff */
[----:B------:R-:W0:Y:S02]  /*0f50*/  LDGDEPBAR ;  /* 0x00000000000079af */ /* 0x000e240000000000 */
[----:B------:R-:W-:Y:S01]  /*0f60*/  ISETP.NE.AND P1, PT, R0, c[0x0][0x208], PT ;  /* 0x0000820000007a0c */ /* 0x000fe20003f25270 */
[----:B------:R-:W-:Y:S01]  /*0f70*/  IMAD R0, R34, c[0x0][0x198], RZ ;  /* 0x0000660022007a24 */ /* 0x000fe200078e02ff */
[----:B-1----:R-:W-:Y:S02]  /*0f80*/  SHF.R.S32.HI R3, RZ, 0x5, R11 ;  /* 0x00000005ff037819 */ /* 0x002fe4000001140b */
[----:B------:R-:W-:Y:S01]  /*0f90*/  SHF.R.S32.HI R5, RZ, 0x1f, R4 ;  /* 0x0000001fff057819 */ /* 0x000fe20000011404 */
[----:B------:R-:W-:Y:S01]  /*0fa0*/  IMAD R9, R33, c[0x0][0x19c], R0 ;  /* 0x0000670021097a24 */ /* 0x000fe200078e0200 */
[----:B------:R-:W-:Y:S01]  /*0fb0*/  LOP3.LUT R11, R11, 0xffffffe0, RZ, 0xc0, !PT ;  /* 0xffffffe00b0b7812 */ /* 0x000fe200078ec0ff */
[----:B------:R-:W-:Y:S01]  /*0fc0*/  IMAD R18, R18, 0x8, R3 ;  /* 0x0000000812127824 */ /* 0x000fe200078e0203 */
[----:B------:R-:W-:Y:S01]  /*0fd0*/  IADD3 R13, -R4, c[0x0][0x16c], RZ ;  /* 0x00005b00040d7a10 */ /* 0x000fe20007ffe1ff */
[----:B------:R-:W-:-:S03]  /*0fe0*/  IMAD.WIDE.U32 R6, R33, c[0x0][0x198], R4 ;  /* 0x0000660021067a25 */ /* 0x000fc600078e0004 */
[C---:B------:R-:W-:Y:S01]  /*0ff0*/  ISETP.GE.AND P0, PT, R18.reuse, R17, PT ;  /* 0x000000111200720c */ /* 0x040fe20003f06270 */
[----:B------:R-:W-:-:S04]  /*1000*/  @P1 IMAD.HI.U32 R5, R18, c[0x0][0x20c], RZ ;  /* 0x0000830012051a27 */ /* 0x000fc800078e00ff */
[----:B------:R-:W-:Y:S02]  /*1010*/  IMAD.IADD R2, R2, 0x1, -R11 ;  /* 0x0000000102027824 */ /* 0x000fe400078e0a0b */
[----:B------:R-:W-:Y:S01]  /*1020*/  IMAD.MOV.U32 R0, RZ, RZ, R18 ;  /* 0x000000ffff007224 */ /* 0x000fe200078e0012 */
[----:B------:R-:W-:Y:S01]  /*1030*/  @P1 SHF.R.U32.HI R0, RZ, c[0x0][0x210], R5 ;  /* 0x00008400ff001a19 */ /* 0x000fe20000011605 */
[----:B------:R-:W-:Y:S01]  /*1040*/  IMAD.SHL.U32 R14, R2, 0x4, RZ ;  /* 0x00000004020e7824 */ /* 0x000fe200078e00ff */
[----:B------:R-:W-:Y:S01]  /*1050*/  SHF.R.U32.HI R27, RZ, 0x2, R2 ;  /* 0x00000002ff1b7819 */ /* 0x000fe20000011602 */
[----:B------:R-:W-:Y:S01]  /*1060*/  IMAD.IADD R7, R7, 0x1, R9 ;  /* 0x0000000107077824 */ /* 0x000fe200078e0209 */
[--C-:B------:R-:W-:Y:S01]  /*1070*/  SHF.R.S32.HI R5, RZ, 0x1f, R0.reuse ;  /* 0x0000001fff057819 */ /* 0x100fe20000011400 */
[----:B------:R-:W-:Y:S01]  /*1080*/  IMAD.MOV R35, RZ, RZ, -R0 ;  /* 0x000000ffff237224 */ /* 0x000fe200078e0a00 */
[----:B------:R-:W-:Y:S01]  /*1090*/  ISETP.GE.AND P4, PT, R14, R13, PT ;  /* 0x0000000d0e00720c */ /* 0x000fe20003f86270 */
[C---:B------:R-:W-:Y:S01]  /*10a0*/  IMAD.WIDE.U32 R6, R0.reuse, c[0x0][0x190], R6 ;  /* 0x0000640000067a25 */ /* 0x040fe200078e0006 */
[----:B------:R-:W-:-:S02]  /*10b0*/  SEL R4, R0, 0xffffffff, !P0 ;  /* 0xffffffff00047807 */ /* 0x000fc40004000000 */
[----:B------:R-:W-:Y:S01]  /*10c0*/  SHF.R.S32.HI R37, RZ, 0x1f, R14 ;  /* 0x0000001fff257819 */ /* 0x000fe2000001140e */
[----:B------:R-:W-:Y:S01]  /*10d0*/  IMAD R5, R5, c[0x0][0x190], RZ ;  /* 0x0000640005057a24 */ /* 0x000fe200078e02ff */
[----:B------:R-:W-:Y:S01]  /*10e0*/  ISETP.LT.OR P4, PT, R4, RZ, P4 ;  /* 0x000000ff0400720c */ /* 0x000fe20002781670 */
[----:B------:R-:W-:Y:S02]  /*10f0*/  IMAD R35, R35, c[0x0][0x208], R18 ;  /* 0x0000820023237a24 */ /* 0x000fe400078e0212 */
[----:B------:R-:W-:Y:S01]  /*1100*/  IMAD R5, R0, c[0x0][0x194], R5 ;  /* 0x0000650000057a24 */ /* 0x000fe200078e0205 */
[----:B------:R-:W-:Y:S01]  /*1110*/  ISETP.LT.OR P3, PT, R16, 0x3, P4 ;  /* 0x000000031000780c */ /* 0x000fe20002761670 */
[----:B------:R-:W-:Y:S01]  /*1120*/  IMAD R32, R3, 0x80, R14 ;  /* 0x0000008003207824 */ /* 0x000fe200078e020e */
[----:B------:R-:W-:Y:S01]  /*1130*/  SHF.R.S32.HI R36, RZ, 0x1f, R35 ;  /* 0x0000001fff247819 */ /* 0x000fe20000011423 */
[----:B------:R-:W-:-:S04]  /*1140*/  IMAD.IADD R7, R7, 0x1, R5 ;  /* 0x0000000107077824 */ /* 0x000fc800078e0205 */
[----:B------:R-:W-:Y:S02]  /*1150*/  IMAD R0, R36, c[0x0][0x180], RZ ;  /* 0x0000600024007a24 */ /* 0x000fe400078e02ff */
[----:B------:R-:W-:-:S04]  /*1160*/  IMAD.WIDE.U32 R6, R35, c[0x0][0x180], R6 ;  /* 0x0000600023067a25 */ /* 0x000fc800078e0006 */
[----:B------:R-:W-:Y:S01]  /*1170*/  IMAD R0, R35, c[0x0][0x184], R0 ;  /* 0x0000610023007a24 */ /* 0x000fe200078e0200 */
[----:B------:R-:W-:Y:S01]  /*1180*/  IADD3 R40, P0, R14, R6, RZ ;  /* 0x000000060e287210 */ /* 0x000fe20007f1e0ff */
[----:B------:R-:W-:Y:S02]  /*1190*/  @!P3 IMAD.MOV.U32 R11, RZ, RZ, c[0x0][0x188] ;  /* 0x00006200ff0bb624 */ /* 0x000fe400078e00ff */
[----:B------:R-:W-:Y:S01]  /*11a0*/  @!P3 IMAD.MOV.U32 R9, RZ, RZ, c[0x0][0x18c] ;  /* 0x00006300ff09b624 */ /* 0x000fe200078e00ff */
[----:B------:R-:W-:Y:S01]  /*11b0*/  IADD3.X R41, R37, R7, R0, P0, !PT ;  /* 0x0000000725297210 */ /* 0x000fe200007fe400 */
[----:B------:R-:W-:Y:S01]  /*11c0*/  @!P4 IMAD.SHL.U32 R8, R32, 0x4, RZ ;  /* 0x000000042008c824 */ /* 0x000fe200078e00ff */
[C---:B------:R-:W-:Y:S02]  /*11d0*/  @!P4 IADD3 R5, P0, R40.reuse, c[0x0][0x188], RZ ;  /* 0x000062002805ca10 */ /* 0x040fe40007f1e0ff */
[----:B------:R-:W-:Y:S02]  /*11e0*/  @!P3 LEA R7, P1, R11, R40, 0x1 ;  /* 0x000000280b07b211 */ /* 0x000fe400078208ff */
[----:B------:R-:W-:-:S02]  /*11f0*/  @!P4 LEA R18, P2, R40, c[0x0][0x160], 0x2 ;  /* 0x000058002812ca11 */ /* 0x000fc400078410ff */
[----:B------:R-:W-:Y:S02]  /*1200*/  @!P4 IADD3.X R0, R41, c[0x0][0x18c], RZ, P0, !PT ;  /* 0x000063002900ca10 */ /* 0x000fe400007fe4ff */
[----:B------:R-:W-:Y:S02]  /*1210*/  @!P3 LEA.HI.X R6, R11, R41, R9, 0x1, P1 ;  /* 0x000000290b06b211 */ /* 0x000fe400008f0c09 */
[----:B------:R-:W-:Y:S02]  /*1220*/  @!P3 LEA R10, P0, R7, c[0x0][0x160], 0x2 ;  /* 0x00005800070aba11 */ /* 0x000fe400078010ff */
[----:B------:R-:W-:Y:S02]  /*1230*/  @!P4 LEA R16, P1, R5, c[0x0][0x160], 0x2 ;  /* 0x000058000510ca11 */ /* 0x000fe400078210ff */
[----:B------:R-:W-:Y:S02]  /*1240*/  @!P4 LEA.HI.X R19, R40, c[0x0][0x164], R41, 0x2, P2 ;  /* 0x000059002813ca11 */ /* 0x000fe400010f1429 */
[----:B------:R-:W-:Y:S01]  /*1250*/  @!P3 LEA.HI.X R11, R7, c[0x0][0x164], R6, 0x2, P0 ;  /* 0x00005900070bba11 */ /* 0x000fe200000f1406 */
[C---:B------:R-:W-:Y:S01]  /*1260*/  @!P4 IMAD.SHL.U32 R7, R32.reuse, 0x4, RZ ;  /* 0x000000042007c824 */ /* 0x040fe200078e00ff */
[----:B------:R-:W-:Y:S01]  /*1270*/  @!P4 LEA.HI.X R17, R5, c[0x0][0x164], R0, 0x2, P1 ;  /* 0x000059000511ca11 */ /* 0x000fe200008f1400 */
[----:B------:R-:W-:Y:S01]  /*1280*/  @!P3 IMAD.SHL.U32 R5, R32, 0x4, RZ ;  /* 0x000000042005b824 */ /* 0x000fe200078e00ff */
[----:B------:R-:W-:Y:S01]  /*1290*/  @!PT LDS RZ, [RZ] ;  /* 0x00000000fffff984 */ /* 0x000fe20000000800 */
[----:B------:R-:W-:Y:S01]  /*12a0*/  @!PT LDS RZ, [RZ] ;  /* 0x00000000fffff984 */ /* 0x000fe20000000800 */
[----:B------:R-:W-:Y:S01]  /*12b0*/  @!PT LDS RZ, [RZ] ;  /* 0x00000000fffff984 */ /* 0x000fe20000000800 */
[----:B------:R1:W-:Y:S01]  /*12c0*/  @!P4 LDGSTS.E.BYPASS.LTC128B.128 [R8+0x2020], [R18.64] ;  /* 0x020200001208cfae */ /* 0x0003e2000b901d64 */
[C---:B------:R-:W-:Y:S01]  /*12d0*/  IMAD.SHL.U32 R0, R2.reuse, 0x8, RZ ;  /* 0x0000000802007824 */ /* 0x040fe200078e00ff */
[----:B------:R-:W-:-:S02]  /*12e0*/  LOP3.LUT R6, R2, 0x1, RZ, 0xc0, !PT ;  /* 0x0000000102067812 */ /* 0x000fc400078ec0ff */
[----:B------:R-:W0:Y:S01]  /*12f0*/  LDGDEPBAR ;  /* 0x00000000000079af */ /* 0x000e220000000000 */
[----:B------:R-:W-:Y:S02]  /*1300*/  LOP3.LUT P0, RZ, R2, 0x2, RZ, 0xc0, !PT ;  /* 0x0000000202ff7812 */ /* 0x000fe4000780c0ff */
[----:B------:R-:W-:Y:S01]  /*1310*/  LOP3.LUT R0, R0, 0xf8, RZ, 0xc0, !PT ;  /* 0x000000f800007812 */ /* 0x000fe200078ec0ff */
[----:B------:R2:W-:Y:S01]  /*1320*/  @!P4 LDGSTS.E.BYPASS.LTC128B.128 [R7+0x3020], [R16.64] ;  /* 0x030200001007cfae */ /* 0x0005e2000b901d64 */
[----:B------:R-:W-:Y:S01]  /*1330*/  ISETP.NE.U32.AND P1, PT, R6, 0x1, PT ;  /* 0x000000010600780c */ /* 0x000fe20003f25070 */
[----:B------:R-:W-:Y:S01]  /*1340*/  IMAD.MOV.U32 R6, RZ, RZ, 0x840 ;  /* 0x00000840ff067424 */ /* 0x000fe200078e00ff */
[----:B------:R-:W-:Y:S01]  /*1350*/  LOP3.LUT R0, R0, 0x7, R3, 0xf8, !PT ;  /* 0x0000000700007812 */ /* 0x000fe200078ef803 */
[----:B------:R-:W0:Y:S03]  /*1360*/  LDGDEPBAR ;  /* 0x00000000000079af */ /* 0x000e260000000000 */
[----:B------:R-:W-:Y:S01]  /*1370*/  LOP3.LUT R27, R0, 0x7, R27, 0x78, !PT ;  /* 0x00000007001b7812 */ /* 0x000fe200078e781b */
[----:B------:R3:W-:Y:S04]  /*1380*/  @!P3 LDGSTS.E.BYPASS.LTC128B.128 [R5+0x4020], [R10.64] ;  /* 0x040200000a05bfae */ /* 0x0007e8000b901d64 */
[----:B------:R-:W0:Y:S01]  /*1390*/  LDGDEPBAR ;  /* 0x00000000000079af */ /* 0x000e220000000000 */
[----:B------:R-:W-:-:S05]  /*13a0*/  IMAD.SHL.U32 R0, R27, 0x4, RZ ;  /* 0x000000041b007824 */ /* 0x000fca00078e00ff */
[C---:B------:R-:W-:Y:S02]  /*13b0*/  IADD3 R26, R0.reuse, 0x3e0, RZ ;  /* 0x000003e0001a7810 */ /* 0x040fe40007ffe0ff */
[----:B------:R-:W-:Y:S02]  /*13c0*/  @P1 IADD3 R26, R0, 0x420, RZ ;  /* 0x00000420001a1810 */ /* 0x000fe40007ffe0ff */
[----:B--2---:R-:W-:-:S05]  /*13d0*/  SEL R7, R6, 0x7c0, !P0 ;  /* 0x000007c006077807 */ /* 0x004fca0004000000 */
[----:B------:R-:W-:Y:S02]  /*13e0*/  IMAD.IADD R25, R0, 0x1, R7 ;  /* 0x0000000100197824 */ /* 0x000fe400078e0207 */
[----:B-1----:R-:W-:Y:S01]  /*13f0*/  IMAD.IADD R18, R7, 0x1, R26 ;  /* 0x0000000107127824 */ /* 0x002fe200078e021a */
[----:B------:R-:W-:-:S04]  /*1400*/  DEPBAR.LE SB0, 0x3 ;  /* 0x000080c00000791a */ /* 0x000fc80000000000 */
[----:B------:R-:W-:Y:S01]  /*1410*/  WARPSYNC 0xffffffff ;  /* 0xffffffff00007948 */ /* 0x000fe20003800000 */
[----:B------:R-:W-:Y:S06]  /*1420*/  BAR.SYNC.DEFER_BLOCKING 0x0 ;  /* 0x0000000000007b1d */ /* 0x000fec0000010000 */
[----:B------:R-:W-:Y:S04]  /*1430*/  LDS R17, [R26] ;  /* 0x000000001a117984 */ /* 0x000fe80000000800 */
[----:B------:R-:W1:Y:S04]  /*1440*/  LDS R24, [R27.X4] ;  /* 0x000000001b187984 */ /* 0x000e680000004800 */
[----:B------:R-:W3:Y:S04]  /*1450*/  LDS R23, [R25] ;  /* 0x0000000019177984 */ /* 0x000ee80000000800 */
[----:B------:R-:W2:Y:S04]  /*1460*/  LDS R16, [R18] ;  /* 0x0000000012107984 */ /* 0x000ea80000000800 */
[----:B------:R-:W4:Y:S04]  /*1470*/  LDS R22, [R27.X4+0x1000] ;  /* 0x001000001b167984 */ /* 0x000f280000004800 */
[----:B------:R-:W5:Y:S04]  /*1480*/  LDS R15, [R26+0x1000] ;  /* 0x001000001a0f7984 */ /* 0x000f680000000800 */
[----:B------:R-:W5:Y:S04]  /*1490*/  LDS R21, [R25+0x1000] ;  /* 0x0010000019157984 */ /* 0x000f680000000800 */
[----:B------:R-:W5:Y:S01]  /*14a0*/  LDS R12, [R18+0x1000] ;  /* 0x00100000120c7984 */ /* 0x000f620000000800 */
[----:B-1----:R-:W-:-:S04]  /*14b0*/  FMNMX.FTZ R0, R17, R24, !PT ;  /* 0x0000001811007209 */ /* 0x002fc80007810000 */
[----:B---3--:R-:W-:-:S04]  /*14c0*/  FMNMX.FTZ R5, R0, R23, !PT ;  /* 0x0000001700057209 */ /* 0x008fc80007810000 */
[----:B--2---:R-:W-:-:S04]  /*14d0*/  FMNMX.FTZ R5, R5, R16, !PT ;  /* 0x0000001005057209 */ /* 0x004fc80007810000 */
[----:B----4-:R-:W-:-:S04]  /*14e0*/  FMNMX.FTZ R0, R5, R22, !PT ;  /* 0x0000001605007209 */ /* 0x010fc80007810000 */
[----:B-----5:R-:W-:-:S04]  /*14f0*/  FMNMX.FTZ R0, R0, R15, !PT ;  /* 0x0000000f00007209 */ /* 0x020fc80007810000 */
[----:B------:R-:W-:-:S04]  /*1500*/  FMNMX.FTZ R5, R0, R21, !PT ;  /* 0x0000001500057209 */ /* 0x000fc80007810000 */
[----:B------:R-:W-:Y:S01]  /*1510*/  FMNMX.FTZ R0, R5, R12, !PT ;  /* 0x0000000c05007209 */ /* 0x000fe20007810000 */
[----:B------:R-:W-:Y:S05]  /*1520*/  BRA.DIV ~URZ, `(.L_x_3) ;  /* 0x000017027f007947 */ /* 0x000fea000b800000 */
[----:B------:R1:W2:Y:S02]  /*1530*/  SHFL.BFLY PT, R5, R0, 0x10, 0x1f ;  /* 0x0e001f0000057f89 */ /* 0x0002a400000e0000 */
.L_x_12:
[----:B--2---:R-:W-:Y:S01]  /*1540*/  FMNMX.FTZ R8, R0, R5, !PT ;  /* 0x0000000500087209 */ /* 0x004fe20007810000 */
[----:B------:R-:W2:Y:S01]  /*1550*/  S2UR UR4, SR_CTAID.Y ;  /* 0x00000000000479c3 */ /* 0x000ea20000002600 */
[----:B------:R-:W-:Y:S02]  /*1560*/  FSETP.NEU.FTZ.AND P2, PT, R17, -INF , PT ;  /* 0xff8000001100780b */ /* 0x000fe40003f5d000 */
[----:B------:R-:W-:Y:S01]  /*1570*/  FSETP.NEU.FTZ.AND P1, PT, R23, -INF , PT ;  /* 0xff8000001700780b */ /* 0x000fe20003f3d000 */
[----:B------:R-:W3:Y:S01]  /*1580*/  SHFL.BFLY PT, R7, R8, 0x8, 0x1f ;  /* 0x0d001f0008077f89 */ /* 0x000ee200000e0000 */
[----:B------:R-:W-:Y:S02]  /*1590*/  FSETP.NEU.FTZ.AND P3, PT, R24, -INF , PT ;  /* 0xff8000001800780b */ /* 0x000fe40003f7d000 */
[----:B---3--:R-:W-:-:S05]  /*15a0*/  FMNMX.FTZ R7, R8, R7, !PT ;  /* 0x0000000708077209 */ /* 0x008fca0007810000 */
[----:B------:R-:W3:Y:S02]  /*15b0*/  SHFL.BFLY PT, R6, R7, 0x4, 0x1f ;  /* 0x0c801f0007067f89 */ /* 0x000ee400000e0000 */
[----:B---3--:R-:W-:-:S05]  /*15c0*/  FMNMX.FTZ R6, R7, R6, !PT ;  /* 0x0000000607067209 */ /* 0x008fca0007810000 */
[----:B------:R-:W3:Y:S02]  /*15d0*/  SHFL.BFLY PT, R5, R6, 0x2, 0x1f ;  /* 0x0c401f0006057f89 */ /* 0x000ee400000e0000 */
[----:B---3--:R-:W-:-:S05]  /*15e0*/  FMNMX.FTZ R5, R6, R5, !PT ;  /* 0x0000000506057209 */ /* 0x008fca0007810000 */
[----:B------:R-:W3:Y:S02]  /*15f0*/  SHFL.BFLY PT, R20, R5, 0x1, 0x1f ;  /* 0x0c201f0005147f89 */ /* 0x000ee400000e0000 */
[----:B---3--:R-:W-:-:S04]  /*1600*/  FMNMX.FTZ R20, R5, R20, !PT ;  /* 0x0000001405147209 */ /* 0x008fc80007810000 */
[----:B------:R-:W-:-:S04]  /*1610*/  FSETP.NEU.FTZ.AND P0, PT, R20, -INF , PT ;  /* 0xff8000001400780b */ /* 0x000fc80003f1d000 */
[----:B-1----:R-:W-:Y:S02]  /*1620*/  FSEL R0, R20, RZ, P0 ;  /* 0x000000ff14007208 */ /* 0x002fe40000000000 */
[----:B------:R-:W-:-:S03]  /*1630*/  FSETP.NEU.FTZ.AND P0, PT, R16, -INF , PT ;  /* 0xff8000001000780b */ /* 0x000fc60003f1d000 */
[--C-:B------:R-:W-:Y:S02]  /*1640*/  FADD.FTZ R11, R24, -R0.reuse ;  /* 0x80000000180b7221 */ /* 0x100fe40000010000 */
[--C-:B------:R-:W-:Y:S02]  /*1650*/  FADD.FTZ R10, R17, -R0.reuse ;  /* 0x80000000110a7221 */ /* 0x100fe40000010000 */
[----:B------:R-:W-:Y:S02]  /*1660*/  FMUL.FTZ R11, R11, 1.4426950216293334961 ;  /* 0x3fb8aa3b0b0b7820 */ /* 0x000fe40000410000 */
[----:B------:R-:W-:Y:S02]  /*1670*/  FMUL.FTZ R10, R10, 1.4426950216293334961 ;  /* 0x3fb8aa3b0a0a7820 */ /* 0x000fe40000410000 */
[--C-:B------:R-:W-:Y:S02]  /*1680*/  FADD.FTZ R9, R23, -R0.reuse ;  /* 0x8000000017097221 */ /* 0x100fe40000010000 */
[----:B------:R-:W1:Y:S01]  /*1690*/  MUFU.EX2 R11, R11 ;  /* 0x0000000b000b7308 */ /* 0x000e620000000800 */
[----:B------:R-:W-:-:S02]  /*16a0*/  FADD.FTZ R8, R16, -R0 ;  /* 0x8000000010087221 */ /* 0x000fc40000010000 */
[----:B------:R-:W-:Y:S02]  /*16b0*/  FMUL.FTZ R9, R9, 1.4426950216293334961 ;  /* 0x3fb8aa3b09097820 */ /* 0x000fe40000410000 */
[----:B------:R-:W-:Y:S02]  /*16c0*/  FMUL.FTZ R8, R8, 1.4426950216293334961 ;  /* 0x3fb8aa3b08087820 */ /* 0x000fe40000410000 */
[--C-:B------:R-:W-:Y:S01]  /*16d0*/  FADD.FTZ R7, R22, -R0.reuse ;  /* 0x8000000016077221 */ /* 0x100fe20000010000 */
[----:B------:R-:W3:Y:S01]  /*16e0*/  MUFU.EX2 R10, R10 ;  /* 0x0000000a000a7308 */ /* 0x000ee20000000800 */
[----:B------:R-:W-:Y:S02]  /*16f0*/  FADD.FTZ R6, R15, -R0 ;  /* 0x800000000f067221 */ /* 0x000fe40000010000 */
[----:B------:R-:W-:Y:S02]  /*1700*/  FMUL.FTZ R7, R7, 1.4426950216293334961 ;  /* 0x3fb8aa3b07077820 */ /* 0x000fe40000410000 */
[----:B------:R-:W-:-:S02]  /*1710*/  FMUL.FTZ R6, R6, 1.4426950216293334961 ;  /* 0x3fb8aa3b06067820 */ /* 0x000fc40000410000 */
[--C-:B------:R-:W-:Y:S01]  /*1720*/  FADD.FTZ R5, R21, -R0.reuse ;  /* 0x8000000015057221 */ /* 0x100fe20000010000 */
[----:B------:R-:W4:Y:S01]  /*1730*/  MUFU.EX2 R9, R9 ;  /* 0x0000000900097308 */ /* 0x000f220000000800 */
[----:B-1----:R-:W-:Y:S02]  /*1740*/  FADD.FTZ R19, RZ, R11 ;  /* 0x0000000bff137221 */ /* 0x002fe40000010000 */
[----:B------:R-:W-:Y:S02]  /*1750*/  FMUL.FTZ R5, R5, 1.4426950216293334961 ;  /* 0x3fb8aa3b05057820 */ /* 0x000fe40000410000 */
[----:B------:R-:W-:-:S03]  /*1760*/  FADD.FTZ R0, R12, -R0 ;  /* 0x800000000c007221 */ /* 0x000fc60000010000 */
[----:B------:R-:W1:Y:S01]  /*1770*/  MUFU.EX2 R8, R8 ;  /* 0x0000000800087308 */ /* 0x000e620000000800 */
[----:B---3--:R-:W-:Y:S02]  /*1780*/  FADD.FTZ R28, R19, R10 ;  /* 0x0000000a131c7221 */ /* 0x008fe40000010000 */
[----:B------:R-:W-:-:S05]  /*1790*/  FMUL.FTZ R0, R0, 1.4426950216293334961 ;  /* 0x3fb8aa3b00007820 */ /* 0x000fca0000410000 */
[----:B------:R-:W3:Y:S01]  /*17a0*/  MUFU.EX2 R7, R7 ;  /* 0x0000000700077308 */ /* 0x000ee20000000800 */
[----:B----4-:R-:W-:-:S07]  /*17b0*/  FADD.FTZ R19, R28, R9 ;  /* 0x000000091c137221 */ /* 0x010fce0000010000 */
[----:B------:R-:W4:Y:S01]  /*17c0*/  MUFU.EX2 R6, R6 ;  /* 0x0000000600067308 */ /* 0x000f220000000800 */
[----:B-1----:R-:W-:-:S07]  /*17d0*/  FADD.FTZ R28, R19, R8 ;  /* 0x00000008131c7221 */ /* 0x002fce0000010000 */
[----:B------:R-:W1:Y:S01]  /*17e0*/  MUFU.EX2 R5, R5 ;  /* 0x0000000500057308 */ /* 0x000e620000000800 */
[----:B---3--:R-:W-:-:S07]  /*17f0*/  FADD.FTZ R19, R28, R7 ;  /* 0x000000071c137221 */ /* 0x008fce0000010000 */
[----:B------:R-:W3:Y:S01]  /*1800*/  MUFU.EX2 R0, R0 ;  /* 0x0000000000007308 */ /* 0x000ee20000000800 */
[----:B----4-:R-:W-:Y:S01]  /*1810*/  FADD.FTZ R28, R19, R6 ;  /* 0x00000006131c7221 */ /* 0x010fe20000010000 */
[----:B------:R-:W-:Y:S02]  /*1820*/  SEL R19, R2, 0xffffffff, P3 ;  /* 0xffffffff02137807 */ /* 0x000fe40001800000 */
[----:B------:R-:W-:Y:S02]  /*1830*/  FSETP.NEU.FTZ.AND P3, PT, R22, -INF , PT ;  /* 0xff8000001600780b */ /* 0x000fe40003f7d000 */
[----:B------:R-:W-:Y:S01]  /*1840*/  @P2 IADD3 R19, R2, 0x20, RZ ;  /* 0x0000002002132810 */ /* 0x000fe20007ffe0ff */
[----:B-1----:R-:W-:Y:S01]  /*1850*/  FADD.FTZ R17, R28, R5 ;  /* 0x000000051c117221 */ /* 0x002fe20000010000 */
[----:B------:R-:W-:Y:S02]  /*1860*/  FSETP.NEU.FTZ.AND P2, PT, R15, -INF , PT ;  /* 0xff8000000f00780b */ /* 0x000fe40003f5d000 */
[----:B------:R-:W-:-:S02]  /*1870*/  @P1 IADD3 R19, R2, 0x40, RZ ;  /* 0x0000004002131810 */ /* 0x000fc40007ffe0ff */
[----:B------:R-:W-:Y:S02]  /*1880*/  FSETP.NEU.FTZ.AND P1, PT, R21, -INF , PT ;  /* 0xff8000001500780b */ /* 0x000fe40003f3d000 */
[----:B------:R-:W-:Y:S01]  /*1890*/  @P0 IADD3 R19, R2, 0x60, RZ ;  /* 0x0000006002130810 */ /* 0x000fe20007ffe0ff */
[----:B---3--:R-:W-:Y:S01]  /*18a0*/  FADD.FTZ R17, R17, R0 ;  /* 0x0000000011117221 */ /* 0x008fe20000010000 */
[----:B------:R-:W-:Y:S02]  /*18b0*/  FSETP.NEU.FTZ.AND P0, PT, R12, -INF , PT ;  /* 0xff8000000c00780b */ /* 0x000fe40003f1d000 */
[C---:B------:R-:W-:Y:S02]  /*18c0*/  @P3 IADD3 R19, R2.reuse, 0x80, RZ ;  /* 0x0000008002133810 */ /* 0x040fe40007ffe0ff */
[----:B------:R-:W1:Y:S01]  /*18d0*/  SHFL.BFLY PT, R16, R17, 0x10, 0x1f ;  /* 0x0e001f0011107f89 */ /* 0x000e6200000e0000 */
[----:B------:R-:W-:-:S04]  /*18e0*/  @P2 IADD3 R19, R2, 0xa0, RZ ;  /* 0x000000a002132810 */ /* 0x000fc80007ffe0ff */
[C---:B------:R-:W-:Y:S02]  /*18f0*/  @P1 IADD3 R19, R2.reuse, 0xc0, RZ ;  /* 0x000000c002131810 */ /* 0x040fe40007ffe0ff */
[C---:B------:R-:W-:Y:S02]  /*1900*/  ISETP.NE.AND P1, PT, R2.reuse, RZ, PT ;  /* 0x000000ff0200720c */ /* 0x040fe40003f25270 */
[----:B------:R-:W-:Y:S01]  /*1910*/  @P0 IADD3 R19, R2, 0xe0, RZ ;  /* 0x000000e002130810 */ /* 0x000fe20007ffe0ff */
[----:B-1----:R-:W-:-:S04]  /*1920*/  FADD.FTZ R15, R17, R16 ;  /* 0x00000010110f7221 */ /* 0x002fc80000010000 */
[----:B------:R-:W1:Y:S04]  /*1930*/  SHFL.BFLY PT, R16, R19, 0x10, 0x1f ;  /* 0x0e001f0013107f89 */ /* 0x000e6800000e0000 */
[----:B------:R-:W3:Y:S01]  /*1940*/  SHFL.BFLY PT, R12, R15, 0x8, 0x1f ;  /* 0x0d001f000f0c7f89 */ /* 0x000ee200000e0000 */
[----:B-1----:R-:W-:Y:S01]  /*1950*/  IMNMX R17, R19, R16, !PT ;  /* 0x0000001013117217 */ /* 0x002fe20007800200 */
[----:B------:R-:W-:Y:S01]  /*1960*/  HFMA2.MMA R16, -RZ, RZ, 0, 0 ;  /* 0x00000000ff107435 */ /* 0x000fe200000001ff */
[----:B---3--:R-:W-:-:S03]  /*1970*/  FADD.FTZ R12, R15, R12 ;  /* 0x0000000c0f0c7221 */ /* 0x008fc60000010000 */
[----:B------:R-:W1:Y:S04]  /*1980*/  SHFL.BFLY PT, R28, R17, 0x8, 0x1f ;  /* 0x0d001f00111c7f89 */ /* 0x000e6800000e0000 */
[----:B------:R-:W3:Y:S01]  /*1990*/  SHFL.BFLY PT, R23, R12, 0x4, 0x1f ;  /* 0x0c801f000c177f89 */ /* 0x000ee200000e0000 */
[----:B-1----:R-:W-:Y:S01]  /*19a0*/  IMNMX R28, R17, R28, !PT ;  /* 0x0000001c111c7217 */ /* 0x002fe20007800200 */
[----:B---3--:R-:W-:-:S04]  /*19b0*/  FADD.FTZ R23, R12, R23 ;  /* 0x000000170c177221 */ /* 0x008fc80000010000 */
[----:B------:R-:W1:Y:S04]  /*19c0*/  SHFL.BFLY PT, R21, R28, 0x4, 0x1f ;  /* 0x0c801f001c157f89 */ /* 0x000e6800000e0000 */
[----:B------:R-:W3:Y:S04]  /*19d0*/  SHFL.BFLY PT, R24, R23, 0x2, 0x1f ;  /* 0x0c401f0017187f89 */ /* 0x000ee800000e0000 */
[----:B------:R-:W4:Y:S01]  /*19e0*/  S2R R12, SR_TID.X ;  /* 0x00000000000c7919 */ /* 0x000f220000002100 */
[----:B-1----:R-:W-:Y:S01]  /*19f0*/  IMNMX R21, R28, R21, !PT ;  /* 0x000000151c157217 */ /* 0x002fe20007800200 */
[----:B---3--:R-:W-:-:S04]  /*1a00*/  FADD.FTZ R24, R23, R24 ;  /* 0x0000001817187221 */ /* 0x008fc80000010000 */
[----:B------:R-:W1:Y:S04]  /*1a10*/  SHFL.BFLY PT, R22, R21, 0x2, 0x1f ;  /* 0x0c401f0015167f89 */ /* 0x000e6800000e0000 */
[----:B------:R-:W3:Y:S01]  /*1a20*/  SHFL.BFLY PT, R15, R24, 0x1, 0x1f ;  /* 0x0c201f00180f7f89 */ /* 0x000ee200000e0000 */
[----:B-1----:R-:W-:Y:S01]  /*1a30*/  IMNMX R22, R21, R22, !PT ;  /* 0x0000001615167217 */ /* 0x002fe20007800200 */
[----:B---3--:R-:W-:-:S04]  /*1a40*/  FADD.FTZ R15, R24, R15 ;  /* 0x0000000f180f7221 */ /* 0x008fc80000010000 */
[----:B------:R-:W1:Y:S01]  /*1a50*/  SHFL.BFLY PT, R17, R22, 0x1, 0x1f ;  /* 0x0c201f0016117f89 */ /* 0x000e6200000e0000 */
[----:B------:R-:W-:-:S13]  /*1a60*/  FSETP.NE.FTZ.AND P0, PT, R15, RZ, PT ;  /* 0x000000ff0f00720b */ /* 0x000fda0003f15000 */
[----:B------:R-:W3:Y:S01]  /*1a70*/  @P0 MUFU.RCP R16, R15 ;  /* 0x0000000f00100308 */ /* 0x000ee20000001000 */
[----:B----4-:R-:W-:Y:S02]  /*1a80*/  ISETP.GT.OR P0, PT, R12, 0xff, P1 ;  /* 0x000000ff0c00780c */ /* 0x010fe40000f04670 */
[----:B-1----:R-:W-:-:S05]  /*1a90*/  IMNMX R2, R22, R17, !PT ;  /* 0x0000001116027217 */ /* 0x002fca0007800200 */
[----:B------:R-:W1:Y:S01]  /*1aa0*/  MUFU.LG2 R15, R15 ;  /* 0x0000000f000f7308 */ /* 0x000e620000000c00 */
[-C--:B---3--:R-:W-:Y:S02]  /*1ab0*/  FMUL.FTZ R12, R11, R16.reuse ;  /* 0x000000100b0c7220 */ /* 0x088fe40000410000 */
[-C--:B------:R-:W-:Y:S02]  /*1ac0*/  FMUL.FTZ R11, R10, R16.reuse ;  /* 0x000000100a0b7220 */ /* 0x080fe40000410000 */
[-C--:B------:R-:W-:Y:S01]  /*1ad0*/  FMUL.FTZ R10, R9, R16.reuse ;  /* 0x00000010090a7220 */ /* 0x080fe20000410000 */
[----:B------:R3:W-:Y:S01]  /*1ae0*/  STS [R27.X4], R12 ;  /* 0x0000000c1b007388 */ /* 0x0007e20000004800 */
[-C--:B------:R-:W-:Y:S02]  /*1af0*/  FMUL.FTZ R9, R8, R16.reuse ;  /* 0x0000001008097220 */ /* 0x080fe40000410000 */
[-C--:B------:R-:W-:Y:S01]  /*1b00*/  FMUL.FTZ R8, R7, R16.reuse ;  /* 0x0000001007087220 */ /* 0x080fe20000410000 */
[----:B------:R3:W-:Y:S01]  /*1b10*/  STS [R26], R11 ;  /* 0x0000000b1a007388 */ /* 0x0007e20000000800 */
[----:B------:R-:W-:-:S02]  /*1b20*/  FMUL.FTZ R7, R6, R16 ;  /* 0x0000001006077220 */ /* 0x000fc40000410000 */
[-C--:B------:R-:W-:Y:S01]  /*1b30*/  FMUL.FTZ R6, R5, R16.reuse ;  /* 0x0000001005067220 */ /* 0x080fe20000410000 */
[----:B------:R3:W-:Y:S01]  /*1b40*/  STS [R25], R10 ;  /* 0x0000000a19007388 */ /* 0x0007e20000000800 */
[----:B------:R-:W-:Y:S02]  /*1b50*/  FMUL.FTZ R5, R0, R16 ;  /* 0x0000001000057220 */ /* 0x000fe40000410000 */
[----:B-1----:R-:W-:Y:S01]  /*1b60*/  FFMA.FTZ R20, R15, 0.69314718246459960938, R20 ;  /* 0x3f3172180f147823 */ /* 0x002fe20000010014 */
[----:B------:R3:W-:Y:S04]  /*1b70*/  STS [R18], R9 ;  /* 0x0000000912007388 */ /* 0x0007e80000000800 */
[----:B------:R3:W-:Y:S04]  /*1b80*/  STS [R27.X4+0x1000], R8 ;  /* 0x001000081b007388 */ /* 0x0007e80000004800 */
[----:B------:R3:W-:Y:S04]  /*1b90*/  STS [R26+0x1000], R7 ;  /* 0x001000071a007388 */ /* 0x0007e80000000800 */
[----:B------:R3:W-:Y:S04]  /*1ba0*/  STS [R25+0x1000], R6 ;  /* 0x0010000619007388 */ /* 0x0007e80000000800 */
[----:B------:R3:W-:Y:S04]  /*1bb0*/  STS [R18+0x1000], R5 ;  /* 0x0010000512007388 */ /* 0x0007e80000000800 */
[----:B------:R3:W-:Y:S01]  /*1bc0*/  @!P0 STS [R3.X4+0x2000], R2 ;  /* 0x0020000203008388 */ /* 0x0007e20000004800 */
[----:B--2---:R-:W-:-:S13]  /*1bd0*/  ISETP.NE.AND P0, PT, RZ, UR4, PT ;  /* 0x00000004ff007c0c */ /* 0x004fda000bf05270 */
[----:B------:R-:W-:Y:S05]  /*1be0*/  @P0 BRA `(.L_x_4) ;  /* 0x000001e000000947 */ /* 0x000fea0003800000 */
[----:B---3--:R-:W1:Y:S01]  /*1bf0*/  S2R R2, SR_CTAID.X ;  /* 0x0000000000027919 */ /* 0x008e620000002500 */
[----:B------:R-:W-:Y:S01]  /*1c00*/  ULDC UR5, c[0x0][0x1b0] ;  /* 0x00006c0000057ab9 */ /* 0x000fe20000000800 */
[----:B------:R-:W-:Y:S01]  /*1c10*/  BSSY B0, `(.L_x_4) ;  /* 0x000001b000007945 */ /* 0x000fe20003800000 */
[----:B------:R-:W-:Y:S02]  /*1c20*/  ULDC UR4, c[0x0][0x1a8] ;  /* 0x00006a0000047ab9 */ /* 0x000fe40000000800 */
[----:B------:R-:W-:Y:S01]  /*1c30*/  UIMAD UR4, UR5, UR4, URZ ;  /* 0x00000004050472a4 */ /* 0x000fe2000f8e023f */
[----:B-1----:R-:W-:-:S05]  /*1c40*/  LEA R2, R2, R3, 0x3 ;  /* 0x0000000302027211 */ /* 0x002fca00078e18ff */
[----:B------:R-:W-:-:S13]  /*1c50*/  ISETP.GE.OR P1, PT, R2, UR4, P1 ;  /* 0x0000000402007c0c */ /* 0x000fda0008f26670 */
[----:B------:R-:W-:Y:S05]  /*1c60*/  @P1 BRA `(.L_x_5) ;  /* 0x0000015000001947 */ /* 0x000fea0003800000 */
[----:B------:R-:W-:Y:S02]  /*1c70*/  IMAD.MOV.U32 R0, RZ, RZ, c[0x0][0x208] ;  /* 0x00008200ff007624 */ /* 0x000fe400078e00ff */
[----:B------:R-:W-:Y:S02]  /*1c80*/  IMAD R8, R34, c[0x0][0x200], RZ ;  /* 0x0000800022087a24 */ /* 0x000fe400078e02ff */
[----:B------:R-:W-:Y:S01]  /*1c90*/  IMAD.WIDE.U32 R10, R33, c[0x0][0x200], RZ ;  /* 0x00008000210a7a25 */ /* 0x000fe200078e00ff */
[----:B------:R-:W-:-:S03]  /*1ca0*/  ISETP.NE.AND P0, PT, R0, 0x1, PT ;  /* 0x000000010000780c */ /* 0x000fc60003f05270 */
[----:B------:R-:W-:Y:S02]  /*1cb0*/  IMAD R5, R33, c[0x0][0x204], R8 ;  /* 0x0000810021057a24 */ /* 0x000fe400078e0208 */
[----:B------:R-:W-:-:S03]  /*1cc0*/  IMAD.MOV.U32 R6, RZ, RZ, R2 ;  /* 0x000000ffff067224 */ /* 0x000fc600078e0002 */
[----:B------:R-:W-:-:S05]  /*1cd0*/  IADD3 R11, R11, R5, RZ ;  /* 0x000000050b0b7210 */ /* 0x000fca0007ffe0ff */
[----:B------:R-:W-:-:S05]  /*1ce0*/  @P0 IMAD.HI.U32 R0, R2, c[0x0][0x20c], RZ ;  /* 0x0000830002000a27 */ /* 0x000fca00078e00ff */
[----:B------:R-:W-:-:S04]  /*1cf0*/  @P0 SHF.R.U32.HI R6, RZ, c[0x0][0x210], R0 ;  /* 0x00008400ff060a19 */ /* 0x000fc80000011600 */
[C---:B------:R-:W-:Y:S01]  /*1d00*/  IADD3 R5, -R6.reuse, RZ, RZ ;  /* 0x000000ff06057210 */ /* 0x040fe20007ffe1ff */
[----:B------:R-:W-:Y:S01]  /*1d10*/  IMAD.WIDE.U32 R10, R6, c[0x0][0x1f8], R10 ;  /* 0x00007e00060a7a25 */ /* 0x000fe200078e000a */
[----:B------:R-:W-:-:S03]  /*1d20*/  SHF.R.S32.HI R0, RZ, 0x1f, R6 ;  /* 0x0000001fff007819 */ /* 0x000fc60000011406 */
[----:B------:R-:W-:Y:S02]  /*1d30*/  IMAD R5, R5, c[0x0][0x208], R2 ;  /* 0x0000820005057a24 */ /* 0x000fe400078e0202 */
[----:B------:R-:W-:-:S03]  /*1d40*/  IMAD R7, R0, c[0x0][0x1f8], RZ ;  /* 0x00007e0000077a24 */ /* 0x000fc600078e02ff */
[----:B------:R-:W-:Y:S01]  /*1d50*/  SHF.R.S32.HI R0, RZ, 0x1f, R5 ;  /* 0x0000001fff007819 */ /* 0x000fe20000011405 */
[----:B------:R-:W-:Y:S01]  /*1d60*/  IMAD R7, R6, c[0x0][0x1fc], R7 ;  /* 0x00007f0006077a24 */ /* 0x000fe200078e0207 */
[----:B------:R-:W-:-:S04]  /*1d70*/  IADD3 R5, P0, R5, R10, RZ ;  /* 0x0000000a05057210 */ /* 0x000fc80007f1e0ff */
[----:B------:R-:W-:Y:S02]  /*1d80*/  IADD3.X R0, R0, R11, R7, P0, !PT ;  /* 0x0000000b00007210 */ /* 0x000fe400007fe407 */
[----:B------:R-:W-:-:S04]  /*1d90*/  LEA R6, P0, R5, c[0x0][0x1f0], 0x2 ;  /* 0x00007c0005067a11 */ /* 0x000fc800078010ff */
[----:B------:R-:W-:-:S05]  /*1da0*/  LEA.HI.X R7, R5, c[0x0][0x1f4], R0, 0x2, P0 ;  /* 0x00007d0005077a11 */ /* 0x000fca00000f1400 */
[----:B------:R1:W-:Y:S04]  /*1db0*/  STG.E [R6.64], R20 ;  /* 0x0000001406007986 */ /* 0x0003e8000c101924 */
.L_x_5:
[----:B------:R-:W-:Y:S05]  /*1dc0*/  BSYNC B0 ;  /* 0x0000000000007941 */ /* 0x000fea0003800000 */
.L_x_4:
[----:B------:R-:W-:Y:S01]  /*1dd0*/  BAR.SYNC.DEFER_BLOCKING 0x0 ;  /* 0x0000000000007b1d */ /* 0x000fe20000010000 */
[----:B---3--:R-:W-:Y:S01]  /*1de0*/  IMAD.MOV.U32 R12, RZ, RZ, RZ ;  /* 0x000000ffff0c7224 */ /* 0x008fe200078e00ff */
[----:B------:R-:W-:Y:S01]  /*1df0*/  CS2R R10, SRZ ;  /* 0x00000000000a7805 */ /* 0x000fe2000001ff00 */
[----:B------:R-:W-:-:S03]  /*1e00*/  MOV R9, RZ ;  /* 0x000000ff00097202 */ /* 0x000fc60000000f00 */
[----:B------:R-:W-:Y:S01]  /*1e10*/  BSSY B1, `(.L_x_6) ;  /* 0x00000c9000017945 */ /* 0x000fe20003800000 */
[----:B------:R-:W2:Y:S02]  /*1e20*/  LDS R39, [R3.X4+0x2000] ;  /* 0x0020000003277984 */ /* 0x000ea40000004800 */
[----:B--2---:R-:W-:-:S13]  /*1e30*/  ISETP.GE.AND P0, PT, R39, RZ, PT ;  /* 0x000000ff2700720c */ /* 0x004fda0003f06270 */
[----:B------:R-:W-:Y:S05]  /*1e40*/  @!P0 BRA `(.L_x_7) ;  /* 0x00000c5000008947 */ /* 0x000fea0003800000 */
[----:B------:R-:W-:Y:S01]  /*1e50*/  ISETP.GE.U32.AND P0, PT, R39, 0x3, PT ;  /* 0x000000032700780c */ /* 0x000fe20003f06070 */
[----:B------:R-:W-:Y:S01]  /*1e60*/  BSSY B0, `(.L_x_8) ;  /* 0x0000090000007945 */ /* 0x000fe20003800000 */
[----:B------:R-:W-:Y:S01]  /*1e70*/  SHF.R.S32.HI R8, RZ, 0x1f, R3 ;  /* 0x0000001fff087819 */ /* 0x000fe20000011403 */
[----:B------:R-:W-:Y:S02]  /*1e80*/  IMAD.MOV.U32 R42, RZ, RZ, RZ ;  /* 0x000000ffff2a7224 */ /* 0x000fe400078e00ff */
[----:B------:R-:W-:Y:S01]  /*1e90*/  IMAD.MOV.U32 R12, RZ, RZ, RZ ;  /* 0x000000ffff0c7224 */ /* 0x000fe200078e00ff */
[----:B------:R-:W-:-:S04]  /*1ea0*/  LEA.HI R8, R8, R3, RZ, 0x3 ;  /* 0x0000000308087211 */ /* 0x000fc800078f18ff */
[----:B------:R-:W-:-:S05]  /*1eb0*/  LOP3.LUT R8, R8, 0xfffffff8, RZ, 0xc0, !PT ;  /* 0xfffffff808087812 */ /* 0x000fca00078ec0ff */
[----:B------:R-:W-:Y:S01]  /*1ec0*/  IMAD.IADD R8, R3, 0x1, -R8 ;  /* 0x0000000103087824 */ /* 0x000fe200078e0a08 */
[----:B------:R-:W-:Y:S05]  /*1ed0*/  @!P0 BRA `(.L_x_9) ;  /* 0x0000088000008947 */ /* 0x000fea0003800000 */
[----:B------:R-:W-:Y:S01]  /*1ee0*/  IADD3 R3, R39, 0x1, RZ ;  /* 0x0000000127037810 */ /* 0x000fe20007ffe0ff */
[----:B-1----:R-:W-:Y:S01]  /*1ef0*/  IMAD.MOV.U32 R7, RZ, RZ, RZ ;  /* 0x000000ffff077224 */ /* 0x002fe200078e00ff */
[----:B------:R-:W-:Y:S01]  /*1f00*/  CS2R R10, SRZ ;  /* 0x00000000000a7805 */ /* 0x000fe2000001ff00 */
[----:B------:R-:W-:Y:S01]  /*1f10*/  IMAD.MOV.U32 R12, RZ, RZ, RZ ;  /* 0x000000ffff0c7224 */ /* 0x000fe200078e00ff */
[----:B------:R-:W-:Y:S01]  /*1f20*/  LOP3.LUT R38, R3, 0x3, RZ, 0xc0, !PT ;  /* 0x0000000303267812 */ /* 0x000fe200078ec0ff */
[----:B------:R-:W-:-:S03]  /*1f30*/  IMAD.MOV.U32 R9, RZ, RZ, RZ ;  /* 0x000000ffff097224 */ /* 0x000fc600078e00ff */
[----:B------:R-:W-:Y:S02]  /*1f40*/  IADD3 R38, R3, -R38, RZ ;  /* 0x8000002603267210 */ /* 0x000fe40007ffe0ff */
.L_x_10:
[C---:B------:R-:W-:Y:S01]  /*1f50*/  IADD3 R43, R7.reuse, 0x3, RZ ;  /* 0x00000003072b7810 */ /* 0x040fe20007ffe0ff */
[----:B------:R-:W-:Y:S01]  /*1f60*/  IMAD.SHL.U32 R5, R7, 0x8, RZ ;  /* 0x0000000807057824 */ /* 0x000fe200078e00ff */
[----:B------:R-:W-:Y:S02]  /*1f70*/  IADD3 R38, R38, -0x4, RZ ;  /* 0xfffffffc26267810 */ /* 0x000fe40007ffe0ff */
[----:B------:R-:W-:Y:S02]  /*1f80*/  ISETP.GT.OR P1, PT, R43, R39, P4 ;  /* 0x000000272b00720c */ /* 0x000fe40002724670 */
[C---:B------:R-:W-:Y:S02]  /*1f90*/  LOP3.LUT R0, R5.reuse, 0x20, RZ, 0xc0, !PT ;  /* 0x0000002005007812 */ /* 0x040fe400078ec0ff */
[C---:B------:R-:W-:Y:S02]  /*1fa0*/  LOP3.LUT R3, R5.reuse, 0xffffffc0, RZ, 0xc0, !PT ;  /* 0xffffffc005037812 */ /* 0x040fe400078ec0ff */
[----:B------:R-:W-:Y:S02]  /*1fb0*/  IADD3 R15, R5, 0x8, RZ ;  /* 0x00000008050f7810 */ /* 0x000fe40007ffe0ff */
[----:B------:R-:W-:Y:S04]  /*1fc0*/  IADD3 R3, R0, R3, R8 ;  /* 0x0000000300037210 */ /* 0x000fe80007ffe008 */
[----:B------:R-:W-:Y:S01]  /*1fd0*/  LOP3.LUT R0, R3, 0x3e0, RZ, 0xc0, !PT ;  /* 0x000003e003007812 */ /* 0x000fe200078ec0ff */
[----:B------:R-:W-:Y:S01]  /*1fe0*/  @!P1 IMAD.WIDE.U32 R18, R43, c[0x0][0x188], R40 ;  /* 0x000062002b129a25 */ /* 0x000fe200078e0028 */
[----:B------:R-:W-:Y:S02]  /*1ff0*/  @!P1 SHF.R.S32.HI R42, RZ, 0x1f, R43 ;  /* 0x0000001fff2a9819 */ /* 0x000fe4000001142b */
[----:B------:R-:W-:Y:S02]  /*2000*/  SHF.R.U32.HI R0, RZ, 0x5, R0 ;  /* 0x00000005ff007819 */ /* 0x000fe40000011600 */
[----:B------:R-:W-:Y:S01]  /*2010*/  @!P1 LEA R44, P0, R18, c[0x0][0x160], 0x2 ;  /* 0x00005800122c9a11 */ /* 0x000fe200078010ff */
[----:B------:R-:W-:Y:S01]  /*2020*/  @!P1 IMAD R42, R42, c[0x0][0x188], RZ ;  /* 0x000062002a2a9a24 */ /* 0x000fe200078e02ff */
[----:B------:R-:W-:Y:S02]  /*2030*/  LOP3.LUT R3, R0, R3, RZ, 0x3c, !PT ;  /* 0x0000000300037212 */ /* 0x000fe400078e3cff */
[----:B------:R-:W-:Y:S01]  /*2040*/  LOP3.LUT R0, R15, 0x28, RZ, 0xc0, !PT ;  /* 0x000000280f007812 */ /* 0x000fe200078ec0ff */
[----:B------:R-:W-:Y:S01]  /*2050*/  @!P1 IMAD R42, R43, c[0x0][0x18c], R42 ;  /* 0x000063002b2a9a24 */ /* 0x000fe200078e022a */
[----:B------:R-:W-:Y:S01]  /*2060*/  LOP3.LUT R15, R15, 0xffffffc0, RZ, 0xc0, !PT ;  /* 0xffffffc00f0f7812 */ /* 0x000fe200078ec0ff */
[----:B------:R-:W-:Y:S01]  /*2070*/  IMAD.SHL.U32 R43, R32, 0x4, RZ ;  /* 0x00000004202b7824 */ /* 0x000fe200078e00ff */
[----:B------:R-:W1:Y:S01]  /*2080*/  LDS R3, [R3.X4] ;  /* 0x0000000003037984 */ /* 0x000e620000004800 */
[----:B------:R-:W-:Y:S01]  /*2090*/  @!P1 IMAD.IADD R42, R19, 0x1, R42 ;  /* 0x00000001132a9824 */ /* 0x000fe200078e022a */
[----:B------:R-:W-:Y:S04]  /*20a0*/  IADD3 R15, R0, R15, R8 ;  /* 0x0000000f000f7210 */ /* 0x000fe80007ffe008 */
[----:B------:R-:W-:Y:S02]  /*20b0*/  @!P1 LEA.HI.X R45, R18, c[0x0][0x164], R42, 0x2, P0 ;  /* 0x00005900122d9a11 */ /* 0x000fe400000f142a */
[----:B------:R-:W-:Y:S02]  /*20c0*/  LOP3.LUT R0, R15, 0x3e0, RZ, 0xc0, !PT ;  /* 0x000003e00f007812 */ /* 0x000fe400078ec0ff */
[----:B------:R-:W-:Y:S01]  /*20d0*/  IADD3 R42, R7, 0x4, RZ ;  /* 0x00000004072a7810 */ /* 0x000fe20007ffe0ff */
[----:B------:R-:W-:Y:S01]  /*20e0*/  @!PT LDS RZ, [RZ] ;  /* 0x00000000fffff984 */ /* 0x000fe20000000800 */
[----:B------:R-:W-:Y:S01]  /*20f0*/  @!PT LDS RZ, [RZ] ;  /* 0x00000000fffff984 */ /* 0x000fe20000000800 */
[----:B------:R-:W-:Y:S01]  /*2100*/  @!PT LDS RZ, [RZ] ;  /* 0x00000000fffff984 */ /* 0x000fe20000000800 */
[----:B------:R2:W-:Y:S01]  /*2110*/  @!P1 LDGSTS.E.BYPASS.LTC128B.128 [R43+0x5020], [R44.64] ;  /* 0x050200002c2b9fae */ /* 0x0005e2000b901d64 */
[----:B------:R-:W-:Y:S02]  /*2120*/  SHF.R.U32.HI R0, RZ, 0x5, R0 ;  /* 0x00000005ff007819 */ /* 0x000fe40000011600 */
[----:B------:R-:W-:Y:S02]  /*2130*/  ISETP.GT.OR P1, PT, R42, R39, P4 ;  /* 0x000000272a00720c */ /* 0x000fe40002724670 */
[----:B------:R-:W-:Y:S01]  /*2140*/  LOP3.LUT R2, R0, R15, RZ, 0x3c, !PT ;  /* 0x0000000f00027212 */ /* 0x000fe200078e3cff */
[----:B------:R-:W0:Y:S01]  /*2150*/  LDGDEPBAR ;  /* 0x00000000000079af */ /* 0x000e220000000000 */
[C---:B------:R-:W-:Y:S02]  /*2160*/  IADD3 R15, R5.reuse, 0x10, RZ ;  /* 0x00000010050f7810 */ /* 0x040fe40007ffe0ff */
[----:B------:R-:W-:Y:S02]  /*2170*/  IADD3 R5, R5, 0x18, RZ ;  /* 0x0000001805057810 */ /* 0x000fe40007ffe0ff */
[C---:B------:R-:W-:Y:S02]  /*2180*/  LOP3.LUT R0, R15.reuse, 0x30, RZ, 0xc0, !PT ;  /* 0x000000300f007812 */ /* 0x040fe400078ec0ff */
[----:B------:R-:W-:Y:S03]  /*2190*/  LOP3.LUT R15, R15, 0xffffffc0, RZ, 0xc0, !PT ;  /* 0xffffffc00f0f7812 */ /* 0x000fe600078ec0ff */
[----:B------:R-:W-:Y:S01]  /*21a0*/  @!P1 IMAD.WIDE.U32 R18, R42, c[0x0][0x188], R40 ;  /* 0x000062002a129a25 */ /* 0x000fe200078e0028 */
[----:B------:R-:W-:Y:S04]  /*21b0*/  IADD3 R15, R0, R15, R8 ;  /* 0x0000000f000f7210 */ /* 0x000fe80007ffe008 */
[----:B------:R-:W-:Y:S02]  /*21c0*/  @!P1 LEA R26, P3, R18, c[0x0][0x160], 0x2 ;  /* 0x00005800121a9a11 */ /* 0x000fe400078610ff */
[----:B------:R-:W-:Y:S02]  /*21d0*/  LOP3.LUT R6, R15, 0x3e0, RZ, 0xc0, !PT ;  /* 0x000003e00f067812 */ /* 0x000fe400078ec0ff */
[----:B--2---:R-:W-:Y:S02]  /*21e0*/  IADD3 R44, R7, 0x5, RZ ;  /* 0x00000005072c7810 */ /* 0x004fe40007ffe0ff */
[----:B------:R-:W-:Y:S01]  /*21f0*/  @!P1 SHF.R.S32.HI R45, RZ, 0x1f, R42 ;  /* 0x0000001fff2d9819 */ /* 0x000fe2000001142a */
[----:B------:R-:W-:Y:S04]  /*2200*/  DEPBAR.LE SB0, 0x3 ;  /* 0x000080c00000791a */ /* 0x000fe80000000000 */
[----:B------:R-:W2:Y:S01]  /*2210*/  LDS R2, [R2.X4] ;  /* 0x0000000002027984 */ /* 0x000ea20000004800 */
[----:B------:R-:W-:Y:S01]  /*2220*/  ISETP.GT.OR P2, PT, R44, R39, P4 ;  /* 0x000000272c00720c */ /* 0x000fe20002744670 */
[----:B------:R-:W-:Y:S01]  /*2230*/  @!P1 IMAD R45, R45, c[0x0][0x188], RZ ;  /* 0x000062002d2d9a24 */ /* 0x000fe200078e02ff */
[----:B-1----:R-:W-:Y:S02]  /*2240*/  FSETP.GT.FTZ.AND P0, PT, R3, RZ, PT ;  /* 0x000000ff0300720b */ /* 0x002fe40003f14000 */
[----:B------:R-:W-:Y:S01]  /*2250*/  SHF.R.U32.HI R6, RZ, 0x5, R6 ;  /* 0x00000005ff067819 */ /* 0x000fe20000011606 */
[----:B------:R-:W-:Y:S01]  /*2260*/  @!P1 IMAD R45, R42, c[0x0][0x18c], R45 ;  /* 0x000063002a2d9a24 */ /* 0x000fe200078e022d */
[----:B------:R-:W-:Y:S02]  /*2270*/  ISETP.LT.OR P0, PT, R4, RZ, !P0 ;  /* 0x000000ff0400720c */ /* 0x000fe40004701670 */
[----:B------:R-:W-:Y:S01]  /*2280*/  LOP3.LUT R0, R6, R15, RZ, 0x3c, !PT ;  /* 0x0000000f06007212 */ /* 0x000fe200078e3cff */
[----:B------:R-:W-:Y:S01]  /*2290*/  @!P1 IMAD.IADD R45, R19, 0x1, R45 ;  /* 0x00000001132d9824 */ /* 0x000fe200078e022d */
[----:B------:R-:W-:Y:S02]  /*22a0*/  ISETP.GE.OR P0, PT, R14, R13, P0 ;  /* 0x0000000d0e00720c */ /* 0x000fe40000706670 */
[C---:B------:R-:W-:Y:S01]  /*22b0*/  LOP3.LUT R6, R5.reuse, 0x38, RZ, 0xc0, !PT ;  /* 0x0000003805067812 */ /* 0x040fe200078ec0ff */
[----:B------:R-:W-:Y:S01]  /*22c0*/  @!P2 IMAD.WIDE.U32 R22, R44, c[0x0][0x188], R40 ;  /* 0x000062002c16aa25 */ /* 0x000fe200078e0028 */
[----:B------:R-:W-:Y:S02]  /*22d0*/  @!P1 LEA.HI.X R27, R18, c[0x0][0x164], R45, 0x2, P3 ;  /* 0x00005900121b9a11 */ /* 0x000fe400018f142d */
[----:B------:R-:W-:Y:S02]  /*22e0*/  @!P2 SHF.R.S32.HI R45, RZ, 0x1f, R44 ;  /* 0x0000001fff2da819 */ /* 0x000fe4000001142c */
[----:B------:R-:W-:Y:S03]  /*22f0*/  LOP3.LUT R5, R5, 0xffffffc0, RZ, 0xc0, !PT ;  /* 0xffffffc005057812 */ /* 0x000fe600078ec0ff */
[----:B------:R-:W-:Y:S01]  /*2300*/  @!P2 IMAD R45, R45, c[0x0][0x188], RZ ;  /* 0x000062002d2daa24 */ /* 0x000fe200078e02ff */
[----:B------:R-:W-:Y:S01]  /*2310*/  IADD3 R6, R6, R5, R8 ;  /* 0x0000000506067210 */ /* 0x000fe20007ffe008 */
[----:B------:R-:W1:Y:S02]  /*2320*/  @!P0 LDS.128 R16, [R32.X4+0x2020] ;  /* 0x0020200020108984 */ /* 0x000e640000004c00 */
[----:B------:R-:W-:Y:S01]  /*2330*/  @!P2 IMAD R45, R44, c[0x0][0x18c], R45 ;  /* 0x000063002c2daa24 */ /* 0x000fe200078e022d */
[----:B------:R-:W-:Y:S02]  /*2340*/  @!P2 LEA R44, P3, R22, c[0x0][0x160], 0x2 ;  /* 0x00005800162caa11 */ /* 0x000fe400078610ff */
[----:B------:R-:W-:Y:S01]  /*2350*/  @!PT LDS RZ, [RZ] ;  /* 0x00000000fffff984 */ /* 0x000fe20000000800 */
[----:B------:R-:W-:Y:S01]  /*2360*/  @!PT LDS RZ, [RZ] ;  /* 0x00000000fffff984 */ /* 0x000fe20000000800 */
[----:B------:R-:W-:Y:S01]  /*2370*/  @!PT LDS RZ, [RZ] ;  /* 0x00000000fffff984 */ /* 0x000fe20000000800 */
[----:B------:R3:W-:Y:S01]  /*2380*/  @!P1 LDGSTS.E.BYPASS.LTC128B.128 [R43+0x2020], [R26.64] ;  /* 0x020200001a2b9fae */ /* 0x0007e2000b901d64 */
[----:B------:R-:W-:Y:S01]  /*2390*/  @!P2 IMAD.IADD R45, R23, 0x1, R45 ;  /* 0x00000001172da824 */ /* 0x000fe200078e022d */
[----:B------:R-:W-:Y:S03]  /*23a0*/  LOP3.LUT R5, R6, 0x3e0, RZ, 0xc0, !PT ;  /* 0x000003e006057812 */ /* 0x000fe600078ec0ff */
[----:B------:R-:W0:Y:S01]  /*23b0*/  LDGDEPBAR ;  /* 0x00000000000079af */ /* 0x000e220000000000 */
[----:B------:R-:W-:Y:S02]  /*23c0*/  @!P2 LEA.HI.X R45, R22, c[0x0][0x164], R45, 0x2, P3 ;  /* 0x00005900162daa11 */ /* 0x000fe400018f142d */
[----:B------:R-:W-:Y:S02]  /*23d0*/  SHF.R.U32.HI R5, RZ, 0x5, R5 ;  /* 0x00000005ff057819 */ /* 0x000fe40000011605 */
[----:B--2---:R-:W-:Y:S04]  /*23e0*/  FSETP.GT.FTZ.AND P1, PT, R2, RZ, PT ;  /* 0x000000ff0200720b */ /* 0x004fe80003f34000 */
[----:B------:R-:W-:Y:S04]  /*23f0*/  ISETP.LT.OR P1, PT, R4, RZ, !P1 ;  /* 0x000000ff0400720c */ /* 0x000fe80004f21670 */
[----:B------:R-:W-:Y:S01]  /*2400*/  ISETP.GE.OR P1, PT, R14, R13, P1 ;  /* 0x0000000d0e00720c */ /* 0x000fe20000f26670 */
[----:B------:R-:W-:Y:S04]  /*2410*/  DEPBAR.LE SB0, 0x3 ;  /* 0x000080c00000791a */ /* 0x000fe80000000000 */
[----:B------:R-:W-:Y:S01]  /*2420*/  LDS R0, [R0.X4] ;  /* 0x0000000000007984 */ /* 0x000fe20000004800 */
[C---:B-1----:R-:W-:Y:S02]  /*2430*/  @!P0 FFMA.FTZ R9, R3.reuse, R16, R9 ;  /* 0x0000001003098223 */ /* 0x042fe40000010009 */
[C---:B------:R-:W-:Y:S05]  /*2440*/  @!P0 FFMA.FTZ R10, R3.reuse, R17, R10 ;  /* 0x00000011030a8223 */ /* 0x040fea000001000a */
[----:B------:R-:W1:Y:S01]  /*2450*/  @!P1 LDS.128 R20, [R32.X4+0x3020] ;  /* 0x0030200020149984 */ /* 0x000e620000004c00 */
[C---:B------:R-:W-:Y:S02]  /*2460*/  @!P0 FFMA.FTZ R11, R3.reuse, R18, R11 ;  /* 0x00000012030b8223 */ /* 0x040fe4000001000b */
[----:B------:R-:W-:Y:S02]  /*2470*/  @!P0 FFMA.FTZ R12, R3, R19, R12 ;  /* 0x00000013030c8223 */ /* 0x000fe4000001000c */
[----:B------:R-:W-:Y:S01]  /*2480*/  @!PT LDS RZ, [RZ] ;  /* 0x00000000fffff984 */ /* 0x000fe20000000800 */
[----:B------:R-:W-:Y:S01]  /*2490*/  @!PT LDS RZ, [RZ] ;  /* 0x00000000fffff984 */ /* 0x000fe20000000800 */
[----:B------:R-:W-:Y:S01]  /*24a0*/  @!PT LDS RZ, [RZ] ;  /* 0x00000000fffff984 */ /* 0x000fe20000000800 */
[----:B------:R2:W-:Y:S05]  /*24b0*/  @!P2 LDGSTS.E.BYPASS.LTC128B.128 [R43+0x3020], [R44.64] ;  /* 0x030200002c2bafae */ /* 0x0005ea000b901d64 */
[----:B------:R-:W0:Y:S01]  /*24c0*/  LDGDEPBAR ;  /* 0x00000000000079af */ /* 0x000e220000000000 */
[----:B--2---:R-:W-:Y:S02]  /*24d0*/  IADD3 R44, R7, 0x6, RZ ;  /* 0x00000006072c7810 */ /* 0x004fe40007ffe0ff */
[----:B------:R-:W-:Y:S01]  /*24e0*/  LOP3.LUT R7, R5, R6, RZ, 0x3c, !PT ;  /* 0x0000000605077212 */ /* 0x000fe200078e3cff */
[----:B------:R-:W-:Y:S04]  /*24f0*/  DEPBAR.LE SB0, 0x3 ;  /* 0x000080c00000791a */ /* 0x000fe80000000000 */
[----:B------:R-:W-:Y:S01]  /*2500*/  ISETP.GT.OR P3, PT, R44, R39, P4 ;  /* 0x000000272c00720c */ /* 0x000fe20002764670 */
[C---:B-1----:R-:W-:Y:S01]  /*2510*/  @!P1 FFMA.FTZ R9, R2.reuse, R20, R9 ;  /* 0x0000001402099223 */ /* 0x042fe20000010009 */
[----:B------:R1:W2:Y:S01]  /*2520*/  LDS R5, [R7.X4] ;  /* 0x0000000007057984 */ /* 0x0002a20000004800 */
[----:B------:R-:W-:Y:S01]  /*2530*/  @!P1 FFMA.FTZ R10, R2, R21, R10 ;  /* 0x00000015020a9223 */ /* 0x000fe2000001000a */
[----:B------:R-:W-:Y:S01]  /*2540*/  FSETP.GT.FTZ.AND P2, PT, R0, RZ, PT ;  /* 0x000000ff0000720b */ /* 0x000fe20003f54000 */
[C---:B------:R-:W-:Y:S02]  /*2550*/  @!P1 FFMA.FTZ R11, R2.reuse, R22, R11 ;  /* 0x00000016020b9223 */ /* 0x040fe4000001000b */
[----:B------:R-:W-:Y:S01]  /*2560*/  @!P1 FFMA.FTZ R12, R2, R23, R12 ;  /* 0x00000017020c9223 */ /* 0x000fe2000001000c */
[----:B------:R-:W-:Y:S04]  /*2570*/  ISETP.LT.OR P2, PT, R4, RZ, !P2 ;  /* 0x000000ff0400720c */ /* 0x000fe80005741670 */
[-C--:B------:R-:W-:Y:S01]  /*2580*/  ISETP.GE.OR P2, PT, R14, R13.reuse, P2 ;  /* 0x0000000d0e00720c */ /* 0x080fe20001746670 */
[C---:B---3--:R-:W-:Y:S01]  /*2590*/  @!P3 IMAD.WIDE.U32 R26, R44.reuse, c[0x0][0x188], R40 ;  /* 0x000062002c1aba25 */ /* 0x048fe200078e0028 */
[----:B------:R-:W-:Y:S05]  /*25a0*/  @!P3 SHF.R.S32.HI R45, RZ, 0x1f, R44 ;  /* 0x0000001fff2db819 */ /* 0x000fea000001142c */
[----:B------:R-:W-:Y:S04]  /*25b0*/  @!P3 IMAD R45, R45, c[0x0][0x188], RZ ;  /* 0x000062002d2dba24 */ /* 0x000fe800078e02ff */
[----:B------:R-:W-:Y:S01]  /*25c0*/  @!P3 IMAD R45, R44, c[0x0][0x18c], R45 ;  /* 0x000063002c2dba24 */ /* 0x000fe200078e022d */
[C---:B------:R-:W-:Y:S01]  /*25d0*/  @!P3 LEA R44, P5, R26.reuse, c[0x0][0x160], 0x2 ;  /* 0x000058001a2cba11 */ /* 0x040fe200078a10ff */
[----:B-1----:R-:W-:Y:S02]  /*25e0*/  IMAD.MOV.U32 R7, RZ, RZ, R42 ;  /* 0x000000ffff077224 */ /* 0x002fe400078e002a */
[----:B------:R-:W-:Y:S05]  /*25f0*/  @!P3 IMAD.IADD R45, R27, 0x1, R45 ;  /* 0x000000011b2db824 */ /* 0x000fea00078e022d */
[----:B------:R-:W-:Y:S02]  /*2600*/  @!P3 LEA.HI.X R45, R26, c[0x0][0x164], R45, 0x2, P5 ;  /* 0x000059001a2dba11 */ /* 0x000fe400028f142d */
[----:B------:R-:W1:Y:S01]  /*2610*/  @!P2 LDS.128 R24, [R32.X4+0x4020] ;  /* 0x004020002018a984 */ /* 0x000e620000004c00 */
[----:B------:R-:W-:Y:S04]  /*2620*/  ISETP.NE.AND P5, PT, R38, RZ, PT ;  /* 0x000000ff2600720c */ /* 0x000fe80003fa5270 */
[----:B------:R-:W-:Y:S01]  /*2630*/  @!PT LDS RZ, [RZ] ;  /* 0x00000000fffff984 */ /* 0x000fe20000000800 */
[----:B------:R-:W-:Y:S01]  /*2640*/  @!PT LDS RZ, [RZ] ;  /* 0x00000000fffff984 */ /* 0x000fe20000000800 */
[----:B------:R-:W-:Y:S01]  /*2650*/  @!PT LDS RZ, [RZ] ;  /* 0x00000000fffff984 */ /* 0x000fe20000000800 */
[----:B------:R3:W-:Y:S01]  /*2660*/  @!P3 LDGSTS.E.BYPASS.LTC128B.128 [R43+0x4020], [R44.64] ;  /* 0x040200002c2bbfae */ /* 0x0007e2000b901d64 */
[----:B--2---:R-:W-:Y:S04]  /*2670*/  FSETP.GT.FTZ.AND P3, PT, R5, RZ, PT ;  /* 0x000000ff0500720b */ /* 0x004fe80003f74000 */
[----:B------:R-:W0:Y:S01]  /*2680*/  LDGDEPBAR ;  /* 0x00000000000079af */ /* 0x000e220000000000 */
[----:B------:R-:W-:Y:S04]  /*2690*/  ISETP.LT.OR P3, PT, R4, RZ, !P3 ;  /* 0x000000ff0400720c */ /* 0x000fe80005f61670 */
[----:B------:R-:W-:Y:S01]  /*26a0*/  ISETP.GE.OR P3, PT, R14, R13, P3 ;  /* 0x0000000d0e00720c */ /* 0x000fe20001f66670 */
[----:B------:R-:W-:-:S12]  /*26b0*/  DEPBAR.LE SB0, 0x3 ;  /* 0x000080c00000791a */ /* 0x000fd80000000000 */
[----:B------:R-:W2:Y:S01]  /*26c0*/  @!P3 LDS.128 R28, [R32.X4+0x5020] ;  /* 0x00502000201cb984 */ /* 0x000ea20000004c00 */
[C---:B-1----:R-:W-:Y:S02]  /*26d0*/  @!P2 FFMA.FTZ R9, R0.reuse, R24, R9 ;  /* 0x000000180009a223 */ /* 0x042fe40000010009 */
[C---:B------:R-:W-:Y:S02]  /*26e0*/  @!P2 FFMA.FTZ R10, R0.reuse, R25, R10 ;  /* 0x00000019000aa223 */ /* 0x040fe4000001000a */
[C---:B------:R-:W-:Y:S02]  /*26f0*/  @!P2 FFMA.FTZ R11, R0.reuse, R26, R11 ;  /* 0x0000001a000ba223 */ /* 0x040fe4000001000b */
[----:B------:R-:W-:Y:S02]  /*2700*/  @!P2 FFMA.FTZ R12, R0, R27, R12 ;  /* 0x0000001b000ca223 */ /* 0x000fe4000001000c */
[C---:B--2---:R-:W-:Y:S02]  /*2710*/  @!P3 FFMA.FTZ R9, R5.reuse, R28, R9 ;  /* 0x0000001c0509b223 */ /* 0x044fe40000010009 */
[C---:B------:R-:W-:Y:S02]  /*2720*/  @!P3 FFMA.FTZ R10, R5.reuse, R29, R10 ;  /* 0x0000001d050ab223 */ /* 0x040fe4000001000a */
[C---:B------:R-:W-:Y:S02]  /*2730*/  @!P3 FFMA.FTZ R11, R5.reuse, R30, R11 ;  /* 0x0000001e050bb223 */ /* 0x040fe4000001000b */
[----:B------:R-:W-:Y:S01]  /*2740*/  @!P3 FFMA.FTZ R12, R5, R31, R12 ;  /* 0x0000001f050cb223 */ /* 0x000fe2000001000c */
[----:B---3--:R-:W-:-:S05]  /*2750*/  @P5 BRA `(.L_x_10) ;  /* 0xfffff7f000005947 */ /* 0x008fca000383ffff */
.L_x_9:
[----:B------:R-:W-:Y:S05]  /*2760*/  BSYNC B0 ;  /* 0x0000000000007941 */ /* 0x000fea0003800000 */
.L_x_8:
[----:B-1----:R-:W-:-:S04]  /*2770*/  IADD3 R20, R39, 0x1, RZ ;  /* 0x0000000127147810 */ /* 0x002fc80007ffe0ff */
[----:B------:R-:W-:-:S04]  /*2780*/  LOP3.LUT R20, R20, 0x3, RZ, 0xc0, !PT ;  /* 0x0000000314147812 */ /* 0x000fc800078ec0ff */
[----:B------:R-:W-:-:S13]  /*2790*/  ISETP.NE.AND P0, PT, R20, RZ, PT ;  /* 0x000000ff1400720c */ /* 0x000fda0003f05270 */
[----:B------:R-:W-:Y:S05]  /*27a0*/  @!P0 BRA `(.L_x_7) ;  /* 0x000002f000008947 */ /* 0x000fea0003800000 */
[----:B------:R-:W-:Y:S01]  /*27b0*/  IADD3 R0, R42, 0x3, RZ ;  /* 0x000000032a007810 */ /* 0x000fe20007ffe0ff */
[----:B------:R-:W-:Y:S02]  /*27c0*/  IMAD.MOV.U32 R15, RZ, RZ, 0x3 ;  /* 0x00000003ff0f7424 */ /* 0x000fe400078e00ff */
[----:B------:R-:W-:Y:S01]  /*27d0*/  IMAD.MOV.U32 R7, RZ, RZ, RZ ;  /* 0x000000ffff077224 */ /* 0x000fe200078e00ff */
[----:B------:R-:W-:Y:S02]  /*27e0*/  SHF.R.S32.HI R6, RZ, 0x1f, R0 ;  /* 0x0000001fff067819 */ /* 0x000fe40000011400 */
.L_x_11:
[C---:B------:R-:W-:Y:S02]  /*27f0*/  LEA R3, R0.reuse, 0xffffffe8, 0x3 ;  /* 0xffffffe800037811 */ /* 0x040fe400078e18ff */
[----:B------:R-:W-:Y:S02]  /*2800*/  ISETP.GT.OR P1, PT, R0, R39, P4 ;  /* 0x000000270000720c */ /* 0x000fe40002724670 */
[C---:B------:R-:W-:Y:S02]  /*2810*/  LOP3.LUT R2, R3.reuse, 0x38, RZ, 0xc0, !PT ;  /* 0x0000003803027812 */ /* 0x040fe400078ec0ff */
[----:B------:R-:W-:Y:S02]  /*2820*/  LOP3.LUT R3, R3, 0xffffffc0, RZ, 0xc0, !PT ;  /* 0xffffffc003037812 */ /* 0x000fe400078ec0ff */
[----:B------:R-:W-:Y:S02]  /*2830*/  IADD3 R20, R20, -0x1, RZ ;  /* 0xffffffff14147810 */ /* 0x000fe40007ffe0ff */
[----:B------:R-:W-:Y:S02]  /*2840*/  IADD3 R3, R2, R3, R8 ;  /* 0x0000000302037210 */ /* 0x000fe40007ffe008 */
[----:B------:R-:W-:Y:S02]  /*2850*/  ISETP.NE.AND P2, PT, R20, RZ, PT ;  /* 0x000000ff1400720c */ /* 0x000fe40003f45270 */
[----:B------:R-:W-:Y:S01]  /*2860*/  LOP3.LUT R2, R3, 0x3e0, RZ, 0xc0, !PT ;  /* 0x000003e003027812 */ /* 0x000fe200078ec0ff */
[----:B------:R-:W-:Y:S01]  /*2870*/  @!P1 IMAD R21, R6, c[0x0][0x188], RZ ;  /* 0x0000620006159a24 */ /* 0x000fe200078e02ff */
[----:B------:R-:W-:Y:S01]  /*2880*/  ISETP.GE.AND P3, PT, R15, 0x3, PT ;  /* 0x000000030f00780c */ /* 0x000fe20003f66270 */
[C---:B------:R-:W-:Y:S01]  /*2890*/  @!P1 IMAD.WIDE.U32 R26, R0.reuse, c[0x0][0x188], R40 ;  /* 0x00006200001a9a25 */ /* 0x040fe200078e0028 */
[----:B------:R-:W-:Y:S02]  /*28a0*/  SHF.R.U32.HI R2, RZ, 0x5, R2 ;  /* 0x00000005ff027819 */ /* 0x000fe40000011602 */
[----:B------:R-:W-:Y:S01]  /*28b0*/  ISETP.GE.AND P5, PT, R7, 0x3, PT ;  /* 0x000000030700780c */ /* 0x000fe20003fa6270 */
[----:B------:R-:W-:Y:S01]  /*28c0*/  @!P1 IMAD R21, R0, c[0x0][0x18c], R21 ;  /* 0x0000630000159a24 */ /* 0x000fe200078e0215 */
[----:B------:R-:W-:Y:S01]  /*28d0*/  LOP3.LUT R5, R2, R3, RZ, 0x3c, !PT ;  /* 0x0000000302057212 */ /* 0x000fe200078e3cff */
[----:B------:R-:W-:Y:S01]  /*28e0*/  @!P1 IMAD R22, R15, 0x400, R32 ;  /* 0x000004000f169824 */ /* 0x000fe200078e0220 */
[----:B------:R-:W-:Y:S01]  /*28f0*/  @!P1 LEA R24, P0, R26, c[0x0][0x160], 0x2 ;  /* 0x000058001a189a11 */ /* 0x000fe200078010ff */
[----:B------:R-:W-:Y:S01]  /*2900*/  @!P1 IMAD.IADD R21, R27, 0x1, R21 ;  /* 0x000000011b159824 */ /* 0x000fe200078e0215 */
[----:B------:R-:W-:Y:S01]  /*2910*/  IADD3 R15, R15, 0x1, RZ ;  /* 0x000000010f0f7810 */ /* 0x000fe20007ffe0ff */
[----:B------:R-:W1:Y:S01]  /*2920*/  LDS R2, [R5.X4] ;  /* 0x0000000005027984 */ /* 0x000e620000004800 */
[----:B------:R-:W-:Y:S02]  /*2930*/  @!P1 IMAD.SHL.U32 R23, R22, 0x4, RZ ;  /* 0x0000000416179824 */ /* 0x000fe400078e00ff */
[----:B------:R-:W-:Y:S02]  /*2940*/  @!P1 LEA.HI.X R25, R26, c[0x0][0x164], R21, 0x2, P0 ;  /* 0x000059001a199a11 */ /* 0x000fe400000f1415 */
[----:B------:R-:W-:Y:S02]  /*2950*/  IADD3 R21, R7, 0x1, RZ ;  /* 0x0000000107157810 */ /* 0x000fe40007ffe0ff */
[----:B------:R-:W-:Y:S01]  /*2960*/  SEL R15, R15, RZ, !P3 ;  /* 0x000000ff0f0f7207 */ /* 0x000fe20005800000 */
[----:B------:R-:W-:Y:S01]  /*2970*/  @!PT LDS RZ, [RZ] ;  /* 0x00000000fffff984 */ /* 0x000fe20000000800 */
[----:B------:R-:W-:Y:S01]  /*2980*/  @!PT LDS RZ, [RZ] ;  /* 0x00000000fffff984 */ /* 0x000fe20000000800 */
[----:B------:R-:W-:Y:S01]  /*2990*/  @!PT LDS RZ, [RZ] ;  /* 0x00000000fffff984 */ /* 0x000fe20000000800 */
[----:B------:R2:W-:Y:S01]  /*29a0*/  @!P1 LDGSTS.E.BYPASS.LTC128B.128 [R23+0x2020], [R24.64] ;  /* 0x0202000018179fae */ /* 0x0005e2000b901d64 */
[----:B------:R-:W-:Y:S05]  /*29b0*/  IADD3 R0, P1, R0, 0x1, RZ ;  /* 0x0000000100007810 */ /* 0x000fea0007f3e0ff */
[----:B------:R-:W-:Y:S02]  /*29c0*/  IMAD.X R6, RZ, RZ, R6, P1 ;  /* 0x000000ffff067224 */ /* 0x000fe400008e0606 */
[----:B------:R-:W0:Y:S01]  /*29d0*/  LDGDEPBAR ;  /* 0x00000000000079af */ /* 0x000e220000000000 */
[----:B-1----:R-:W-:Y:S01]  /*29e0*/  FSETP.GT.FTZ.AND P0, PT, R2, RZ, PT ;  /* 0x000000ff0200720b */ /* 0x002fe20003f14000 */
[----:B------:R-:W-:Y:S04]  /*29f0*/  DEPBAR.LE SB0, 0x3 ;  /* 0x000080c00000791a */ /* 0x000fe80000000000 */
[----:B------:R-:W-:Y:S04]  /*2a00*/  ISETP.LT.OR P0, PT, R4, RZ, !P0 ;  /* 0x000000ff0400720c */ /* 0x000fe80004701670 */
[----:B------:R-:W-:-:S13]  /*2a10*/  ISETP.GE.OR P0, PT, R14, R13, P0 ;  /* 0x0000000d0e00720c */ /* 0x000fda0000706670 */
[----:B------:R-:W-:Y:S01]  /*2a20*/  @!P0 IMAD R16, R7, 0x400, R32 ;  /* 0x0000040007108824 */ /* 0x000fe200078e0220 */
[----:B------:R-:W-:Y:S05]  /*2a30*/  SEL R7, R21, RZ, !P5 ;  /* 0x000000ff15077207 */ /* 0x000fea0006800000 */
[----:B------:R-:W1:Y:S02]  /*2a40*/  @!P0 LDS.128 R16, [R16.X4+0x2020] ;  /* 0x0020200010108984 */ /* 0x000e640000004c00 */
[C---:B-1----:R-:W-:Y:S02]  /*2a50*/  @!P0 FFMA.FTZ R9, R2.reuse, R16, R9 ;  /* 0x0000001002098223 */ /* 0x042fe40000010009 */
[C---:B------:R-:W-:Y:S02]  /*2a60*/  @!P0 FFMA.FTZ R10, R2.reuse, R17, R10 ;  /* 0x00000011020a8223 */ /* 0x040fe4000001000a */
[C---:B------:R-:W-:Y:S02]  /*2a70*/  @!P0 FFMA.FTZ R11, R2.reuse, R18, R11 ;  /* 0x00000012020b8223 */ /* 0x040fe4000001000b */
[----:B------:R-:W-:Y:S01]  /*2a80*/  @!P0 FFMA.FTZ R12, R2, R19, R12 ;  /* 0x00000013020c8223 */ /* 0x000fe2000001000c */
[----:B--2---:R-:W-:-:S05]  /*2a90*/  @P2 BRA `(.L_x_11) ;  /* 0xfffffd5000002947 */ /* 0x004fca000383ffff */
.L_x_7:
[----:B------:R-:W-:Y:S05]  /*2aa0*/  BSYNC B1 ;  /* 0x0000000000017941 */ /* 0x000fea0003800000 */
.L_x_6:
[----:B------:R-:W-:Y:S02]  /*2ab0*/  F2FP.BF16.PACK_AB R10, R10, R9 ;  /* 0x000000090a0a723e */ /* 0x000fe400000010ff */
[----:B------:R-:W-:Y:S01]  /*2ac0*/  F2FP.BF16.PACK_AB R11, R12, R11 ;  /* 0x0000000b0c0b723e */ /* 0x000fe200000010ff */
[----:B------:R-:W-:Y:S06]  /*2ad0*/  @P4 EXIT ;  /* 0x000000000000494d */ /* 0x000fec0003800000 */
[----:B------:R-:W2:Y:S01]  /*2ae0*/  S2R R0, SR_CTAID.Y ;  /* 0x0000000000007919 */ /* 0x000ea20000002600 */
[----:B------:R-:W-:-:S02]  /*2af0*/  IMAD R36, R36, c[0x0][0x1d8], RZ ;  /* 0x0000760024247a24 */ /* 0x000fc400078e02ff */
[----:B------:R-:W-:Y:S02]  /*2b00*/  IMAD R34, R34, c[0x0][0x1e8], RZ ;  /* 0x00007a0022227a24 */ /* 0x000fe400078e02ff */
[----:B------:R-:W-:Y:S02]  /*2b10*/  IMAD R36, R35, c[0x0][0x1dc], R36 ;  /* 0x0000770023247a24 */ /* 0x000fe400078e0224 */
[----:B------:R-:W-:Y:S01]  /*2b20*/  IMAD R34, R33, c[0x0][0x1ec], R34 ;  /* 0x00007b0021227a24 */ /* 0x000fe200078e0222 */
[----:B--2---:R-:W-:-:S04]  /*2b30*/  SHF.L.U32 R0, R0, 0x7, RZ ;  /* 0x0000000700007819 */ /* 0x004fc800000006ff */
[----:B------:R-:W-:-:S04]  /*2b40*/  IADD3 R14, P0, R14, R0, RZ ;  /* 0x000000000e0e7210 */ /* 0x000fc80007f1e0ff */
[----:B------:R-:W-:Y:S02]  /*2b50*/  LEA.HI.X.SX32 R15, R0, R37, 0x1, P0 ;  /* 0x00000025000f7211 */ /* 0x000fe400000f0eff */
[----:B------:R-:W-:-:S03]  /*2b60*/  SHF.R.S32.HI R0, RZ, 0x1f, R4 ;  /* 0x0000001fff007819 */ /* 0x000fc60000011404 */
[----:B------:R-:W-:-:S04]  /*2b70*/  IMAD.WIDE.U32 R14, R35, c[0x0][0x1d8], R14 ;  /* 0x00007600230e7a25 */ /* 0x000fc800078e000e */
[----:B------:R-:W-:Y:S01]  /*2b80*/  IMAD R3, R0, c[0x0][0x1e0], RZ ;  /* 0x0000780000037a24 */ /* 0x000fe200078e02ff */
[----:B------:R-:W-:-:S03]  /*2b90*/  IADD3 R15, R15, R36, RZ ;  /* 0x000000240f0f7210 */ /* 0x000fc60007ffe0ff */
[C---:B------:R-:W-:Y:S02]  /*2ba0*/  IMAD R3, R4.reuse, c[0x0][0x1e4], R3 ;  /* 0x0000790004037a24 */ /* 0x040fe400078e0203 */
[----:B------:R-:W-:-:S05]  /*2bb0*/  IMAD.WIDE.U32 R4, R4, c[0x0][0x1e0], R14 ;  /* 0x0000780004047a25 */ /* 0x000fca00078e000e */
[----:B------:R-:W-:-:S05]  /*2bc0*/  IADD3 R5, R5, R3, RZ ;  /* 0x0000000305057210 */ /* 0x000fca0007ffe0ff */
[----:B------:R-:W-:-:S05]  /*2bd0*/  IMAD.WIDE.U32 R4, R33, c[0x0][0x1e8], R4 ;  /* 0x00007a0021047a25 */ /* 0x000fca00078e0004 */
[----:B------:R-:W-:Y:S02]  /*2be0*/  IADD3 R3, R5, R34, RZ ;  /* 0x0000002205037210 */ /* 0x000fe40007ffe0ff */
[----:B------:R-:W-:-:S04]  /*2bf0*/  LEA R2, P0, R4, c[0x0][0x1d0], 0x1 ;  /* 0x0000740004027a11 */ /* 0x000fc800078008ff */
[----:B------:R-:W-:-:S05]  /*2c00*/  LEA.HI.X R3, R4, c[0x0][0x1d4], R3, 0x1, P0 ;  /* 0x0000750004037a11 */ /* 0x000fca00000f0c03 */
[----:B------:R-:W-:Y:S01]  /*2c10*/  STG.E.64 [R2.64], R10 ;  /* 0x0000000a02007986 */ /* 0x000fe2000c101b24 */
[----:B------:R-:W-:Y:S05]  /*2c20*/  EXIT ;  /* 0x000000000000794d */ /* 0x000fea0003800000 */
.L_x_3:
[----:B------:R-:W-:Y:S02]  /*2c30*/  MOV R6, 0x2c50 ;  /* 0x00002c5000067802 */ /* 0x000fe40000000f00 */
[----:B------:R-:W-:Y:S05]  /*2c40*/  CALL.REL.NOINC `($__internal_0_$__cuda_sm70_shflsync_bfly_p) ;  /* 0x0000001000007944 */ /* 0x000fea0003c00000 */
[----:B-12---:R-:W-:Y:S05]  /*2c50*/  BRA `(.L_x_12) ;  /* 0xffffe8e000007947 */ /* 0x006fea000383ffff */
        .weak           $__internal_0_$__cuda_sm70_shflsync_bfly_p
        .type           $__internal_0_$__cuda_sm70_shflsync_bfly_p,@function
        .size           $__internal_0_$__cuda_sm70_shflsync_bfly_p,(.L_x_1782 - $__internal_0_$__cuda_sm70_shflsync_bfly_p)
$__internal_0_$__cuda_sm70_shflsync_bfly_p:
[----:B------:R-:W-:Y:S01]  /*2c60*/  MOV R7, 0x0 ;  /* 0x0000000000077802 */ /* 0x000fe20000000f00 */
[----:B------:R1:W2:Y:S03]  /*2c70*/  SHFL.BFLY PT, R5, R0, 0x10, 0x1f ;  /* 0x0e001f0000057f89 */ /* 0x0002a600000e0000 */
[----:B------:R-:W-:Y:S05]  /*2c80*/  RET.REL.NODEC R6 `(_ZN7cutlass13device_kernelIN5flash19FlashAttnFwdCombineIN4cute5tupleIJNS3_1CILi8EEENS5_ILi128EEEEEELi8ELi256ELi1ELb0ELb0ENS_10bfloat16_tEfNS_4arch4Sm90EEEEEvNT_6ParamsE) ;  /* 0xffffd37006007950 */ /* 0x000fea0003c3ffff */
.L_x_13:
[----:B------:R-:W-:-:S00]  /*2c90*/  BRA `(.L_x_13) ;  /* 0xfffffff000007947 */ /* 0x000fc0000383ffff */
[----:B------:R-:W-:-:S00]  /*2ca0*/  NOP ;  /* 0x0000000000007918 */ /* 0x000fc00000000000 */
        /* <DEDUP_REMOVED lines=13> */
.L_x_1782:


//--------------------- .text._ZN7cutlass13device_kernelIN5flash19FlashAttnFwdCombineIN4cute5tupleIJNS3_1CILi8EEENS5_ILi128EEEEEELi7ELi256ELi1ELb0ELb0ENS_10bfloat16_tEfNS_4arch4Sm90EEEEEvNT_6ParamsE --------------------------
	.section	.text._ZN7cutlass13device_kernelIN5flash19FlashAttnFwdCombineIN4cute5tupleIJNS3_1CILi8EEENS5_ILi128EEEEEELi7ELi256ELi1ELb0ELb0ENS_10bfloat16_tEfNS_4arch4Sm90EEEEEvNT_6ParamsE,"ax",@progbits
	.sectioninfo	@"SHI_REGISTERS=48"
	.align	128
.text._ZN7cutlass13device_kernelIN5flash19FlashAttnFwdCombineIN4cute5tupleIJNS3_1CILi8EEENS5_ILi128EEEEEELi7ELi256ELi1ELb0ELb0ENS_10bfloat16_tEfNS_4arch4Sm90EEEEEvNT_6ParamsE:
        .type           _ZN7cutlass13device_kernelIN5flash19FlashAttnFwdCombineIN4cute5tupleIJNS3_1CILi8EEENS5_ILi128EEEEEELi7ELi256ELi1ELb0ELb0ENS_10bfloat16_tEfNS_4arch4Sm90EEEEEvNT_6ParamsE,@function
        .size           _ZN7cutlass13device_kernelIN5flash19FlashAttnFwdCombineIN4cute5tupleIJNS3_1CILi8EEENS5_ILi128EEEEEELi7ELi256ELi1ELb0ELb0ENS_10bfloat16_tEfNS_4arch4Sm90EEEEEvNT_6ParamsE,(.L_x_1784 - _ZN7cutlass13device_kernelIN5flash19FlashAttnFwdCombineIN4cute5tupleIJNS3_1CILi8EEENS5_ILi128EEEEEELi7ELi256ELi1ELb0ELb0ENS_10bfloat16_tEfNS_4arch4Sm90EEEEEvNT_6ParamsE)
        .other          _ZN7cutlass13device_kernelIN5flash19FlashAttnFwdCombineIN4cute5tupleIJNS3_1CILi8EEENS5_ILi128EEEEEELi7ELi256ELi1ELb0ELb0ENS_10bfloat16_tEfNS_4arch4Sm90EEEEEvNT_6ParamsE,@"STO_CUDA_ENTRY STV_DEFAULT"
_ZN7cutlass13device_kernelIN5flash19FlashAttnFwdCombineIN4cute5tupleIJNS3_1CILi8EEENS5_ILi128EEEEEELi7ELi256ELi1ELb0ELb0ENS_10bfloat16_tEfNS_4arch4Sm90EEEEEvNT_6ParamsE:
        /* <DEDUP_REMOVED lines=58> */
.L_x_14:
        /* <DEDUP_REMOVED lines=22> */
[----:B------:R-:W-:Y:S01]  /*0500*/  LOP3.LUT P3, RZ, R11, 0x2, RZ, 0xc0, !PT ;  /* 0x000000020bff7812 */ /* 0x000fe2000786c0ff */
[----:B------:R-:W-:-:S04]  /*0510*/  IMAD R5, R33, c[0x0][0x1cc], R6 ;  /* 0x0000730021057a24 */ /* 0x000fc800078e0206 */
[----:B------:R-:W-:Y:S01]  /*0520*/  IMAD.IADD R13, R13, 0x1, R5 ;  /* 0x000000010d0d7824 */ /* 0x000fe200078e0205 */
[----:B------:R-:W-:Y:S02]  /*0530*/  @!P5 SHF.R.S32.HI R6, RZ, 0x1f, R11 ;  /* 0x0000001fff06d819 */ /* 0x000fe4000001140b */
[----:B------:R-:W-:Y:S01]  /*0540*/  IADD3 R5, R11, 0x40, RZ ;  /* 0x000000400b057810 */ /* 0x000fe20007ffe0ff */
[----:B------:R-:W-:Y:S02]  /*0550*/  @P0 IMAD.HI.U32 R4, R0, c[0x0][0x20c], RZ ;  /* 0x0000830000040a27 */ /* 0x000fe400078e00ff */
[----:B------:R-:W-:Y:S02]  /*0560*/  @P4 MOV R27, 0xff800000 ;  /* 0xff800000001b4802 */ /* 0x000fe40000000f00 */
[----:B------:R-:W-:Y:S01]  /*0570*/  @!P5 IMAD R6, R6, c[0x0][0x1b8], RZ ;  /* 0x00006e000606da24 */ /* 0x000fe200078e02ff */
[----:B------:R-:W-:Y:S02]  /*0580*/  @P0 SHF.R.U32.HI R3, RZ, c[0x0][0x210], R4 ;  /* 0x00008400ff030a19 */ /* 0x000fe40000011604 */
[----:B------:R-:W-:-:S02]  /*0590*/  ISETP.GE.AND P2, PT, R5, R16, PT ;  /* 0x000000100500720c */ /* 0x000fc40003f46270 */
[----:B------:R-:W-:Y:S01]  /*05a0*/  SHF.R.S32.HI R4, RZ, 0x1f, R3 ;  /* 0x0000001fff047819 */ /* 0x000fe20000011403 */
[C---:B------:R-:W-:Y:S01]  /*05b0*/  IMAD.WIDE.U32 R12, R3.reuse, c[0x0][0x1c0], R12 ;  /* 0x00007000030c7a25 */ /* 0x040fe200078e000c */
[----:B------:R-:W-:-:S03]  /*05c0*/  IADD3 R25, -R3, RZ, RZ ;  /* 0x000000ff03197210 */ /* 0x000fc60007ffe1ff */
[----:B------:R-:W-:Y:S02]  /*05d0*/  IMAD R4, R4, c[0x0][0x1c0], RZ ;  /* 0x0000700004047a24 */ /* 0x000fe400078e02ff */
[----:B------:R-:W-:Y:S01]  /*05e0*/  IMAD R25, R25, c[0x0][0x208], R0 ;  /* 0x0000820019197a24 */ /* 0x000fe200078e0200 */
[----:B------:R-:W-:Y:S01]  /*05f0*/  LOP3.LUT R0, R11, 0x1, RZ, 0xc0, !PT ;  /* 0x000000010b007812 */ /* 0x000fe200078ec0ff */
[----:B------:R-:W-:Y:S02]  /*0600*/  IMAD R4, R3, c[0x0][0x1c4], R4 ;  /* 0x0000710003047a24 */ /* 0x000fe400078e0204 */
[----:B------:R-:W-:Y:S01]  /*0610*/  @P5 IMAD.MOV.U32 R3, RZ, RZ, -0x800000 ;  /* 0xff800000ff035424 */ /* 0x000fe200078e00ff */
[----:B------:R-:W-:Y:S02]  /*0620*/  SHF.R.S32.HI R9, RZ, 0x1f, R25 ;  /* 0x0000001fff097819 */ /* 0x000fe40000011419 */
[----:B------:R-:W-:Y:S02]  /*0630*/  IADD3 R24, P1, R25, R12, RZ ;  /* 0x0000000c19187210 */ /* 0x000fe40007f3e0ff */
[----:B------:R-:W-:Y:S01]  /*0640*/  ISETP.NE.U32.AND P0, PT, R0, 0x1, PT ;  /* 0x000000010000780c */ /* 0x000fe20003f05070 */
[----:B------:R1:W-:Y:S01]  /*0650*/  @P5 STS [R8.X4], R3 ;  /* 0x0000000308005388 */ /* 0x0003e20000004800 */
[----:B------:R-:W-:Y:S01]  /*0660*/  @!P4 SHF.R.S32.HI R0, RZ, 0x1f, R7 ;  /* 0x0000001fff00c819 */ /* 0x000fe20000011407 */
[----:B------:R-:W-:Y:S01]  /*0670*/  @!P4 IMAD.MOV.U32 R20, RZ, RZ, R24 ;  /* 0x000000ffff14c224 */ /* 0x000fe200078e0018 */
[----:B------:R-:W-:Y:S01]  /*0680*/  IADD3.X R25, R9, R13, R4, P1, !PT ;  /* 0x0000000d09197210 */ /* 0x000fe20000ffe404 */
[C---:B------:R-:W-:Y:S01]  /*0690*/  @!P5 IMAD R9, R11.reuse, c[0x0][0x1bc], R6 ;  /* 0x00006f000b09da24 */ /* 0x040fe200078e0206 */
[----:B------:R-:W-:Y:S01]  /*06a0*/  @!P2 SHF.R.S32.HI R4, RZ, 0x1f, R5 ;  /* 0x0000001fff04a819 */ /* 0x000fe20000011405 */
[----:B------:R-:W-:Y:S01]  /*06b0*/  @!P4 IMAD R0, R0, c[0x0][0x1b8], RZ ;  /* 0x00006e000000ca24 */ /* 0x000fe200078e02ff */
[----:B------:R-:W-:Y:S01]  /*06c0*/  @!P4 MOV R21, R25 ;  /* 0x000000190015c202 */ /* 0x000fe20000000f00 */
[C---:B------:R-:W-:Y:S01]  /*06d0*/  @!P5 IMAD.WIDE.U32 R12, R11.reuse, c[0x0][0x1b8], R24 ;  /* 0x00006e000b0cda25 */ /* 0x040fe200078e0018 */
[----:B------:R-:W-:-:S03]  /*06e0*/  IADD3 R11, R11, 0x60, RZ ;  /* 0x000000600b0b7810 */ /* 0x000fc60007ffe0ff */
[----:B------:R-:W-:Y:S01]  /*06f0*/  @!P4 IMAD R0, R7, c[0x0][0x1bc], R0 ;  /* 0x00006f000700ca24 */ /* 0x000fe200078e0200 */
[C---:B------:R-:W-:Y:S01]  /*0700*/  @!P5 LEA R28, P1, R12.reuse, c[0x0][0x1a0], 0x2 ;  /* 0x000068000c1cda11 */ /* 0x040fe200078210ff */
[----:B------:R-:W-:Y:S02]  /*0710*/  @!P5 IMAD.IADD R9, R13, 0x1, R9 ;  /* 0x000000010d09d824 */ /* 0x000fe400078e0209 */
[----:B------:R-:W-:Y:S01]  /*0720*/  @!P4 IMAD.WIDE.U32 R6, R7, c[0x0][0x1b8], R20 ;  /* 0x00006e000706ca25 */ /* 0x000fe200078e0014 */
[----:B------:R-:W-:Y:S02]  /*0730*/  @!P2 MOV R21, R25 ;  /* 0x000000190015a202 */ /* 0x000fe40000000f00 */
[----:B------:R-:W-:Y:S01]  /*0740*/  @!P5 LEA.HI.X R29, R12, c[0x0][0x1a4], R9, 0x2, P1 ;  /* 0x000069000c1dda11 */ /* 0x000fe200008f1409 */
[----:B------:R-:W-:Y:S01]  /*0750*/  @!P4 IMAD.IADD R0, R7, 0x1, R0 ;  /* 0x000000010700c824 */ /* 0x000fe200078e0200 */
[----:B------:R-:W-:Y:S01]  /*0760*/  @!P4 LEA R22, P1, R6, c[0x0][0x1a0], 0x2 ;  /* 0x000068000616ca11 */ /* 0x000fe200078210ff */
[----:B------:R-:W-:-:S02]  /*0770*/  @!P2 IMAD R4, R4, c[0x0][0x1b8], RZ ;  /* 0x00006e000404aa24 */ /* 0x000fc400078e02ff */
[----:B------:R-:W-:Y:S01]  /*0780*/  IMAD.MOV.U32 R7, RZ, RZ, 0xf8 ;  /* 0x000000f8ff077424 */ /* 0x000fe200078e00ff */
[----:B------:R-:W-:Y:S01]  /*0790*/  @!P4 LEA.HI.X R23, R6, c[0x0][0x1a4], R0, 0x2, P1 ;  /* 0x000069000617ca11 */ /* 0x000fe200008f1400 */
[----:B------:R-:W-:Y:S01]  /*07a0*/  HFMA2.MMA R6, -RZ, RZ, 0, 3.147125244140625e-05 ;  /* 0x00000210ff067435 */ /* 0x000fe200000001ff */
[----:B------:R-:W-:Y:S01]  /*07b0*/  @!P2 IMAD.MOV.U32 R20, RZ, RZ, R24 ;  /* 0x000000ffff14a224 */ /* 0x000fe200078e0018 */
[----:B------:R-:W-:Y:S01]  /*07c0*/  ISETP.GE.AND P1, PT, R11, R16, PT ;  /* 0x000000100b00720c */ /* 0x000fe20003f26270 */
[----:B-1----:R-:W-:Y:S01]  /*07d0*/  @!P2 IMAD R3, R5, c[0x0][0x1bc], R4 ;  /* 0x00006f000503aa24 */ /* 0x002fe200078e0204 */
[----:B------:R-:W-:Y:S01]  /*07e0*/  SEL R7, R7, 0x108, !P0 ;  /* 0x0000010807077807 */ /* 0x000fe20004000000 */
[----:B------:R-:W-:-:S04]  /*07f0*/  @!P2 IMAD.WIDE.U32 R4, R5, c[0x0][0x1b8], R20 ;  /* 0x00006e000504aa25 */ /* 0x000fc800078e0014 */
[----:B------:R-:W-:Y:S01]  /*0800*/  @!P2 IMAD.IADD R0, R5, 0x1, R3 ;  /* 0x000000010500a824 */ /* 0x000fe200078e0203 */
[----:B------:R-:W-:Y:S01]  /*0810*/  SEL R6, R6, 0x1f0, !P3 ;  /* 0x000001f006067807 */ /* 0x000fe20005800000 */
[----:B------:R-:W-:Y:S01]  /*0820*/  IMAD.IADD R10, R8, 0x1, R7 ;  /* 0x00000001080a7824 */ /* 0x000fe200078e0207 */
[----:B------:R-:W-:Y:S01]  /*0830*/  @!P2 LEA R20, P0, R4, c[0x0][0x1a0], 0x2 ;  /* 0x000068000414aa11 */ /* 0x000fe200078010ff */
[C---:B------:R-:W-:Y:S02]  /*0840*/  @!P5 IMAD.SHL.U32 R12, R8.reuse, 0x4, RZ ;  /* 0x00000004080cd824 */ /* 0x040fe400078e00ff */
[----:B------:R-:W-:Y:S01]  /*0850*/  IMAD.IADD R13, R8, 0x1, R6 ;  /* 0x00000001080d7824 */ /* 0x000fe200078e0206 */
[----:B------:R-:W-:Y:S01]  /*0860*/  @!P2 LEA.HI.X R21, R4, c[0x0][0x1a4], R0, 0x2, P0 ;  /* 0x000069000415aa11 */ /* 0x000fe200000f1400 */
[----:B------:R-:W-:Y:S01]  /*0870*/  @!P4 IMAD.SHL.U32 R5, R10, 0x4, RZ ;  /* 0x000000040a05c824 */ /* 0x000fe200078e00ff */
[----:B------:R-:W-:Y:S01]  /*0880*/  @P2 MOV R4, 0xff800000 ;  /* 0xff80000000042802 */ /* 0x000fe20000000f00 */
[----:B------:R-:W-:Y:S01]  /*0890*/  @!PT LDS RZ, [RZ] ;  /* 0x00000000fffff984 */ /* 0x000fe20000000800 */
[----:B------:R-:W-:Y:S01]  /*08a0*/  @!PT LDS RZ, [RZ] ;  /* 0x00000000fffff984 */ /* 0x000fe20000000800 */
[----:B------:R-:W-:Y:S01]  /*08b0*/  @!PT LDS RZ, [RZ] ;  /* 0x00000000fffff984 */ /* 0x000fe20000000800 */
[----:B------:R1:W-:Y:S01]  /*08c0*/  @!P5 LDGSTS.E.LTC128B [R12], [R28.64] ;  /* 0x000000001c0cdfae */ /* 0x0003e2000b921964 */
[----:B------:R-:W-:Y:S01]  /*08d0*/  @!P2 SHF.L.U32 R3, R13, 0x2, RZ ;  /* 0x000000020d03a819 */ /* 0x000fe200000006ff */
[----:B------:R-:W-:Y:S01]  /*08e0*/  @P1 IMAD.MOV.U32 R0, RZ, RZ, -0x800000 ;  /* 0xff800000ff001424 */ /* 0x000fe200078e00ff */
[----:B------:R-:W-:Y:S01]  /*08f0*/  @P1 IADD3 R9, R8, R7, R6 ;  /* 0x0000000708091210 */ /* 0x000fe20007ffe006 */
        /* <DEDUP_REMOVED lines=10> */
[----:B------:R1:W-:Y:S01]  /*09a0*/  @P1 STS [R9.X4], R0 ;  /* 0x0000000009001388 */ /* 0x0003e20000004800 */
[----:B------:R-:W-:Y:S05]  /*09b0*/  @P1 BRA `(.L_x_16) ;  /* 0x000000f000001947 */ /* 0x000fea0003800000 */
[----:B-1----:R-:W-:Y:S01]  /*09c0*/  SHF.R.S32.HI R0, RZ, 0x1f, R11 ;  /* 0x0000001fff007819 */ /* 0x002fe2000001140b */
        /* <DEDUP_REMOVED lines=13> */
[----:B------:R1:W-:Y:S02]  /*0aa0*/  LDGSTS.E.LTC128B [R3], [R10.64] ;  /* 0x000000000a037fae */ /* 0x0003e4000b921964 */
.L_x_16:
[----:B------:R-:W-:Y:S05]  /*0ab0*/  BSYNC B0 ;  /* 0x0000000000007941 */ /* 0x000fea0003800000 */
.L_x_15:
[----:B-1----:R-:W-:Y:S01]  /*0ac0*/  IMAD.MOV.U32 R0, RZ, RZ, 0x1 ;  /* 0x00000001ff007424 */ /* 0x002fe200078e00ff */
[----:B------:R-:W-:Y:S01]  /*0ad0*/  LEA.HI R11, R15, R2, RZ, 0x5 ;  /* 0x000000020f0b7211 */ /* 0x000fe200078f28ff */
[----:B------:R-:W-:Y:S01]  /*0ae0*/  IMAD.SHL.U32 R4, R19, 0x80, RZ ;  /* 0x0000008013047824 */ /* 0x000fe200078e00ff */
[----:B------:R-:W0:Y:S02]  /*0af0*/  LDGDEPBAR ;  /* 0x00000000000079af */ /* 0x000e240000000000 */
[----:B------:R-:W-:Y:S01]  /*0b00*/  ISETP.NE.AND P1, PT, R0, c[0x0][0x208], PT ;  /* 0x0000820000007a0c */ /* 0x000fe20003f25270 */
[----:B------:R-:W-:Y:S01]  /*0b10*/  IMAD R0, R34, c[0x0][0x198], RZ ;  /* 0x0000660022007a24 */ /* 0x000fe200078e02ff */
[----:B------:R-:W-:Y:S02]  /*0b20*/  SHF.R.S32.HI R3, RZ, 0x5, R11 ;  /* 0x00000005ff037819 */ /* 0x000fe4000001140b */
        /* <DEDUP_REMOVED lines=53> */
[----:B------:R-:W-:-:S02]  /*0e80*/  LOP3.LUT P0, RZ, R2, 0x2, RZ, 0xc0, !PT ;  /* 0x0000000202ff7812 */ /* 0x000fc4000780c0ff */
[----:B------:R-:W0:Y:S02]  /*0e90*/  LDGDEPBAR ;  /* 0x00000000000079af */ /* 0x000e240000000000 */
[----:B------:R-:W-:Y:S02]  /*0ea0*/  LOP3.LUT R0, R0, 0xf8, RZ, 0xc0, !PT ;  /* 0x000000f800007812 */ /* 0x000fe400078ec0ff */
[----:B------:R2:W-:Y:S02]  /*0eb0*/  @!P4 LDGSTS.E.BYPASS.LTC128B.128 [R7+0x2020], [R16.64] ;  /* 0x020200001007cfae */ /* 0x0005e4000b901d64 */
[----:B------:R-:W-:Y:S02]  /*0ec0*/  LOP3.LUT R9, R0, 0x7, R3, 0xf8, !PT ;  /* 0x0000000700097812 */ /* 0x000fe400078ef803 */
[----:B------:R-:W0:Y:S01]  /*0ed0*/  LDGDEPBAR ;  /* 0x00000000000079af */ /* 0x000e220000000000 */
[----:B------:R-:W-:Y:S02]  /*0ee0*/  LOP3.LUT R0, R2, 0x1, RZ, 0xc0, !PT ;  /* 0x0000000102007812 */ /* 0x000fe400078ec0ff */
[----:B------:R-:W-:Y:S01]  /*0ef0*/  LOP3.LUT R20, R9, 0x7, R20, 0x78, !PT ;  /* 0x0000000709147812 */ /* 0x000fe200078e7814 */
[----:B------:R3:W-:Y:S01]  /*0f00*/  @!P3 LDGSTS.E.BYPASS.LTC128B.128 [R5+0x3020], [R10.64] ;  /* 0x030200000a05bfae */ /* 0x0007e2000b901d64 */
[----:B------:R-:W-:-:S03]  /*0f10*/  ISETP.NE.U32.AND P1, PT, R0, 0x1, PT ;  /* 0x000000010000780c */ /* 0x000fc60003f25070 */
[----:B------:R-:W0:Y:S01]  /*0f20*/  LDGDEPBAR ;  /* 0x00000000000079af */ /* 0x000e220000000000 */
[----:B------:R-:W-:-:S05]  /*0f30*/  IMAD.SHL.U32 R0, R20, 0x4, RZ ;  /* 0x0000000414007824 */ /* 0x000fca00078e00ff */
[C---:B-1----:R-:W-:Y:S02]  /*0f40*/  IADD3 R18, R0.reuse, 0x840, RZ ;  /* 0x0000084000127810 */ /* 0x042fe40007ffe0ff */
[----:B------:R-:W-:Y:S01]  /*0f50*/  @P0 IADD3 R18, R0, 0x7c0, RZ ;  /* 0x000007c000120810 */ /* 0x000fe20007ffe0ff */
[----:B--2---:R-:W-:-:S05]  /*0f60*/  IMAD.MOV.U32 R7, RZ, RZ, 0x3e0 ;  /* 0x000003e0ff077424 */ /* 0x004fca00078e00ff */
[----:B------:R-:W-:Y:S01]  /*0f70*/  SEL R7, R7, 0x420, !P1 ;  /* 0x0000042007077807 */ /* 0x000fe20004800000 */
[----:B------:R-:W-:-:S04]  /*0f80*/  DEPBAR.LE SB0, 0x3 ;  /* 0x000080c00000791a */ /* 0x000fc80000000000 */
[----:B------:R-:W-:Y:S01]  /*0f90*/  WARPSYNC 0xffffffff ;  /* 0xffffffff00007948 */ /* 0x000fe20003800000 */
[----:B------:R-:W-:Y:S01]  /*0fa0*/  BAR.SYNC.DEFER_BLOCKING 0x0 ;  /* 0x0000000000007b1d */ /* 0x000fe20000010000 */
[----:B------:R-:W-:Y:S02]  /*0fb0*/  IMAD.IADD R19, R0, 0x1, R7 ;  /* 0x0000000100137824 */ /* 0x000fe400078e0207 */
[----:B---3--:R-:W-:-:S03]  /*0fc0*/  IMAD.IADD R10, R7, 0x1, R18 ;  /* 0x00000001070a7824 */ /* 0x008fc600078e0212 */
[----:B------:R-:W-:Y:S04]  /*0fd0*/  LDS R17, [R19] ;  /* 0x0000000013117984 */ /* 0x000fe80000000800 */
[----:B------:R-:W1:Y:S04]  /*0fe0*/  LDS R16, [R20.X4] ;  /* 0x0000000014107984 */ /* 0x000e680000004800 */
[----:B------:R-:W2:Y:S04]  /*0ff0*/  LDS R9, [R18] ;  /* 0x0000000012097984 */ /* 0x000ea80000000800 */
[----:B------:R-:W3:Y:S01]  /*1000*/  LDS R8, [R10] ;  /* 0x000000000a087984 */ /* 0x000ee20000000800 */
[----:B-1----:R-:W-:-:S04]  /*1010*/  FMNMX.FTZ R0, R17, R16, !PT ;  /* 0x0000001011007209 */ /* 0x002fc80007810000 */
[----:B--2---:R-:W-:-:S04]  /*1020*/  FMNMX.FTZ R5, R0, R9, !PT ;  /* 0x0000000900057209 */ /* 0x004fc80007810000 */
[----:B---3--:R-:W-:Y:S01]  /*1030*/  FMNMX.FTZ R0, R5, R8, !PT ;  /* 0x0000000805007209 */ /* 0x008fe20007810000 */
[----:B------:R-:W-:Y:S05]  /*1040*/  BRA.DIV ~URZ, `(.L_x_17) ;  /* 0x000015027f007947 */ /* 0x000fea000b800000 */
[----:B------:R1:W2:Y:S02]  /*1050*/  SHFL.BFLY PT, R5, R0, 0x10, 0x1f ;  /* 0x0e001f0000057f89 */ /* 0x0002a400000e0000 */
.L_x_26:
        /* <DEDUP_REMOVED lines=17> */
[--C-:B------:R-:W-:Y:S01]  /*1170*/  FADD.FTZ R6, R17, -R0.reuse ;  /* 0x8000000011067221 */ /* 0x100fe20000010000 */
[C---:B------:R-:W-:Y:S01]  /*1180*/  SEL R17, R2.reuse, 0xffffffff, P3 ;  /* 0xffffffff02117807 */ /* 0x040fe20001800000 */
[----:B------:R-:W-:Y:S01]  /*1190*/  FMUL.FTZ R7, R7, 1.4426950216293334961 ;  /* 0x3fb8aa3b07077820 */ /* 0x000fe20000410000 */
[----:B------:R-:W-:Y:S01]  /*11a0*/  @P2 IADD3 R17, R2, 0x20, RZ ;  /* 0x0000002002112810 */ /* 0x000fe20007ffe0ff */
[----:B------:R-:W-:Y:S01]  /*11b0*/  FMUL.FTZ R6, R6, 1.4426950216293334961 ;  /* 0x3fb8aa3b06067820 */ /* 0x000fe20000410000 */
[C---:B------:R-:W-:Y:S01]  /*11c0*/  @P1 IADD3 R17, R2.reuse, 0x40, RZ ;  /* 0x0000004002111810 */ /* 0x040fe20007ffe0ff */
[--C-:B------:R-:W-:Y:S01]  /*11d0*/  FADD.FTZ R5, R9, -R0.reuse ;  /* 0x8000000009057221 */ /* 0x100fe20000010000 */
[----:B------:R-:W-:Y:S01]  /*11e0*/  ISETP.NE.AND P1, PT, R2, RZ, PT ;  /* 0x000000ff0200720c */ /* 0x000fe20003f25270 */
[----:B------:R-:W1:Y:S01]  /*11f0*/  MUFU.EX2 R7, R7 ;  /* 0x0000000700077308 */ /* 0x000e620000000800 */
[----:B------:R-:W-:Y:S01]  /*1200*/  FADD.FTZ R0, R8, -R0 ;  /* 0x8000000008007221 */ /* 0x000fe20000010000 */
[----:B------:R-:W-:Y:S01]  /*1210*/  @P0 IADD3 R17, R2, 0x60, RZ ;  /* 0x0000006002110810 */ /* 0x000fe20007ffe0ff */
[----:B------:R-:W-:-:S02]  /*1220*/  FMUL.FTZ R5, R5, 1.4426950216293334961 ;  /* 0x3fb8aa3b05057820 */ /* 0x000fc40000410000 */
[----:B------:R-:W-:-:S03]  /*1230*/  FMUL.FTZ R0, R0, 1.4426950216293334961 ;  /* 0x3fb8aa3b00007820 */ /* 0x000fc60000410000 */
[----:B------:R-:W3:Y:S08]  /*1240*/  MUFU.EX2 R6, R6 ;  /* 0x0000000600067308 */ /* 0x000ef00000000800 */
[----:B------:R-:W4:Y:S01]  /*1250*/  MUFU.EX2 R5, R5 ;  /* 0x0000000500057308 */ /* 0x000f220000000800 */
[----:B-1----:R-:W-:-:S07]  /*1260*/  FADD.FTZ R11, RZ, R7 ;  /* 0x00000007ff0b7221 */ /* 0x002fce0000010000 */
[----:B------:R-:W1:Y:S01]  /*1270*/  MUFU.EX2 R0, R0 ;  /* 0x0000000000007308 */ /* 0x000e620000000800 */
[----:B---3--:R-:W-:-:S04]  /*1280*/  FADD.FTZ R12, R11, R6 ;  /* 0x000000060b0c7221 */ /* 0x008fc80000010000 */
[----:B----4-:R-:W-:-:S04]  /*1290*/  FADD.FTZ R11, R12, R5 ;  /* 0x000000050c0b7221 */ /* 0x010fc80000010000 */
[----:B-1----:R-:W-:-:S05]  /*12a0*/  FADD.FTZ R12, R11, R0 ;  /* 0x000000000b0c7221 */ /* 0x002fca0000010000 */
[----:B------:R-:W1:Y:S02]  /*12b0*/  SHFL.BFLY PT, R11, R12, 0x10, 0x1f ;  /* 0x0e001f000c0b7f89 */ /* 0x000e6400000e0000 */
[----:B-1----:R-:W-:Y:S02]  /*12c0*/  FADD.FTZ R9, R12, R11 ;  /* 0x0000000b0c097221 */ /* 0x002fe40000010000 */
[----:B------:R-:W1:Y:S04]  /*12d0*/  SHFL.BFLY PT, R12, R17, 0x10, 0x1f ;  /* 0x0e001f00110c7f89 */ /* 0x000e6800000e0000 */
[----:B------:R-:W3:Y:S01]  /*12e0*/  SHFL.BFLY PT, R8, R9, 0x8, 0x1f ;  /* 0x0d001f0009087f89 */ /* 0x000ee200000e0000 */
[----:B-1----:R-:W-:Y:S01]  /*12f0*/  IMNMX R12, R17, R12, !PT ;  /* 0x0000000c110c7217 */ /* 0x002fe20007800200 */
[----:B---3--:R-:W-:-:S04]  /*1300*/  FADD.FTZ R8, R9, R8 ;  /* 0x0000000809087221 */ /* 0x008fc80000010000 */
        /* <DEDUP_REMOVED lines=9> */
[----:B------:R-:W1:Y:S01]  /*13a0*/  SHFL.BFLY PT, R17, R16, 0x2, 0x1f ;  /* 0x0c401f0010117f89 */ /* 0x000e6200000e0000 */
[----:B------:R-:W-:-:S03]  /*13b0*/  IMAD.MOV.U32 R11, RZ, RZ, RZ ;  /* 0x000000ffff0b7224 */ /* 0x000fc600078e00ff */
[----:B------:R-:W3:Y:S01]  /*13c0*/  SHFL.BFLY PT, R9, R22, 0x1, 0x1f ;  /* 0x0c201f0016097f89 */ /* 0x000ee200000e0000 */
[----:B-1----:R-:W-:Y:S01]  /*13d0*/  IMNMX R17, R16, R17, !PT ;  /* 0x0000001110117217 */ /* 0x002fe20007800200 */
[----:B---3--:R-:W-:-:S04]  /*13e0*/  FADD.FTZ R9, R22, R9 ;  /* 0x0000000916097221 */ /* 0x008fc80000010000 */
[----:B------:R-:W1:Y:S01]  /*13f0*/  SHFL.BFLY PT, R12, R17, 0x1, 0x1f ;  /* 0x0c201f00110c7f89 */ /* 0x000e6200000e0000 */
[----:B------:R-:W-:-:S13]  /*1400*/  FSETP.NE.FTZ.AND P0, PT, R9, RZ, PT ;  /* 0x000000ff0900720b */ /* 0x000fda0003f15000 */
[----:B------:R-:W3:Y:S01]  /*1410*/  @P0 MUFU.RCP R11, R9 ;  /* 0x00000009000b0308 */ /* 0x000ee20000001000 */
[----:B----4-:R-:W-:Y:S02]  /*1420*/  ISETP.GT.OR P0, PT, R8, 0xff, P1 ;  /* 0x000000ff0800780c */ /* 0x010fe40000f04670 */
[----:B-1----:R-:W-:Y:S01]  /*1430*/  IMNMX R12, R17, R12, !PT ;  /* 0x0000000c110c7217 */ /* 0x002fe20007800200 */
[-C--:B---3--:R-:W-:Y:S02]  /*1440*/  FMUL.FTZ R7, R7, R11.reuse ;  /* 0x0000000b07077220 */ /* 0x088fe40000410000 */
[-C--:B------:R-:W-:Y:S02]  /*1450*/  FMUL.FTZ R6, R6, R11.reuse ;  /* 0x0000000b06067220 */ /* 0x080fe40000410000 */
[-C--:B------:R-:W-:Y:S01]  /*1460*/  FMUL.FTZ R5, R5, R11.reuse ;  /* 0x0000000b05057220 */ /* 0x080fe20000410000 */
[----:B------:R1:W-:Y:S01]  /*1470*/  STS [R20.X4], R7 ;  /* 0x0000000714007388 */ /* 0x0003e20000004800 */
[----:B------:R-:W-:-:S02]  /*1480*/  FMUL.FTZ R11, R0, R11 ;  /* 0x0000000b000b7220 */ /* 0x000fc40000410000 */
[----:B------:R-:W3:Y:S01]  /*1490*/  MUFU.LG2 R0, R9 ;  /* 0x0000000900007308 */ /* 0x000ee20000000c00 */
[----:B------:R1:W-:Y:S04]  /*14a0*/  STS [R19], R6 ;  /* 0x0000000613007388 */ /* 0x0003e80000000800 */
[----:B------:R1:W-:Y:S04]  /*14b0*/  STS [R18], R5 ;  /* 0x0000000512007388 */ /* 0x0003e80000000800 */
[----:B------:R1:W-:Y:S04]  /*14c0*/  STS [R10], R11 ;  /* 0x0000000b0a007388 */ /* 0x0003e80000000800 */
[----:B------:R1:W-:Y:S01]  /*14d0*/  @!P0 STS [R3.X4+0x1000], R12 ;  /* 0x0010000c03008388 */ /* 0x0003e20000004800 */
[----:B--2---:R-:W-:Y:S01]  /*14e0*/  ISETP.NE.AND P0, PT, RZ, UR4, PT ;  /* 0x00000004ff007c0c */ /* 0x004fe2000bf05270 */
[----:B---3--:R-:W-:-:S12]  /*14f0*/  FFMA.FTZ R15, R0, 0.69314718246459960938, R15 ;  /* 0x3f317218000f7823 */ /* 0x008fd8000001000f */
[----:B------:R-:W-:Y:S05]  /*1500*/  @P0 BRA `(.L_x_18) ;  /* 0x000001e000000947 */ /* 0x000fea0003800000 */
[----:B------:R-:W2:Y:S01]  /*1510*/  S2R R2, SR_CTAID.X ;  /* 0x0000000000027919 */ /* 0x000ea20000002500 */
[----:B------:R-:W-:Y:S01]  /*1520*/  ULDC UR5, c[0x0][0x1b0] ;  /* 0x00006c0000057ab9 */ /* 0x000fe20000000800 */
[----:B------:R-:W-:Y:S01]  /*1530*/  BSSY B0, `(.L_x_18) ;  /* 0x000001b000007945 */ /* 0x000fe20003800000 */
[----:B------:R-:W-:Y:S02]  /*1540*/  ULDC UR4, c[0x0][0x1a8] ;  /* 0x00006a0000047ab9 */ /* 0x000fe40000000800 */
[----:B------:R-:W-:Y:S01]  /*1550*/  UIMAD UR4, UR5, UR4, URZ ;  /* 0x00000004050472a4 */ /* 0x000fe2000f8e023f */
[----:B--2---:R-:W-:-:S05]  /*1560*/  LEA R2, R2, R3, 0x3 ;  /* 0x0000000302027211 */ /* 0x004fca00078e18ff */
[----:B------:R-:W-:-:S13]  /*1570*/  ISETP.GE.OR P1, PT, R2, UR4, P1 ;  /* 0x0000000402007c0c */ /* 0x000fda0008f26670 */
[----:B------:R-:W-:Y:S05]  /*1580*/  @P1 BRA `(.L_x_19) ;  /* 0x0000015000001947 */ /* 0x000fea0003800000 */
[----:B------:R-:W-:Y:S02]  /*1590*/  IMAD.MOV.U32 R0, RZ, RZ, c[0x0][0x208] ;  /* 0x00008200ff007624 */ /* 0x000fe400078e00ff */
[----:B------:R-:W-:Y:S02]  /*15a0*/  IMAD R8, R34, c[0x0][0x200], RZ ;  /* 0x0000800022087a24 */ /* 0x000fe400078e02ff */
[----:B-1----:R-:W-:Y:S01]  /*15b0*/  IMAD.WIDE.U32 R10, R33, c[0x0][0x200], RZ ;  /* 0x00008000210a7a25 */ /* 0x002fe200078e00ff */
        /* <DEDUP_REMOVED lines=18> */
.L_x_19:
[----:B------:R-:W-:Y:S05]  /*16e0*/  BSYNC B0 ;  /* 0x0000000000007941 */ /* 0x000fea0003800000 */
.L_x_18:
[----:B------:R-:W-:Y:S01]  /*16f0*/  BAR.SYNC.DEFER_BLOCKING 0x0 ;  /* 0x0000000000007b1d */ /* 0x000fe20000010000 */
[----:B------:R-:W-:Y:S01]  /*1700*/  HFMA2.MMA R9, -RZ, RZ, 0, 0 ;  /* 0x00000000ff097435 */ /* 0x000fe200000001ff */
[----:B-1----:R-:W-:Y:S01]  /*1710*/  IMAD.MOV.U32 R12, RZ, RZ, RZ ;  /* 0x000000ffff0c7224 */ /* 0x002fe200078e00ff */
[----:B------:R-:W-:-:S03]  /*1720*/  CS2R R10, SRZ ;  /* 0x00000000000a7805 */ /* 0x000fc6000001ff00 */
[----:B------:R-:W-:Y:S01]  /*1730*/  BSSY B1, `(.L_x_20) ;  /* 0x00000c9000017945 */ /* 0x000fe20003800000 */
[----:B------:R-:W1:Y:S02]  /*1740*/  LDS R39, [R3.X4+0x1000] ;  /* 0x0010000003277984 */ /* 0x000e640000004800 */
[----:B-1----:R-:W-:-:S13]  /*1750*/  ISETP.GE.AND P0, PT, R39, RZ, PT ;  /* 0x000000ff2700720c */ /* 0x002fda0003f06270 */
        /* <DEDUP_REMOVED lines=11> */
[----:B------:R-:W-:Y:S01]  /*1810*/  IMAD.MOV.U32 R7, RZ, RZ, RZ ;  /* 0x000000ffff077224 */ /* 0x000fe200078e00ff */
[----:B------:R-:W-:Y:S01]  /*1820*/  CS2R R10, SRZ ;  /* 0x00000000000a7805 */ /* 0x000fe2000001ff00 */
[----:B------:R-:W-:Y:S01]  /*1830*/  IMAD.MOV.U32 R12, RZ, RZ, RZ ;  /* 0x000000ffff0c7224 */ /* 0x000fe200078e00ff */
[----:B------:R-:W-:Y:S01]  /*1840*/  LOP3.LUT R38, R3, 0x3, RZ, 0xc0, !PT ;  /* 0x0000000303267812 */ /* 0x000fe200078ec0ff */
[----:B------:R-:W-:-:S03]  /*1850*/  IMAD.MOV.U32 R9, RZ, RZ, RZ ;  /* 0x000000ffff097224 */ /* 0x000fc600078e00ff */
[----:B------:R-:W-:Y:S02]  /*1860*/  IADD3 R38, R3, -R38, RZ ;  /* 0x8000002603267210 */ /* 0x000fe40007ffe0ff */
.L_x_24:
        /* <DEDUP_REMOVED lines=129> */
.L_x_23:
[----:B------:R-:W-:Y:S05]  /*2080*/  BSYNC B0 ;  /* 0x0000000000007941 */ /* 0x000fea0003800000 */
.L_x_22:
[----:B------:R-:W-:-:S04]  /*2090*/  IADD3 R20, R39, 0x1, RZ ;  /* 0x0000000127147810 */ /* 0x000fc80007ffe0ff */
[----:B------:R-:W-:-:S04]  /*20a0*/  LOP3.LUT R20, R20, 0x3, RZ, 0xc0, !PT ;  /* 0x0000000314147812 */ /* 0x000fc800078ec0ff */
[----:B------:R-:W-:-:S13]  /*20b0*/  ISETP.NE.AND P0, PT, R20, RZ, PT ;  /* 0x000000ff1400720c */ /* 0x000fda0003f05270 */
[----:B------:R-:W-:Y:S05]  /*20c0*/  @!P0 BRA `(.L_x_21) ;  /* 0x000002f000008947 */ /* 0x000fea0003800000 */
[----:B------:R-:W-:Y:S01]  /*20d0*/  IADD3 R0, R42, 0x3, RZ ;  /* 0x000000032a007810 */ /* 0x000fe20007ffe0ff */
[----:B------:R-:W-:Y:S02]  /*20e0*/  IMAD.MOV.U32 R15, RZ, RZ, 0x3 ;  /* 0x00000003ff0f7424 */ /* 0x000fe400078e00ff */
[----:B------:R-:W-:Y:S01]  /*20f0*/  IMAD.MOV.U32 R7, RZ, RZ, RZ ;  /* 0x000000ffff077224 */ /* 0x000fe200078e00ff */
[----:B------:R-:W-:Y:S02]  /*2100*/  SHF.R.S32.HI R6, RZ, 0x1f, R0 ;  /* 0x0000001fff067819 */ /* 0x000fe40000011400 */
.L_x_25:
        /* <DEDUP_REMOVED lines=43> */
.L_x_21:
[----:B------:R-:W-:Y:S05]  /*23c0*/  BSYNC B1 ;  /* 0x0000000000017941 */ /* 0x000fea0003800000 */
.L_x_20:
[----:B------:R-:W-:Y:S02]  /*23d0*/  F2FP.BF16.PACK_AB R10, R10, R9 ;  /* 0x000000090a0a723e */ /* 0x000fe400000010ff */
[----:B------:R-:W-:Y:S01]  /*23e0*/  F2FP.BF16.PACK_AB R11, R12, R11 ;  /* 0x0000000b0c0b723e */ /* 0x000fe200000010ff */
[----:B------:R-:W-:Y:S06]  /*23f0*/  @P4 EXIT ;  /* 0x000000000000494d */ /* 0x000fec0003800000 */
[----:B------:R-:W1:Y:S01]  /*2400*/  S2R R0, SR_CTAID.Y ;  /* 0x0000000000007919 */ /* 0x000e620000002600 */
[----:B------:R-:W-:-:S02]  /*2410*/  IMAD R36, R36, c[0x0][0x1d8], RZ ;  /* 0x0000760024247a24 */ /* 0x000fc400078e02ff */
[----:B------:R-:W-:Y:S02]  /*2420*/  IMAD R34, R34, c[0x0][0x1e8], RZ ;  /* 0x00007a0022227a24 */ /* 0x000fe400078e02ff */
[----:B------:R-:W-:Y:S02]  /*2430*/  IMAD R36, R35, c[0x0][0x1dc], R36 ;  /* 0x0000770023247a24 */ /* 0x000fe400078e0224 */
[----:B------:R-:W-:Y:S01]  /*2440*/  IMAD R34, R33, c[0x0][0x1ec], R34 ;  /* 0x00007b0021227a24 */ /* 0x000fe200078e0222 */
[----:B-1----:R-:W-:-:S04]  /*2450*/  SHF.L.U32 R0, R0, 0x7, RZ ;  /* 0x0000000700007819 */ /* 0x002fc800000006ff */
        /* <DEDUP_REMOVED lines=15> */
.L_x_17:
[----:B------:R-:W-:Y:S02]  /*2550*/  MOV R6, 0x2570 ;  /* 0x0000257000067802 */ /* 0x000fe40000000f00 */
[----:B------:R-:W-:Y:S05]  /*2560*/  CALL.REL.NOINC `($__internal_1_$__cuda_sm70_shflsync_bfly_p) ;  /* 0x0000001000007944 */ /* 0x000fea0003c00000 */
[----:B-12---:R-:W-:Y:S05]  /*2570*/  BRA `(.L_x_26) ;  /* 0xffffeae000007947 */ /* 0x006fea000383ffff */
        .weak           $__internal_1_$__cuda_sm70_shflsync_bfly_p
        .type           $__internal_1_$__cuda_sm70_shflsync_bfly_p,@function
        .size           $__internal_1_$__cuda_sm70_shflsync_bfly_p,(.L_x_1784 - $__internal_1_$__cuda_sm70_shflsync_bfly_p)
$__internal_1_$__cuda_sm70_shflsync_bfly_p:
[----:B------:R-:W-:Y:S01]  /*2580*/  MOV R7, 0x0 ;  /* 0x0000000000077802 */ /* 0x000fe20000000f00 */
[----:B------:R1:W2:Y:S03]  /*2590*/  SHFL.BFLY PT, R5, R0, 0x10, 0x1f ;  /* 0x0e001f0000057f89 */ /* 0x0002a600000e0000 */
[----:B------:R-:W-:Y:S05]  /*25a0*/  RET.REL.NODEC R6 `(_ZN7cutlass13device_kernelIN5flash19FlashAttnFwdCombineIN4cute5tupleIJNS3_1CILi8EEENS5_ILi128EEEEEELi7ELi256ELi1ELb0ELb0ENS_10bfloat16_tEfNS_4arch4Sm90EEEEEvNT_6ParamsE) ;  /* 0xffffda5006007950 */ /* 0x000fea0003c3ffff */
.L_x_27:
        /* <DEDUP_REMOVED lines=13> */
.L_x_1784:


//--------------------- .text._ZN7cutlass13device_kernelIN5flash19FlashAttnFwdCombineIN4cute5tupleIJNS3_1CILi8EEENS5_ILi128EEEEEELi6ELi256ELi1ELb0ELb0ENS_10bfloat16_tEfNS_4arch4Sm90EEEEEvNT_6ParamsE --------------------------
	.section	.text._ZN7cutlass13device_kernelIN5flash19FlashAttnFwdCombineIN4cute5tupleIJNS3_1CILi8EEENS5_ILi128EEEEEELi6ELi256ELi1ELb0ELb0ENS_10bfloat16_tEfNS_4arch4Sm90EEEEEvNT_6ParamsE,"ax",@progbits
	.sectioninfo	@"SHI_REGISTERS=48"
	.align	128
.text._ZN7cutlass13device_kernelIN5flash19FlashAttnFwdCombineIN4cute5tupleIJNS3_1CILi8EEENS5_ILi128EEEEEELi6ELi256ELi1ELb0ELb0ENS_10bfloat16_tEfNS_4arch4Sm90EEEEEvNT_6ParamsE:
        .type           _ZN7cutlass13device_kernelIN5flash19FlashAttnFwdCombineIN4cute5tupleIJNS3_1CILi8EEENS5_ILi128EEEEEELi6ELi256ELi1ELb0ELb0ENS_10bfloat16_tEfNS_4arch4Sm90EEEEEvNT_6ParamsE,@function
        .size           _ZN7cutlass13device_kernelIN5flash19FlashAttnFwdCombineIN4cute5tupleIJNS3_1CILi8EEENS5_ILi128EEEEEELi6ELi256ELi1ELb0ELb0ENS_10bfloat16_tEfNS_4arch4Sm90EEEEEvNT_6ParamsE,(.L_x_1786 - _ZN7cutlass13device_kernelIN5flash19FlashAttnFwdCombineIN4cute5tupleIJNS3_1CILi8EEENS5_ILi128EEEEEELi6ELi256ELi1ELb0ELb0ENS_10bfloat16_tEfNS_4arch4Sm90EEEEEvNT_6ParamsE)
        .other          _ZN7cutlass13device_kernelIN5flash19FlashAttnFwdCombineIN4cute5tupleIJNS3_1CILi8EEENS5_ILi128EEEEEELi6ELi256ELi1ELb0ELb0ENS_10bfloat16_tEfNS_4arch4Sm90EEEEEvNT_6ParamsE,@"STO_CUDA_ENTRY STV_DEFAULT"
_ZN7cutlass13device_kernelIN5flash19FlashAttnFwdCombineIN4cute5tupleIJNS3_1CILi8EEENS5_ILi128EEEEEELi6ELi256ELi1ELb0ELb0ENS_10bfloat16_tEfNS_4arch4Sm90EEEEEvNT_6ParamsE:
        /* <DEDUP_REMOVED lines=58> */
.L_x_28:
        /* <DEDUP_REMOVED lines=15> */
[----:B------:R-:W-:Y:S01]  /*0490*/  ISETP.GE.AND P3, PT, R5, R16, PT ;  /* 0x000000100500720c */ /* 0x000fe20003f66270 */
[----:B------:R-:W-:Y:S02]  /*04a0*/  IMAD R10, R34, c[0x0][0x1c8], RZ ;  /* 0x00007200220a7a24 */ /* 0x000fe400078e02ff */
[----:B------:R-:W-:Y:S01]  /*04b0*/  IMAD.WIDE.U32 R8, R33, c[0x0][0x1c8], RZ ;  /* 0x0000720021087a25 */ /* 0x000fe200078e00ff */
[----:B------:R-:W-:-:S03]  /*04c0*/  ISETP.NE.AND P0, PT, R0, c[0x0][0x208], PT ;  /* 0x0000820000007a0c */ /* 0x000fc60003f05270 */
[----:B------:R-:W-:Y:S02]  /*04d0*/  IMAD R3, R33, c[0x0][0x1cc], R10 ;  /* 0x0000730021037a24 */ /* 0x000fe400078e020a */
[----:B------:R-:W-:-:S03]  /*04e0*/  IMAD.MOV.U32 R0, RZ, RZ, R4 ;  /* 0x000000ffff007224 */ /* 0x000fc600078e0004 */
[----:B------:R-:W-:-:S05]  /*04f0*/  IADD3 R9, R9, R3, RZ ;  /* 0x0000000309097210 */ /* 0x000fca0007ffe0ff */
[----:B------:R-:W-:-:S05]  /*0500*/  @P0 IMAD.HI.U32 R7, R4, c[0x0][0x20c], RZ ;  /* 0x0000830004070a27 */ /* 0x000fca00078e00ff */
[----:B------:R-:W-:-:S04]  /*0510*/  @P0 SHF.R.U32.HI R0, RZ, c[0x0][0x210], R7 ;  /* 0x00008400ff000a19 */ /* 0x000fc80000011607 */
[--C-:B------:R-:W-:Y:S01]  /*0520*/  SHF.R.S32.HI R3, RZ, 0x1f, R0.reuse ;  /* 0x0000001fff037819 */ /* 0x100fe20000011400 */
[----:B------:R-:W-:Y:S02]  /*0530*/  IMAD.MOV R15, RZ, RZ, -R0 ;  /* 0x000000ffff0f7224 */ /* 0x000fe400078e0a00 */
[----:B------:R-:W-:-:S04]  /*0540*/  IMAD.WIDE.U32 R8, R0, c[0x0][0x1c0], R8 ;  /* 0x0000700000087a25 */ /* 0x000fc800078e0008 */
[----:B------:R-:W-:Y:S02]  /*0550*/  IMAD R3, R3, c[0x0][0x1c0], RZ ;  /* 0x0000700003037a24 */ /* 0x000fe400078e02ff */
[----:B------:R-:W-:Y:S02]  /*0560*/  IMAD R15, R15, c[0x0][0x208], R4 ;  /* 0x000082000f0f7a24 */ /* 0x000fe400078e0204 */
[----:B------:R-:W-:Y:S01]  /*0570*/  IMAD R3, R0, c[0x0][0x1c4], R3 ;  /* 0x0000710000037a24 */ /* 0x000fe200078e0203 */
[----:B------:R-:W-:Y:S02]  /*0580*/  @!P3 SHF.R.S32.HI R0, RZ, 0x1f, R5 ;  /* 0x0000001fff00b819 */ /* 0x000fe40000011405 */
[----:B------:R-:W-:Y:S02]  /*0590*/  SHF.R.S32.HI R4, RZ, 0x1f, R15 ;  /* 0x0000001fff047819 */ /* 0x000fe4000001140f */
[----:B------:R-:W-:Y:S01]  /*05a0*/  IADD3 R14, P0, R15, R8, RZ ;  /* 0x000000080f0e7210 */ /* 0x000fe20007f1e0ff */
[----:B------:R-:W-:-:S03]  /*05b0*/  @!P3 IMAD R0, R0, c[0x0][0x1b8], RZ ;  /* 0x00006e000000ba24 */ /* 0x000fc600078e02ff */
[----:B------:R-:W-:Y:S01]  /*05c0*/  IADD3.X R15, R4, R9, R3, P0, !PT ;  /* 0x00000009040f7210 */ /* 0x000fe200007fe403 */
[C---:B------:R-:W-:Y:S01]  /*05d0*/  @!P3 IMAD R3, R5.reuse, c[0x0][0x1bc], R0 ;  /* 0x00006f000503ba24 */ /* 0x040fe200078e0200 */
[C---:B------:R-:W-:Y:S01]  /*05e0*/  IADD3 R9, R5.reuse, 0x20, RZ ;  /* 0x0000002005097810 */ /* 0x040fe20007ffe0ff */
[----:B------:R-:W-:Y:S02]  /*05f0*/  @P3 IMAD.MOV.U32 R4, RZ, RZ, -0x800000 ;  /* 0xff800000ff043424 */ /* 0x000fe400078e00ff */
[C---:B------:R-:W-:Y:S01]  /*0600*/  @!P3 IMAD.WIDE.U32 R20, R5.reuse, c[0x0][0x1b8], R14 ;  /* 0x00006e000514ba25 */ /* 0x040fe200078e000e */
[----:B------:R-:W-:Y:S02]  /*0610*/  LOP3.LUT R5, R5, 0x1, RZ, 0xc0, !PT ;  /* 0x0000000105057812 */ /* 0x000fe400078ec0ff */
[----:B------:R-:W-:Y:S01]  /*0620*/  ISETP.GE.AND P1, PT, R9, R16, PT ;  /* 0x000000100900720c */ /* 0x000fe20003f26270 */
[----:B------:R1:W-:Y:S01]  /*0630*/  @P3 STS [R6.X4], R4 ;  /* 0x0000000406003388 */ /* 0x0003e20000004800 */
[----:B------:R-:W-:Y:S01]  /*0640*/  ISETP.NE.U32.AND P2, PT, R5, 0x1, PT ;  /* 0x000000010500780c */ /* 0x000fe20003f45070 */
[----:B------:R-:W-:Y:S01]  /*0650*/  IMAD.MOV.U32 R5, RZ, RZ, 0xf8 ;  /* 0x000000f8ff057424 */ /* 0x000fe200078e00ff */
[----:B------:R-:W-:-:S02]  /*0660*/  @!P3 IADD3 R0, R21, R3, RZ ;  /* 0x000000031500b210 */ /* 0x000fc40007ffe0ff */
[C---:B------:R-:W-:Y:S02]  /*0670*/  @!P3 LEA R12, P0, R20.reuse, c[0x0][0x1a0], 0x2 ;  /* 0x00006800140cba11 */ /* 0x040fe400078010ff */
[----:B------:R-:W-:Y:S02]  /*0680*/  SEL R5, R5, 0x108, !P2 ;  /* 0x0000010805057807 */ /* 0x000fe40005000000 */
[----:B------:R-:W-:Y:S02]  /*0690*/  @!P3 LEA.HI.X R13, R20, c[0x0][0x1a4], R0, 0x2, P0 ;  /* 0x00006900140dba11 */ /* 0x000fe400000f1400 */
[C---:B------:R-:W-:Y:S01]  /*06a0*/  @!P3 SHF.L.U32 R3, R6.reuse, 0x2, RZ ;  /* 0x000000020603b819 */ /* 0x040fe200000006ff */
[----:B------:R-:W-:Y:S01]  /*06b0*/  @P1 IMAD.MOV.U32 R0, RZ, RZ, -0x800000 ;  /* 0xff800000ff001424 */ /* 0x000fe200078e00ff */
[----:B------:R-:W-:-:S03]  /*06c0*/  @P1 IADD3 R7, R6, R5, RZ ;  /* 0x0000000506071210 */ /* 0x000fc60007ffe0ff */
[----:B------:R-:W-:Y:S01]  /*06d0*/  @!PT LDS RZ, [RZ] ;  /* 0x00000000fffff984 */ /* 0x000fe20000000800 */
[----:B------:R-:W-:Y:S01]  /*06e0*/  @!PT LDS RZ, [RZ] ;  /* 0x00000000fffff984 */ /* 0x000fe20000000800 */
[----:B------:R-:W-:Y:S01]  /*06f0*/  @!PT LDS RZ, [RZ] ;  /* 0x00000000fffff984 */ /* 0x000fe20000000800 */
[----:B------:R1:W-:Y:S04]  /*0700*/  @!P3 LDGSTS.E.LTC128B [R3], [R12.64] ;  /* 0x000000000c03bfae */ /* 0x0003e8000b921964 */
[----:B------:R1:W-:Y:S01]  /*0710*/  @P1 STS [R7.X4], R0 ;  /* 0x0000000007001388 */ /* 0x0003e20000004800 */
[----:B------:R-:W-:Y:S05]  /*0720*/  @P1 BRA `(.L_x_30) ;  /* 0x000000f000001947 */ /* 0x000fea0003800000 */
[----:B-1----:R-:W-:Y:S02]  /*0730*/  SHF.R.S32.HI R0, RZ, 0x1f, R9 ;  /* 0x0000001fff007819 */ /* 0x002fe40000011409 */
[----:B------:R-:W-:Y:S02]  /*0740*/  MOV R12, R14 ;  /* 0x0000000e000c7202 */ /* 0x000fe40000000f00 */
[----:B------:R-:W-:Y:S01]  /*0750*/  MOV R13, R15 ;  /* 0x0000000f000d7202 */ /* 0x000fe20000000f00 */
[----:B------:R-:W-:Y:S01]  /*0760*/  IMAD R0, R0, c[0x0][0x1b8], RZ ;  /* 0x00006e0000007a24 */ /* 0x000fe200078e02ff */
[----:B------:R-:W-:-:S03]  /*0770*/  IADD3 R6, R6, R5, RZ ;  /* 0x0000000506067210 */ /* 0x000fc60007ffe0ff */
[----:B------:R-:W-:-:S04]  /*0780*/  IMAD.WIDE.U32 R12, R9, c[0x0][0x1b8], R12 ;  /* 0x00006e00090c7a25 */ /* 0x000fc800078e000c */
[----:B------:R-:W-:Y:S01]  /*0790*/  IMAD R9, R9, c[0x0][0x1bc], R0 ;  /* 0x00006f0009097a24 */ /* 0x000fe200078e0200 */
[----:B------:R-:W-:Y:S01]  /*07a0*/  LEA R4, P0, R12, c[0x0][0x1a0], 0x2 ;  /* 0x000068000c047a11 */ /* 0x000fe200078010ff */
[----:B------:R-:W-:Y:S02]  /*07b0*/  IMAD.SHL.U32 R3, R6, 0x4, RZ ;  /* 0x0000000406037824 */ /* 0x000fe400078e00ff */
[----:B------:R-:W-:-:S05]  /*07c0*/  IMAD.IADD R9, R13, 0x1, R9 ;  /* 0x000000010d097824 */ /* 0x000fca00078e0209 */
[----:B------:R-:W-:-:S05]  /*07d0*/  LEA.HI.X R5, R12, c[0x0][0x1a4], R9, 0x2, P0 ;  /* 0x000069000c057a11 */ /* 0x000fca00000f1409 */
[----:B------:R-:W-:Y:S01]  /*07e0*/  @!PT LDS RZ, [RZ] ;  /* 0x00000000fffff984 */ /* 0x000fe20000000800 */
[----:B------:R-:W-:Y:S01]  /*07f0*/  @!PT LDS RZ, [RZ] ;  /* 0x00000000fffff984 */ /* 0x000fe20000000800 */
[----:B------:R-:W-:Y:S01]  /*0800*/  @!PT LDS RZ, [RZ] ;  /* 0x00000000fffff984 */ /* 0x000fe20000000800 */
[----:B------:R1:W-:Y:S02]  /*0810*/  LDGSTS.E.LTC128B [R3], [R4.64] ;  /* 0x0000000004037fae */ /* 0x0003e4000b921964 */
.L_x_30:
[----:B------:R-:W-:Y:S05]  /*0820*/  BSYNC B0 ;  /* 0x0000000000007941 */ /* 0x000fea0003800000 */
.L_x_29:
        /* <DEDUP_REMOVED lines=61> */
[----:B------:R-:W0:Y:S02]  /*0c00*/  LDGDEPBAR ;  /* 0x00000000000079af */ /* 0x000e240000000000 */
[----:B------:R-:W-:Y:S02]  /*0c10*/  LOP3.LUT R0, R0, 0xf8, RZ, 0xc0, !PT ;  /* 0x000000f800007812 */ /* 0x000fe400078ec0ff */
[----:B------:R1:W-:Y:S01]  /*0c20*/  @!P4 LDGSTS.E.BYPASS.LTC128B.128 [R7+0x1820], [R16.64] ;  /* 0x018200001007cfae */ /* 0x0003e2000b901d64 */
[----:B------:R-:W-:Y:S02]  /*0c30*/  ISETP.NE.U32.AND P0, PT, R6, 0x1, PT ;  /* 0x000000010600780c */ /* 0x000fe40003f05070 */
[----:B------:R-:W-:Y:S01]  /*0c40*/  LOP3.LUT R0, R0, 0x7, R3, 0xf8, !PT ;  /* 0x0000000700007812 */ /* 0x000fe200078ef803 */
[----:B------:R-:W0:Y:S03]  /*0c50*/  LDGDEPBAR ;  /* 0x00000000000079af */ /* 0x000e260000000000 */
[----:B------:R-:W-:Y:S01]  /*0c60*/  LOP3.LUT R15, R0, 0x7, R15, 0x78, !PT ;  /* 0x00000007000f7812 */ /* 0x000fe200078e780f */
[----:B------:R2:W-:Y:S04]  /*0c70*/  @!P3 LDGSTS.E.BYPASS.LTC128B.128 [R5+0x2820], [R10.64] ;  /* 0x028200000a05bfae */ /* 0x0005e8000b901d64 */
[----:B------:R-:W0:Y:S01]  /*0c80*/  LDGDEPBAR ;  /* 0x00000000000079af */ /* 0x000e220000000000 */
[----:B------:R-:W-:-:S05]  /*0c90*/  IMAD.SHL.U32 R0, R15, 0x4, RZ ;  /* 0x000000040f007824 */ /* 0x000fca00078e00ff */
[C---:B------:R-:W-:Y:S02]  /*0ca0*/  IADD3 R12, R0.reuse, 0x3e0, RZ ;  /* 0x000003e0000c7810 */ /* 0x040fe40007ffe0ff */
[----:B------:R-:W-:Y:S01]  /*0cb0*/  @P0 IADD3 R12, R0, 0x420, RZ ;  /* 0x00000420000c0810 */ /* 0x000fe20007ffe0ff */
[----:B------:R-:W-:-:S04]  /*0cc0*/  DEPBAR.LE SB0, 0x3 ;  /* 0x000080c00000791a */ /* 0x000fc80000000000 */
[----:B------:R-:W-:Y:S01]  /*0cd0*/  WARPSYNC 0xffffffff ;  /* 0xffffffff00007948 */ /* 0x000fe20003800000 */
[----:B------:R-:W-:Y:S06]  /*0ce0*/  BAR.SYNC.DEFER_BLOCKING 0x0 ;  /* 0x0000000000007b1d */ /* 0x000fec0000010000 */
[----:B------:R-:W-:Y:S04]  /*0cf0*/  LDS R0, [R12] ;  /* 0x000000000c007984 */ /* 0x000fe80000000800 */
[----:B------:R-:W2:Y:S02]  /*0d00*/  LDS R9, [R15.X4] ;  /* 0x000000000f097984 */ /* 0x000ea40000004800 */
[----:B--2---:R-:W-:Y:S01]  /*0d10*/  FMNMX.FTZ R5, R0, R9, !PT ;  /* 0x0000000900057209 */ /* 0x004fe20007810000 */
[----:B------:R-:W-:Y:S05]  /*0d20*/  BRA.DIV ~URZ, `(.L_x_31) ;  /* 0x000014027f007947 */ /* 0x000fea000b800000 */
[----:B-1----:R1:W2:Y:S02]  /*0d30*/  SHFL.BFLY PT, R7, R5, 0x10, 0x1f ;  /* 0x0e001f0005077f89 */ /* 0x0022a400000e0000 */
.L_x_40:
[----:B--2---:R-:W-:Y:S01]  /*0d40*/  FMNMX.FTZ R17, R5, R7, !PT ;  /* 0x0000000705117209 */ /* 0x004fe20007810000 */
[----:B------:R-:W2:Y:S01]  /*0d50*/  S2UR UR4, SR_CTAID.Y ;  /* 0x00000000000479c3 */ /* 0x000ea20000002600 */
[----:B------:R-:W-:-:S03]  /*0d60*/  FSETP.NEU.FTZ.AND P1, PT, R9, -INF , PT ;  /* 0xff8000000900780b */ /* 0x000fc60003f3d000 */
[----:B------:R-:W3:Y:S02]  /*0d70*/  SHFL.BFLY PT, R10, R17, 0x8, 0x1f ;  /* 0x0d001f00110a7f89 */ /* 0x000ee400000e0000 */
[----:B---3--:R-:W-:-:S05]  /*0d80*/  FMNMX.FTZ R10, R17, R10, !PT ;  /* 0x0000000a110a7209 */ /* 0x008fca0007810000 */
[----:B-1----:R-:W1:Y:S02]  /*0d90*/  SHFL.BFLY PT, R5, R10, 0x4, 0x1f ;  /* 0x0c801f000a057f89 */ /* 0x002e6400000e0000 */
[----:B-1----:R-:W-:-:S05]  /*0da0*/  FMNMX.FTZ R5, R10, R5, !PT ;  /* 0x000000050a057209 */ /* 0x002fca0007810000 */
[----:B------:R-:W1:Y:S02]  /*0db0*/  SHFL.BFLY PT, R8, R5, 0x2, 0x1f ;  /* 0x0c401f0005087f89 */ /* 0x000e6400000e0000 */
[----:B-1----:R-:W-:-:S05]  /*0dc0*/  FMNMX.FTZ R8, R5, R8, !PT ;  /* 0x0000000805087209 */ /* 0x002fca0007810000 */
[----:B------:R-:W1:Y:S02]  /*0dd0*/  SHFL.BFLY PT, R11, R8, 0x1, 0x1f ;  /* 0x0c201f00080b7f89 */ /* 0x000e6400000e0000 */
[----:B-1----:R-:W-:Y:S02]  /*0de0*/  FMNMX.FTZ R11, R8, R11, !PT ;  /* 0x0000000b080b7209 */ /* 0x002fe40007810000 */
[C---:B------:R-:W-:Y:S02]  /*0df0*/  SEL R8, R2.reuse, 0xffffffff, P1 ;  /* 0xffffffff02087807 */ /* 0x040fe40000800000 */
[C---:B------:R-:W-:Y:S02]  /*0e00*/  FSETP.NEU.FTZ.AND P0, PT, R11.reuse, -INF , PT ;  /* 0xff8000000b00780b */ /* 0x040fe40003f1d000 */
[----:B------:R-:W-:Y:S02]  /*0e10*/  ISETP.NE.AND P1, PT, R2, RZ, PT ;  /* 0x000000ff0200720c */ /* 0x000fe40003f25270 */
[----:B------:R-:W-:-:S02]  /*0e20*/  FSEL R6, R11, RZ, P0 ;  /* 0x000000ff0b067208 */ /* 0x000fc40000000000 */
[----:B------:R-:W-:-:S03]  /*0e30*/  FSETP.NEU.FTZ.AND P0, PT, R0, -INF , PT ;  /* 0xff8000000000780b */ /* 0x000fc60003f1d000 */
[--C-:B------:R-:W-:Y:S02]  /*0e40*/  FADD.FTZ R7, R9, -R6.reuse ;  /* 0x8000000609077221 */ /* 0x100fe40000010000 */
[----:B------:R-:W-:Y:S02]  /*0e50*/  FADD.FTZ R6, R0, -R6 ;  /* 0x8000000600067221 */ /* 0x000fe40000010000 */
[----:B------:R-:W-:Y:S02]  /*0e60*/  FMUL.FTZ R7, R7, 1.4426950216293334961 ;  /* 0x3fb8aa3b07077820 */ /* 0x000fe40000410000 */
[----:B------:R-:W-:-:S04]  /*0e70*/  FMUL.FTZ R6, R6, 1.4426950216293334961 ;  /* 0x3fb8aa3b06067820 */ /* 0x000fc80000410000 */
[----:B------:R-:W1:Y:S01]  /*0e80*/  MUFU.EX2 R7, R7 ;  /* 0x0000000700077308 */ /* 0x000e620000000800 */
[----:B------:R-:W-:-:S05]  /*0e90*/  @P0 IADD3 R8, R2, 0x20, RZ ;  /* 0x0000002002080810 */ /* 0x000fca0007ffe0ff */
[----:B------:R-:W3:Y:S02]  /*0ea0*/  SHFL.BFLY PT, R19, R8, 0x10, 0x1f ;  /* 0x0e001f0008137f89 */ /* 0x000ee400000e0000 */
[----:B------:R-:W4:Y:S01]  /*0eb0*/  MUFU.EX2 R6, R6 ;  /* 0x0000000600067308 */ /* 0x000f220000000800 */
[----:B-1----:R-:W-:-:S04]  /*0ec0*/  FADD.FTZ R5, RZ, R7 ;  /* 0x00000007ff057221 */ /* 0x002fc80000010000 */
[----:B----4-:R-:W-:-:S05]  /*0ed0*/  FADD.FTZ R10, R5, R6 ;  /* 0x00000006050a7221 */ /* 0x010fca0000010000 */
[----:B------:R-:W1:Y:S01]  /*0ee0*/  SHFL.BFLY PT, R5, R10, 0x10, 0x1f ;  /* 0x0e001f000a057f89 */ /* 0x000e6200000e0000 */
[----:B---3--:R-:W-:Y:S01]  /*0ef0*/  IMNMX R19, R8, R19, !PT ;  /* 0x0000001308137217 */ /* 0x008fe20007800200 */
[----:B------:R-:W-:-:S04]  /*0f00*/  IMAD.MOV.U32 R8, RZ, RZ, RZ ;  /* 0x000000ffff087224 */ /* 0x000fc800078e00ff */
[----:B------:R-:W3:Y:S01]  /*0f10*/  SHFL.BFLY PT, R18, R19, 0x8, 0x1f ;  /* 0x0d001f0013127f89 */ /* 0x000ee200000e0000 */
[----:B-1----:R-:W-:-:S05]  /*0f20*/  FADD.FTZ R5, R10, R5 ;  /* 0x000000050a057221 */ /* 0x002fca0000010000 */
[----:B------:R-:W1:Y:S01]  /*0f30*/  SHFL.BFLY PT, R0, R5, 0x8, 0x1f ;  /* 0x0d001f0005007f89 */ /* 0x000e6200000e0000 */
[----:B---3--:R-:W-:-:S05]  /*0f40*/  IMNMX R18, R19, R18, !PT ;  /* 0x0000001213127217 */ /* 0x008fca0007800200 */
[----:B------:R-:W3:Y:S01]  /*0f50*/  SHFL.BFLY PT, R17, R18, 0x4, 0x1f ;  /* 0x0c801f0012117f89 */ /* 0x000ee200000e0000 */
[----:B-1----:R-:W-:-:S05]  /*0f60*/  FADD.FTZ R0, R5, R0 ;  /* 0x0000000005007221 */ /* 0x002fca0000010000 */
[----:B------:R-:W1:Y:S01]  /*0f70*/  SHFL.BFLY PT, R9, R0, 0x4, 0x1f ;  /* 0x0c801f0000097f89 */ /* 0x000e6200000e0000 */
[----:B---3--:R-:W-:-:S05]  /*0f80*/  IMNMX R17, R18, R17, !PT ;  /* 0x0000001112117217 */ /* 0x008fca0007800200 */
[----:B------:R-:W3:Y:S01]  /*0f90*/  SHFL.BFLY PT, R10, R17, 0x2, 0x1f ;  /* 0x0c401f00110a7f89 */ /* 0x000ee200000e0000 */
[----:B-1----:R-:W-:-:S03]  /*0fa0*/  FADD.FTZ R9, R0, R9 ;  /* 0x0000000900097221 */ /* 0x002fc60000010000 */
[----:B------:R-:W1:Y:S04]  /*0fb0*/  S2R R0, SR_TID.X ;  /* 0x0000000000007919 */ /* 0x000e680000002100 */
[----:B------:R-:W4:Y:S01]  /*0fc0*/  SHFL.BFLY PT, R16, R9, 0x2, 0x1f ;  /* 0x0c401f0009107f89 */ /* 0x000f2200000e0000 */
[----:B---3--:R-:W-:Y:S01]  /*0fd0*/  IMNMX R10, R17, R10, !PT ;  /* 0x0000000a110a7217 */ /* 0x008fe20007800200 */
[----:B----4-:R-:W-:-:S04]  /*0fe0*/  FADD.FTZ R16, R9, R16 ;  /* 0x0000001009107221 */ /* 0x010fc80000010000 */
[----:B------:R-:W3:Y:S04]  /*0ff0*/  SHFL.BFLY PT, R9, R10, 0x1, 0x1f ;  /* 0x0c201f000a097f89 */ /* 0x000ee800000e0000 */
[----:B------:R-:W4:Y:S01]  /*1000*/  SHFL.BFLY PT, R5, R16, 0x1, 0x1f ;  /* 0x0c201f0010057f89 */ /* 0x000f2200000e0000 */
[----:B---3--:R-:W-:Y:S01]  /*1010*/  IMNMX R2, R10, R9, !PT ;  /* 0x000000090a027217 */ /* 0x008fe20007800200 */
[----:B----4-:R-:W-:-:S05]  /*1020*/  FADD.FTZ R5, R16, R5 ;  /* 0x0000000510057221 */ /* 0x010fca0000010000 */
[----:B------:R-:W-:-:S13]  /*1030*/  FSETP.NE.FTZ.AND P0, PT, R5, RZ, PT ;  /* 0x000000ff0500720b */ /* 0x000fda0003f15000 */
[----:B------:R-:W3:Y:S01]  /*1040*/  @P0 MUFU.RCP R8, R5 ;  /* 0x0000000500080308 */ /* 0x000ee20000001000 */
[----:B-1----:R-:W-:Y:S01]  /*1050*/  ISETP.GT.OR P0, PT, R0, 0xff, P1 ;  /* 0x000000ff0000780c */ /* 0x002fe20000f04670 */
[-C--:B---3--:R-:W-:Y:S02]  /*1060*/  FMUL.FTZ R0, R7, R8.reuse ;  /* 0x0000000807007220 */ /* 0x088fe40000410000 */
[----:B------:R-:W-:-:S04]  /*1070*/  FMUL.FTZ R7, R6, R8 ;  /* 0x0000000806077220 */ /* 0x000fc80000410000 */
[----:B------:R-:W1:Y:S01]  /*1080*/  MUFU.LG2 R6, R5 ;  /* 0x0000000500067308 */ /* 0x000e620000000c00 */
[----:B------:R3:W-:Y:S04]  /*1090*/  STS [R15.X4], R0 ;  /* 0x000000000f007388 */ /* 0x0007e80000004800 */
[----:B------:R3:W-:Y:S04]  /*10a0*/  STS [R12], R7 ;  /* 0x000000070c007388 */ /* 0x0007e80000000800 */
[----:B------:R3:W-:Y:S01]  /*10b0*/  @!P0 STS [R3.X4+0x800], R2 ;  /* 0x0008000203008388 */ /* 0x0007e20000004800 */
[----:B--2---:R-:W-:Y:S01]  /*10c0*/  ISETP.NE.AND P0, PT, RZ, UR4, PT ;  /* 0x00000004ff007c0c */ /* 0x004fe2000bf05270 */
[----:B-1----:R-:W-:-:S12]  /*10d0*/  FFMA.FTZ R11, R6, 0.69314718246459960938, R11 ;  /* 0x3f317218060b7823 */ /* 0x002fd8000001000b */
        /* <DEDUP_REMOVED lines=9> */
[----:B------:R-:W-:Y:S02]  /*1170*/  IMAD.MOV.U32 R0, RZ, RZ, 0x1 ;  /* 0x00000001ff007424 */ /* 0x000fe400078e00ff */
        /* <DEDUP_REMOVED lines=20> */
.L_x_33:
[----:B------:R-:W-:Y:S05]  /*12c0*/  BSYNC B0 ;  /* 0x0000000000007941 */ /* 0x000fea0003800000 */
.L_x_32:
[----:B------:R-:W-:Y:S01]  /*12d0*/  BAR.SYNC.DEFER_BLOCKING 0x0 ;  /* 0x0000000000007b1d */ /* 0x000fe20000010000 */
[----:B------:R-:W-:Y:S01]  /*12e0*/  HFMA2.MMA R9, -RZ, RZ, 0, 0 ;  /* 0x00000000ff097435 */ /* 0x000fe200000001ff */
[----:B---3--:R-:W-:Y:S01]  /*12f0*/  IMAD.MOV.U32 R12, RZ, RZ, RZ ;  /* 0x000000ffff0c7224 */ /* 0x008fe200078e00ff */
[----:B-1----:R-:W-:-:S03]  /*1300*/  CS2R R10, SRZ ;  /* 0x00000000000a7805 */ /* 0x002fc6000001ff00 */
        /* <DEDUP_REMOVED lines=20> */
.L_x_38:
        /* <DEDUP_REMOVED lines=129> */
.L_x_37:
[----:B------:R-:W-:Y:S05]  /*1c60*/  BSYNC B0 ;  /* 0x0000000000007941 */ /* 0x000fea0003800000 */
.L_x_36:
        /* <DEDUP_REMOVED lines=8> */
.L_x_39:
        /* <DEDUP_REMOVED lines=43> */
.L_x_35:
[----:B------:R-:W-:Y:S05]  /*1fa0*/  BSYNC B1 ;  /* 0x0000000000017941 */ /* 0x000fea0003800000 */
.L_x_34:
        /* <DEDUP_REMOVED lines=24> */
.L_x_31:
[----:B-1----:R-:W-:Y:S02]  /*2130*/  MOV R6, 0x2150 ;  /* 0x0000215000067802 */ /* 0x002fe40000000f00 */
[----:B------:R-:W-:Y:S05]  /*2140*/  CALL.REL.NOINC `($__internal_2_$__cuda_sm70_shflsync_bfly_p) ;  /* 0x0000001000007944 */ /* 0x000fea0003c00000 */
[----:B-12---:R-:W-:Y:S05]  /*2150*/  BRA `(.L_x_40) ;  /* 0xffffebe000007947 */ /* 0x006fea000383ffff */
        .weak           $__internal_2_$__cuda_sm70_shflsync_bfly_p
        .type           $__internal_2_$__cuda_sm70_shflsync_bfly_p,@function
        .size           $__internal_2_$__cuda_sm70_shflsync_bfly_p,(.L_x_1786 - $__internal_2_$__cuda_sm70_shflsync_bfly_p)
$__internal_2_$__cuda_sm70_shflsync_bfly_p:
[----:B------:R-:W-:Y:S01]  /*2160*/  HFMA2.MMA R11, -RZ, RZ, 0, 0 ;  /* 0x00000000ff0b7435 */ /* 0x000fe200000001ff */
[----:B------:R-:W-:Y:S01]  /*2170*/  MOV R10, R6 ;  /* 0x00000006000a7202 */ /* 0x000fe20000000f00 */
[----:B------:R1:W2:Y:S04]  /*2180*/  SHFL.BFLY PT, R7, R5, 0x10, 0x1f ;  /* 0x0e001f0005077f89 */ /* 0x0002a800000e0000 */
[----:B------:R-:W-:Y:S05]  /*2190*/  RET.REL.NODEC R10 `(_ZN7cutlass13device_kernelIN5flash19FlashAttnFwdCombineIN4cute5tupleIJNS3_1CILi8EEENS5_ILi128EEEEEELi6ELi256ELi1ELb0ELb0ENS_10bfloat16_tEfNS_4arch4Sm90EEEEEvNT_6ParamsE) ;  /* 0xffffde600a007950 */ /* 0x000fea0003c3ffff */
.L_x_41:
        /* <DEDUP_REMOVED lines=14> */
.L_x_1786:


//--------------------- .text._ZN7cutlass13device_kernelIN5flash19FlashAttnFwdCombineIN4cute5tupleIJNS3_1CILi8EEENS5_ILi128EEEEEELi5ELi256ELi1ELb0ELb0ENS_10bfloat16_tEfNS_4arch4Sm90EEEEEvNT_6ParamsE --------------------------
	.section	.text._ZN7cutlass13device_kernelIN5flash19FlashAttnFwdCombineIN4cute5tupleIJNS3_1CILi8EEENS5_ILi128EEEEEELi5ELi256ELi1ELb0ELb0ENS_10bfloat16_tEfNS_4arch4Sm90EEEEEvNT_6ParamsE,"ax",@progbits
	.sectioninfo	@"SHI_REGISTERS=48"
	.align	128
.text._ZN7cutlass13device_kernelIN5flash19FlashAttnFwdCombineIN4cute5tupleIJNS3_1CILi8EEENS5_ILi128EEEEEELi5ELi256ELi1ELb0ELb0ENS_10bfloat16_tEfNS_4arch4Sm90EEEEEvNT_6ParamsE:
        .type           _ZN7cutlass13device_kernelIN5flash19FlashAttnFwdCombineIN4cute5tupleIJNS3_1CILi8EEENS5_ILi128EEEEEELi5ELi256ELi1ELb0ELb0ENS_10bfloat16_tEfNS_4arch4Sm90EEEEEvNT_6ParamsE,@function
        .size           _ZN7cutlass13device_kernelIN5flash19FlashAttnFwdCombineIN4cute5tupleIJNS3_1CILi8EEENS5_ILi128EEEEEELi5ELi256ELi1ELb0ELb0ENS_10bfloat16_tEfNS_4arch4Sm90EEEEEvNT_6ParamsE,(.L_x_1788 - _ZN7cutlass13device_kernelIN5flash19FlashAttnFwdCombineIN4cute5tupleIJNS3_1CILi8EEENS5_ILi128EEEEEELi5ELi256ELi1ELb0ELb0ENS_10bfloat16_tEfNS_4arch4Sm90EEEEEvNT_6ParamsE)
        .other          _ZN7cutlass13device_kernelIN5flash19FlashAttnFwdCombineIN4cute5tupleIJNS3_1CILi8EEENS5_ILi128EEEEEELi5ELi256ELi1ELb0ELb0ENS_10bfloat16_tEfNS_4arch4Sm90EEEEEvNT_6ParamsE,@"STO_CUDA_ENTRY STV_DEFAULT"
_ZN7cutlass13device_kernelIN5flash19FlashAttnFwdCombineIN4cute5tupleIJNS3_1CILi8EEENS5_ILi128EEEEEELi5ELi256ELi1ELb0ELb0ENS_10bfloat16_tEfNS_4arch4Sm90EEEEEvNT_6ParamsE:
        /* <DEDUP_REMOVED lines=58> */
.L_x_42:
[----:B------:R-:W-:Y:S01]  /*03a0*/  SHF.R.S32.HI R7, RZ, 0x1f, R2 ;  /* 0x0000001fff077819 */ /* 0x000fe20000011402 */
[----:B------:R-:W-:Y:S01]  /*03b0*/  BSSY B0, `(.L_x_43) ;  /* 0x0000030000007945 */ /* 0x000fe20003800000 */
[----:B-----5:R-:W-:Y:S02]  /*03c0*/  SHF.R.S32.HI R34, RZ, 0x1f, R33 ;  /* 0x0000001fff227819 */ /* 0x020fe40000011421 */
[----:B------:R-:W-:-:S04]  /*03d0*/  LEA.HI R4, R7, R2, RZ, 0x3 ;  /* 0x0000000207047211 */ /* 0x000fc800078f18ff */
[----:B------:R-:W-:-:S05]  /*03e0*/  LOP3.LUT R3, R4, 0xfffffff8, RZ, 0xc0, !PT ;  /* 0xfffffff804037812 */ /* 0x000fca00078ec0ff */
[----:B------:R-:W-:-:S04]  /*03f0*/  IMAD.IADD R3, R2, 0x1, -R3 ;  /* 0x0000000102037824 */ /* 0x000fc800078e0a03 */
[----:B------:R-:W-:-:S05]  /*0400*/  IMAD R3, R18, 0x8, R3 ;  /* 0x0000000812037824 */ /* 0x000fca00078e0203 */
[----:B------:R-:W-:-:S13]  /*0410*/  ISETP.GE.AND P0, PT, R3, R17, PT ;  /* 0x000000110300720c */ /* 0x000fda0003f06270 */
[----:B------:R-:W-:Y:S05]  /*0420*/  @P0 BRA `(.L_x_44) ;  /* 0x0000028000000947 */ /* 0x000fea0003800000 */
[----:B------:R-:W-:Y:S01]  /*0430*/  SHF.R.S32.HI R4, RZ, 0x3, R4 ;  /* 0x00000003ff047819 */ /* 0x000fe20000011404 */
[----:B------:R-:W-:Y:S02]  /*0440*/  IMAD.MOV.U32 R0, RZ, RZ, 0x1 ;  /* 0x00000001ff007424 */ /* 0x000fe400078e00ff */
[----:B------:R-:W-:Y:S01]  /*0450*/  IMAD.MOV.U32 R6, RZ, RZ, R3 ;  /* 0x000000ffff067224 */ /* 0x000fe200078e0003 */
[C---:B------:R-:W-:Y:S01]  /*0460*/  ISETP.GE.AND P0, PT, R4.reuse, R16, PT ;  /* 0x000000100400720c */ /* 0x040fe20003f06270 */
[----:B------:R-:W-:Y:S01]  /*0470*/  IMAD.SHL.U32 R5, R4, 0x8, RZ ;  /* 0x0000000804057824 */ /* 0x000fe200078e00ff */
[----:B------:R-:W-:Y:S02]  /*0480*/  ISETP.NE.AND P1, PT, R0, c[0x0][0x208], PT ;  /* 0x0000820000007a0c */ /* 0x000fe40003f25270 */
[----:B------:R-:W-:Y:S02]  /*0490*/  SHF.R.U32.HI R0, RZ, 0x2, R4 ;  /* 0x00000002ff007819 */ /* 0x000fe40000011604 */
[----:B------:R-:W-:-:S04]  /*04a0*/  LOP3.LUT R5, R5, 0xf8, RZ, 0xc0, !PT ;  /* 0x000000f805057812 */ /* 0x000fc800078ec0ff */
[----:B------:R-:W-:-:S03]  /*04b0*/  LOP3.LUT R5, R5, 0x7, R2, 0xf8, !PT ;  /* 0x0000000705057812 */ /* 0x000fc600078ef802 */
[----:B------:R-:W-:Y:S01]  /*04c0*/  @P0 IMAD.MOV.U32 R8, RZ, RZ, -0x800000 ;  /* 0xff800000ff080424 */ /* 0x000fe200078e00ff */
[----:B------:R-:W-:Y:S01]  /*04d0*/  LOP3.LUT R5, R5, 0x7, R0, 0x78, !PT ;  /* 0x0000000705057812 */ /* 0x000fe200078e7800 */
[----:B------:R-:W-:-:S04]  /*04e0*/  @P1 IMAD.HI.U32 R0, R3, c[0x0][0x20c], RZ ;  /* 0x0000830003001a27 */ /* 0x000fc800078e00ff */
[----:B------:R1:W-:Y:S01]  /*04f0*/  @P0 STS [R5.X4], R8 ;  /* 0x0000000805000388 */ /* 0x0003e20000004800 */
[----:B------:R-:W-:-:S05]  /*0500*/  @P1 SHF.R.U32.HI R6, RZ, c[0x0][0x210], R0 ;  /* 0x00008400ff061a19 */ /* 0x000fca0000011600 */
[----:B------:R-:W-:-:S04]  /*0510*/  IMAD.MOV R0, RZ, RZ, -R6 ;  /* 0x000000ffff007224 */ /* 0x000fc800078e0a06 */
[----:B------:R-:W-:Y:S01]  /*0520*/  IMAD R0, R0, c[0x0][0x208], R3 ;  /* 0x0000820000007a24 */ /* 0x000fe200078e0203 */
[----:B------:R-:W-:Y:S05]  /*0530*/  @P0 BRA `(.L_x_44) ;  /* 0x0000017000000947 */ /* 0x000fea0003800000 */
[----:B------:R-:W-:Y:S01]  /*0540*/  SHF.R.S32.HI R3, RZ, 0x1f, R4 ;  /* 0x0000001fff037819 */ /* 0x000fe20000011404 */
[----:B-1----:R-:W-:Y:S01]  /*0550*/  IMAD.WIDE.U32 R8, R4, c[0x0][0x1b8], RZ ;  /* 0x00006e0004087a25 */ /* 0x002fe200078e00ff */
[----:B------:R-:W-:-:S03]  /*0560*/  SHF.L.U32 R5, R5, 0x2, RZ ;  /* 0x0000000205057819 */ /* 0x000fc600000006ff */
[----:B------:R-:W-:-:S04]  /*0570*/  IMAD R3, R3, c[0x0][0x1b8], RZ ;  /* 0x00006e0003037a24 */ /* 0x000fc800078e02ff */
[----:B------:R-:W-:Y:S02]  /*0580*/  IMAD R3, R4, c[0x0][0x1bc], R3 ;  /* 0x00006f0004037a24 */ /* 0x000fe400078e0203 */
[----:B------:R-:W-:-:S03]  /*0590*/  IMAD R4, R34, c[0x0][0x1c8], RZ ;  /* 0x0000720022047a24 */ /* 0x000fc600078e02ff */
[----:B------:R-:W-:Y:S01]  /*05a0*/  IADD3 R9, R9, R3, RZ ;  /* 0x0000000309097210 */ /* 0x000fe20007ffe0ff */
[----:B------:R-:W-:Y:S01]  /*05b0*/  IMAD R4, R33, c[0x0][0x1cc], R4 ;  /* 0x0000730021047a24 */ /* 0x000fe200078e0204 */
[----:B------:R-:W-:-:S03]  /*05c0*/  SHF.R.S32.HI R3, RZ, 0x1f, R6 ;  /* 0x0000001fff037819 */ /* 0x000fc60000011406 */
[----:B------:R-:W-:-:S04]  /*05d0*/  IMAD.WIDE.U32 R8, R33, c[0x0][0x1c8], R8 ;  /* 0x0000720021087a25 */ /* 0x000fc800078e0008 */
[----:B------:R-:W-:Y:S01]  /*05e0*/  IMAD R3, R3, c[0x0][0x1c0], RZ ;  /* 0x0000700003037a24 */ /* 0x000fe200078e02ff */
[----:B------:R-:W-:Y:S02]  /*05f0*/  IADD3 R9, R9, R4, RZ ;  /* 0x0000000409097210 */ /* 0x000fe40007ffe0ff */
[----:B------:R-:W-:Y:S01]  /*0600*/  SHF.R.S32.HI R4, RZ, 0x1f, R0 ;  /* 0x0000001fff047819 */ /* 0x000fe20000011400 */
[C---:B------:R-:W-:Y:S02]  /*0610*/  IMAD R3, R6.reuse, c[0x0][0x1c4], R3 ;  /* 0x0000710006037a24 */ /* 0x040fe400078e0203 */
[----:B------:R-:W-:-:S05]  /*0620*/  IMAD.WIDE.U32 R8, R6, c[0x0][0x1c0], R8 ;  /* 0x0000700006087a25 */ /* 0x000fca00078e0008 */
[----:B------:R-:W-:-:S04]  /*0630*/  IADD3 R0, P0, R0, R8, RZ ;  /* 0x0000000800007210 */ /* 0x000fc80007f1e0ff */
[----:B------:R-:W-:Y:S02]  /*0640*/  IADD3.X R3, R4, R9, R3, P0, !PT ;  /* 0x0000000904037210 */ /* 0x000fe400007fe403 */
[----:B------:R-:W-:-:S04]  /*0650*/  LEA R8, P0, R0, c[0x0][0x1a0], 0x2 ;  /* 0x0000680000087a11 */ /* 0x000fc800078010ff */
[----:B------:R-:W-:-:S05]  /*0660*/  LEA.HI.X R9, R0, c[0x0][0x1a4], R3, 0x2, P0 ;  /* 0x0000690000097a11 */ /* 0x000fca00000f1403 */
[----:B------:R-:W-:Y:S01]  /*0670*/  @!PT LDS RZ, [RZ] ;  /* 0x00000000fffff984 */ /* 0x000fe20000000800 */
[----:B------:R-:W-:Y:S01]  /*0680*/  @!PT LDS RZ, [RZ] ;  /* 0x00000000fffff984 */ /* 0x000fe20000000800 */
[----:B------:R-:W-:Y:S01]  /*0690*/  @!PT LDS RZ, [RZ] ;  /* 0x00000000fffff984 */ /* 0x000fe20000000800 */
[----:B------:R1:W-:Y:S04]  /*06a0*/  LDGSTS.E.LTC128B [R5], [R8.64] ;  /* 0x0000000008057fae */ /* 0x0003e8000b921964 */
.L_x_44:
[----:B------:R-:W-:Y:S05]  /*06b0*/  BSYNC B0 ;  /* 0x0000000000007941 */ /* 0x000fea0003800000 */
.L_x_43:
[----:B------:R-:W-:Y:S01]  /*06c0*/  IMAD.MOV.U32 R0, RZ, RZ, 0x1 ;  /* 0x00000001ff007424 */ /* 0x000fe200078e00ff */
[----:B------:R-:W-:Y:S01]  /*06d0*/  LEA.HI R7, R7, R2, RZ, 0x5 ;  /* 0x0000000207077211 */ /* 0x000fe200078f28ff */
[----:B------:R-:W-:Y:S01]  /*06e0*/  IMAD.SHL.U32 R4, R19, 0x80, RZ ;  /* 0x0000008013047824 */ /* 0x000fe200078e00ff */
[----:B------:R-:W0:Y:S02]  /*06f0*/  LDGDEPBAR ;  /* 0x00000000000079af */ /* 0x000e240000000000 */
[----:B------:R-:W-:Y:S01]  /*0700*/  ISETP.NE.AND P1, PT, R0, c[0x0][0x208], PT ;  /* 0x0000820000007a0c */ /* 0x000fe20003f25270 */
[----:B------:R-:W-:Y:S01]  /*0710*/  IMAD R0, R34, c[0x0][0x198], RZ ;  /* 0x0000660022007a24 */ /* 0x000fe200078e02ff */
[----:B------:R-:W-:Y:S02]  /*0720*/  SHF.R.S32.HI R3, RZ, 0x5, R7 ;  /* 0x00000005ff037819 */ /* 0x000fe40000011407 */
[----:B-1----:R-:W-:Y:S01]  /*0730*/  SHF.R.S32.HI R5, RZ, 0x1f, R4 ;  /* 0x0000001fff057819 */ /* 0x002fe20000011404 */
        /* <DEDUP_REMOVED lines=10> */
[----:B------:R-:W-:Y:S02]  /*07e0*/  IMAD.SHL.U32 R14, R2, 0x4, RZ ;  /* 0x00000004020e7824 */ /* 0x000fe400078e00ff */
        /* <DEDUP_REMOVED lines=39> */
[----:B------:R-:W-:Y:S01]  /*0a60*/  IMAD.SHL.U32 R6, R2, 0x8, RZ ;  /* 0x0000000802067824 */ /* 0x000fe200078e00ff */
[----:B------:R-:W-:-:S02]  /*0a70*/  SHF.R.U32.HI R0, RZ, 0x2, R2 ;  /* 0x00000002ff007819 */ /* 0x000fc40000011602 */
[----:B------:R-:W0:Y:S02]  /*0a80*/  LDGDEPBAR ;  /* 0x00000000000079af */ /* 0x000e240000000000 */
[----:B------:R-:W-:Y:S02]  /*0a90*/  LOP3.LUT R6, R6, 0xf8, RZ, 0xc0, !PT ;  /* 0x000000f806067812 */ /* 0x000fe400078ec0ff */
[----:B------:R2:W-:Y:S04]  /*0aa0*/  @!P4 LDGSTS.E.BYPASS.LTC128B.128 [R7+0x1420], [R18.64] ;  /* 0x014200001207cfae */ /* 0x0005e8000b901d64 */
[----:B------:R-:W0:Y:S04]  /*0ab0*/  LDGDEPBAR ;  /* 0x00000000000079af */ /* 0x000e280000000000 */
[----:B------:R2:W-:Y:S04]  /*0ac0*/  @!P3 LDGSTS.E.BYPASS.LTC128B.128 [R5+0x2420], [R16.64] ;  /* 0x024200001005bfae */ /* 0x0005e8000b901d64 */
[----:B------:R-:W0:Y:S01]  /*0ad0*/  LDGDEPBAR ;  /* 0x00000000000079af */ /* 0x000e220000000000 */
[----:B-1----:R-:W-:-:S04]  /*0ae0*/  LOP3.LUT R11, R6, 0x7, R3, 0xf8, !PT ;  /* 0x00000007060b7812 */ /* 0x002fc800078ef803 */
[----:B------:R-:W-:Y:S01]  /*0af0*/  LOP3.LUT R11, R11, 0x7, R0, 0x78, !PT ;  /* 0x000000070b0b7812 */ /* 0x000fe200078e7800 */
[----:B------:R-:W-:-:S04]  /*0b00*/  DEPBAR.LE SB0, 0x3 ;  /* 0x000080c00000791a */ /* 0x000fc80000000000 */
[----:B------:R-:W-:Y:S01]  /*0b10*/  WARPSYNC 0xffffffff ;  /* 0xffffffff00007948 */ /* 0x000fe20003800000 */
[----:B------:R-:W-:Y:S06]  /*0b20*/  BAR.SYNC.DEFER_BLOCKING 0x0 ;  /* 0x0000000000007b1d */ /* 0x000fec0000010000 */
[----:B------:R2:W1:Y:S01]  /*0b30*/  LDS R0, [R11.X4] ;  /* 0x000000000b007984 */ /* 0x0004620000004800 */
[----:B------:R-:W-:Y:S05]  /*0b40*/  BRA.DIV ~URZ, `(.L_x_45) ;  /* 0x000013827f007947 */ /* 0x000fea000b800000 */
[----:B-12---:R1:W2:Y:S02]  /*0b50*/  SHFL.BFLY PT, R5, R0, 0x10, 0x1f ;  /* 0x0e001f0000057f89 */ /* 0x0062a400000e0000 */
.L_x_54:
[----:B--2---:R-:W-:Y:S01]  /*0b60*/  FMNMX.FTZ R12, R0, R5, !PT ;  /* 0x00000005000c7209 */ /* 0x004fe20007810000 */
[----:B------:R-:W2:Y:S01]  /*0b70*/  S2UR UR4, SR_CTAID.Y ;  /* 0x00000000000479c3 */ /* 0x000ea20000002600 */
[----:B------:R-:W-:-:S03]  /*0b80*/  ISETP.NE.AND P1, PT, R2, RZ, PT ;  /* 0x000000ff0200720c */ /* 0x000fc60003f25270 */
[----:B------:R-:W3:Y:S02]  /*0b90*/  SHFL.BFLY PT, R9, R12, 0x8, 0x1f ;  /* 0x0d001f000c097f89 */ /* 0x000ee400000e0000 */
        /* <DEDUP_REMOVED lines=8> */
[----:B------:R-:W-:Y:S02]  /*0c20*/  FSEL R5, R10, RZ, P0 ;  /* 0x000000ff0a057208 */ /* 0x000fe40000000000 */
[----:B------:R-:W-:-:S03]  /*0c30*/  FSETP.NEU.FTZ.AND P0, PT, R0, -INF , PT ;  /* 0xff8000000000780b */ /* 0x000fc60003f1d000 */
[----:B------:R-:W-:Y:S01]  /*0c40*/  FADD.FTZ R6, R0, -R5 ;  /* 0x8000000500067221 */ /* 0x000fe20000010000 */
[----:B------:R-:W-:-:S03]  /*0c50*/  SEL R9, R2, 0xffffffff, P0 ;  /* 0xffffffff02097807 */ /* 0x000fc60000000000 */
[----:B------:R-:W-:Y:S02]  /*0c60*/  FMUL.FTZ R6, R6, 1.4426950216293334961 ;  /* 0x3fb8aa3b06067820 */ /* 0x000fe40000410000 */
[----:B------:R-:W3:Y:S04]  /*0c70*/  SHFL.BFLY PT, R8, R9, 0x10, 0x1f ;  /* 0x0e001f0009087f89 */ /* 0x000ee800000e0000 */
[----:B------:R-:W4:Y:S02]  /*0c80*/  MUFU.EX2 R6, R6 ;  /* 0x0000000600067308 */ /* 0x000f240000000800 */
[----:B----4-:R-:W-:Y:S01]  /*0c90*/  FADD.FTZ R12, RZ, R6 ;  /* 0x00000006ff0c7221 */ /* 0x010fe20000010000 */
[----:B---3--:R-:W-:-:S04]  /*0ca0*/  IMNMX R8, R9, R8, !PT ;  /* 0x0000000809087217 */ /* 0x008fc80007800200 */
[----:B------:R-:W3:Y:S04]  /*0cb0*/  SHFL.BFLY PT, R5, R12, 0x10, 0x1f ;  /* 0x0e001f000c057f89 */ /* 0x000ee800000e0000 */
[----:B------:R-:W4:Y:S01]  /*0cc0*/  SHFL.BFLY PT, R15, R8, 0x8, 0x1f ;  /* 0x0d001f00080f7f89 */ /* 0x000f2200000e0000 */
[----:B---3--:R-:W-:Y:S01]  /*0cd0*/  FADD.FTZ R5, R12, R5 ;  /* 0x000000050c057221 */ /* 0x008fe20000010000 */
[----:B----4-:R-:W-:-:S04]  /*0ce0*/  IMNMX R15, R8, R15, !PT ;  /* 0x0000000f080f7217 */ /* 0x010fc80007800200 */
[----:B-1----:R-:W1:Y:S04]  /*0cf0*/  SHFL.BFLY PT, R0, R5, 0x8, 0x1f ;  /* 0x0d001f0005007f89 */ /* 0x002e6800000e0000 */
[----:B------:R-:W3:Y:S01]  /*0d00*/  SHFL.BFLY PT, R12, R15, 0x4, 0x1f ;  /* 0x0c801f000f0c7f89 */ /* 0x000ee200000e0000 */
[----:B-1----:R-:W-:Y:S01]  /*0d10*/  FADD.FTZ R0, R5, R0 ;  /* 0x0000000005007221 */ /* 0x002fe20000010000 */
[----:B---3--:R-:W-:-:S04]  /*0d20*/  IMNMX R12, R15, R12, !PT ;  /* 0x0000000c0f0c7217 */ /* 0x008fc80007800200 */
[----:B------:R-:W1:Y:S04]  /*0d30*/  SHFL.BFLY PT, R7, R0, 0x4, 0x1f ;  /* 0x0c801f0000077f89 */ /* 0x000e6800000e0000 */
[----:B------:R-:W3:Y:S01]  /*0d40*/  SHFL.BFLY PT, R9, R12, 0x2, 0x1f ;  /* 0x0c401f000c097f89 */ /* 0x000ee200000e0000 */
[----:B-1----:R-:W-:-:S03]  /*0d50*/  FADD.FTZ R7, R0, R7 ;  /* 0x0000000700077221 */ /* 0x002fc60000010000 */
[----:B------:R-:W1:Y:S01]  /*0d60*/  S2R R0, SR_TID.X ;  /* 0x0000000000007919 */ /* 0x000e620000002100 */
[----:B---3--:R-:W-:-:S03]  /*0d70*/  IMNMX R9, R12, R9, !PT ;  /* 0x000000090c097217 */ /* 0x008fc60007800200 */
[----:B------:R-:W3:Y:S04]  /*0d80*/  SHFL.BFLY PT, R16, R7, 0x2, 0x1f ;  /* 0x0c401f0007107f89 */ /* 0x000ee800000e0000 */
[----:B------:R-:W4:Y:S01]  /*0d90*/  SHFL.BFLY PT, R8, R9, 0x1, 0x1f ;  /* 0x0c201f0009087f89 */ /* 0x000f2200000e0000 */
[----:B---3--:R-:W-:Y:S02]  /*0da0*/  FADD.FTZ R16, R7, R16 ;  /* 0x0000001007107221 */ /* 0x008fe40000010000 */
[----:B------:R-:W-:Y:S01]  /*0db0*/  IMAD.MOV.U32 R7, RZ, RZ, RZ ;  /* 0x000000ffff077224 */ /* 0x000fe200078e00ff */
[----:B----4-:R-:W-:Y:S02]  /*0dc0*/  IMNMX R8, R9, R8, !PT ;  /* 0x0000000809087217 */ /* 0x010fe40007800200 */
[----:B------:R-:W3:Y:S02]  /*0dd0*/  SHFL.BFLY PT, R5, R16, 0x1, 0x1f ;  /* 0x0c201f0010057f89 */ /* 0x000ee400000e0000 */
[----:B---3--:R-:W-:-:S05]  /*0de0*/  FADD.FTZ R5, R16, R5 ;  /* 0x0000000510057221 */ /* 0x008fca0000010000 */
[----:B------:R-:W-:-:S13]  /*0df0*/  FSETP.NE.FTZ.AND P0, PT, R5, RZ, PT ;  /* 0x000000ff0500720b */ /* 0x000fda0003f15000 */
[----:B------:R-:W3:Y:S01]  /*0e00*/  @P0 MUFU.RCP R7, R5 ;  /* 0x0000000500070308 */ /* 0x000ee20000001000 */
[----:B-1----:R-:W-:Y:S01]  /*0e10*/  ISETP.GT.OR P0, PT, R0, 0xff, P1 ;  /* 0x000000ff0000780c */ /* 0x002fe20000f04670 */
[----:B---3--:R-:W-:-:S06]  /*0e20*/  FMUL.FTZ R6, R6, R7 ;  /* 0x0000000706067220 */ /* 0x008fcc0000410000 */
[----:B------:R-:W1:Y:S01]  /*0e30*/  MUFU.LG2 R7, R5 ;  /* 0x0000000500077308 */ /* 0x000e620000000c00 */
[----:B------:R3:W-:Y:S05]  /*0e40*/  STS [R11.X4], R6 ;  /* 0x000000060b007388 */ /* 0x0007ea0000004800 */
[----:B------:R3:W-:Y:S01]  /*0e50*/  @!P0 STS [R3.X4+0x400], R8 ;  /* 0x0004000803008388 */ /* 0x0007e20000004800 */
[----:B--2---:R-:W-:Y:S01]  /*0e60*/  ISETP.NE.AND P0, PT, RZ, UR4, PT ;  /* 0x00000004ff007c0c */ /* 0x004fe2000bf05270 */
[----:B-1----:R-:W-:-:S12]  /*0e70*/  FFMA.FTZ R10, R7, 0.69314718246459960938, R10 ;  /* 0x3f317218070a7823 */ /* 0x002fd8000001000a */
[----:B------:R-:W-:Y:S05]  /*0e80*/  @P0 BRA `(.L_x_46) ;  /* 0x000001e000000947 */ /* 0x000fea0003800000 */
[----:B------:R-:W1:Y:S01]  /*0e90*/  S2R R2, SR_CTAID.X ;  /* 0x0000000000027919 */ /* 0x000e620000002500 */
        /* <DEDUP_REMOVED lines=8> */
[----:B---3--:R-:W-:Y:S02]  /*0f20*/  IMAD R8, R34, c[0x0][0x200], RZ ;  /* 0x0000800022087a24 */ /* 0x008fe400078e02ff */
        /* <DEDUP_REMOVED lines=19> */
.L_x_47:
[----:B------:R-:W-:Y:S05]  /*1060*/  BSYNC B0 ;  /* 0x0000000000007941 */ /* 0x000fea0003800000 */
.L_x_46:
[----:B------:R-:W-:Y:S01]  /*1070*/  BAR.SYNC.DEFER_BLOCKING 0x0 ;  /* 0x0000000000007b1d */ /* 0x000fe20000010000 */
[----:B------:R-:W-:Y:S01]  /*1080*/  HFMA2.MMA R9, -RZ, RZ, 0, 0 ;  /* 0x00000000ff097435 */ /* 0x000fe200000001ff */
[----:B------:R-:W-:Y:S01]  /*1090*/  IMAD.MOV.U32 R12, RZ, RZ, RZ ;  /* 0x000000ffff0c7224 */ /* 0x000fe200078e00ff */
[----:B-1-3--:R-:W-:-:S03]  /*10a0*/  CS2R R10, SRZ ;  /* 0x00000000000a7805 */ /* 0x00afc6000001ff00 */
        /* <DEDUP_REMOVED lines=20> */
.L_x_52:
        /* <DEDUP_REMOVED lines=129> */
.L_x_51:
[----:B------:R-:W-:Y:S05]  /*1a00*/  BSYNC B0 ;  /* 0x0000000000007941 */ /* 0x000fea0003800000 */
.L_x_50:
        /* <DEDUP_REMOVED lines=8> */
.L_x_53:
        /* <DEDUP_REMOVED lines=43> */
.L_x_49:
[----:B------:R-:W-:Y:S05]  /*1d40*/  BSYNC B1 ;  /* 0x0000000000017941 */ /* 0x000fea0003800000 */
.L_x_48:
        /* <DEDUP_REMOVED lines=24> */
.L_x_45:
[----:B------:R-:W-:Y:S02]  /*1ed0*/  MOV R6, 0x1ef0 ;  /* 0x00001ef000067802 */ /* 0x000fe40000000f00 */
[----:B-12---:R-:W-:Y:S05]  /*1ee0*/  CALL.REL.NOINC `($__internal_3_$__cuda_sm70_shflsync_bfly_p) ;  /* 0x0000001000007944 */ /* 0x006fea0003c00000 */
[----:B-12---:R-:W-:Y:S05]  /*1ef0*/  BRA `(.L_x_54) ;  /* 0xffffec6000007947 */ /* 0x006fea000383ffff */
        .weak           $__internal_3_$__cuda_sm70_shflsync_bfly_p
        .type           $__internal_3_$__cuda_sm70_shflsync_bfly_p,@function
        .size           $__internal_3_$__cuda_sm70_shflsync_bfly_p,(.L_x_1788 - $__internal_3_$__cuda_sm70_shflsync_bfly_p)
$__internal_3_$__cuda_sm70_shflsync_bfly_p:
[----:B------:R-:W-:Y:S01]  /*1f00*/  MOV R7, 0x0 ;  /* 0x0000000000077802 */ /* 0x000fe20000000f00 */
[----:B------:R1:W2:Y:S03]  /*1f10*/  SHFL.BFLY PT, R5, R0, 0x10, 0x1f ;  /* 0x0e001f0000057f89 */ /* 0x0002a600000e0000 */
[----:B------:R-:W-:Y:S05]  /*1f20*/  RET.REL.NODEC R6 `(_ZN7cutlass13device_kernelIN5flash19FlashAttnFwdCombineIN4cute5tupleIJNS3_1CILi8EEENS5_ILi128EEEEEELi5ELi256ELi1ELb0ELb0ENS_10bfloat16_tEfNS_4arch4Sm90EEEEEvNT_6ParamsE) ;  /* 0xffffe0d006007950 */ /* 0x000fea0003c3ffff */
.L_x_55:
        /* <DEDUP_REMOVED lines=13> */
.L_x_1788:


//--------------------- .text._ZN7cutlass13device_kernelIN5flash19FlashAttnFwdCombineIN4cute5tupleIJNS3_1CILi8EEENS5_ILi128EEEEEELi8ELi256ELi1ELb0ELb1ENS_10bfloat16_tEfNS_4arch4Sm90EEEEEvNT_6ParamsE --------------------------
	.section	.text._ZN7cutlass13device_kernelIN5flash19FlashAttnFwdCombineIN4cute5tupleIJNS3_1CILi8EEENS5_ILi128EEEEEELi8ELi256ELi1ELb0ELb1ENS_10bfloat16_tEfNS_4arch4Sm90EEEEEvNT_6ParamsE,"ax",@progbits
	.sectioninfo	@"SHI_REGISTERS=48"
	.align	128
.text._ZN7cutlass13device_kernelIN5flash19FlashAttnFwdCombineIN4cute5tupleIJNS3_1CILi8EEENS5_ILi128EEEEEELi8ELi256ELi1ELb0ELb1ENS_10bfloat16_tEfNS_4arch4Sm90EEEEEvNT_6ParamsE:
        .type           _ZN7cutlass13device_kernelIN5flash19FlashAttnFwdCombineIN4cute5tupleIJNS3_1CILi8EEENS5_ILi128EEEEEELi8ELi256ELi1ELb0ELb1ENS_10bfloat16_tEfNS_4arch4Sm90EEEEEvNT_6ParamsE,@function
        .size           _ZN7cutlass13device_kernelIN5flash19FlashAttnFwdCombineIN4cute5tupleIJNS3_1CILi8EEENS5_ILi128EEEEEELi8ELi256ELi1ELb0ELb1ENS_10bfloat16_tEfNS_4arch4Sm90EEEEEvNT_6ParamsE,(.L_x_1790 - _ZN7cutlass13device_kernelIN5flash19FlashAttnFwdCombineIN4cute5tupleIJNS3_1CILi8EEENS5_ILi128EEEEEELi8ELi256ELi1ELb0ELb1ENS_10bfloat16_tEfNS_4arch4Sm90EEEEEvNT_6ParamsE)
        .other          _ZN7cutlass13device_kernelIN5flash19FlashAttnFwdCombineIN4cute5tupleIJNS3_1CILi8EEENS5_ILi128EEEEEELi8ELi256ELi1ELb0ELb1ENS_10bfloat16_tEfNS_4arch4Sm90EEEEEvNT_6ParamsE,@"STO_CUDA_ENTRY STV_DEFAULT"
_ZN7cutlass13device_kernelIN5flash19FlashAttnFwdCombineIN4cute5tupleIJNS3_1CILi8EEENS5_ILi128EEEEEELi8ELi256ELi1ELb0ELb1ENS_10bfloat16_tEfNS_4arch4Sm90EEEEEvNT_6ParamsE:
[----:B------:R-:W-:Y:S02]  /*0000*/  MOV R1, c[0x0][0x28] ;  /* 0x00000a0000017a02 */ /* 0x000fe40000000f00 */
[----:B------:R-:W1:Y:S01]  /*0010*/  S2R R3, SR_CTAID.Z ;  /* 0x0000000000037919 */ /* 0x000e620000002700 */
[----:B------:R-:W-:Y:S01]  /*0020*/  ISETP.NE.U32.AND P1, PT, RZ, c[0x0][0x230], PT ;  /* 0x00008c00ff007a0c */ /* 0x000fe20003f25070 */
[----:B------:R-:W-:Y:S01]  /*0030*/  ULDC.64 UR38, c[0x0][0x118] ;  /* 0x0000460000267ab9 */ /* 0x000fe20000000a00 */
[----:B------:R-:W-:Y:S02]  /*0040*/  ISETP.NE.U32.AND P0, PT, RZ, c[0x0][0x238], PT ;  /* 0x00008e00ff007a0c */ /* 0x000fe40003f05070 */
[----:B------:R-:W-:Y:S02]  /*0050*/  ISETP.NE.AND.EX P1, PT, RZ, c[0x0][0x234], PT, P1 ;  /* 0x00008d00ff007a0c */ /* 0x000fe40003f25310 */
[----:B------:R-:W-:-:S11]  /*0060*/  ISETP.NE.AND.EX P0, PT, RZ, c[0x0][0x23c], PT, P0 ;  /* 0x00008f00ff007a0c */ /* 0x000fd60003f05300 */
[----:B------:R-:W-:-:S04]  /*0070*/  @P1 IMAD.MOV.U32 R0, RZ, RZ, 0x4 ;  /* 0x00000004ff001424 */ /* 0x000fc800078e00ff */
[----:B-1----:R-:W-:-:S05]  /*0080*/  @P1 IMAD.WIDE R4, R3, R0, c[0x0][0x230] ;  /* 0x00008c0003041625 */ /* 0x002fca00078e0200 */
[----:B------:R1:W2:Y:S04]  /*0090*/  @P1 LDG.E R17, [R4.64] ;  /* 0x0000002604111981 */ /* 0x0002a8000c1e1900 */
[----:B------:R-:W3:Y:S01]  /*00a0*/  S2R R2, SR_TID.X ;  /* 0x0000000000027919 */ /* 0x000ee20000002100 */
[----:B------:R-:W4:Y:S01]  /*00b0*/  S2UR UR36, SR_CTAID.X ;  /* 0x00000000002479c3 */ /* 0x000f220000002500 */
[----:B------:R-:W-:Y:S02]  /*00c0*/  @P0 IMAD.MOV.U32 R0, RZ, RZ, 0x4 ;  /* 0x00000004ff000424 */ /* 0x000fe400078e00ff */
[----:B------:R-:W-:Y:S01]  /*00d0*/  IMAD.MOV.U32 R7, RZ, RZ, R3 ;  /* 0x000000ffff077224 */ /* 0x000fe200078e0003 */
[----:B------:R-:W4:Y:S01]  /*00e0*/  S2R R23, SR_CTAID.Y ;  /* 0x0000000000177919 */ /* 0x000f220000002600 */
[----:B------:R-:W-:-:S05]  /*00f0*/  @P0 IMAD.WIDE R8, R3, R0, c[0x0][0x238] ;  /* 0x00008e0003080625 */ /* 0x000fca00078e0200 */
[----:B------:R2:W5:Y:S01]  /*0100*/  @P0 LDG.E R7, [R8.64] ;  /* 0x0000002608070981 */ /* 0x000562000c1e1900 */
[----:B------:R-:W-:Y:S01]  /*0110*/  ISETP.NE.U32.AND P0, PT, RZ, c[0x0][0x240], PT ;  /* 0x00009000ff007a0c */ /* 0x000fe20003f05070 */
[----:B------:R-:W-:-:S03]  /*0120*/  IMAD.MOV.U32 R0, RZ, RZ, 0x1 ;  /* 0x00000001ff007424 */ /* 0x000fc600078e00ff */
[----:B------:R-:W-:Y:S02]  /*0130*/  ISETP.NE.AND.EX P0, PT, RZ, c[0x0][0x244], PT, P0 ;  /* 0x00009100ff007a0c */ /* 0x000fe40003f05300 */
[----:B-1----:R-:W-:Y:S02]  /*0140*/  IADD3 R4, -R0, c[0x0][0xc], RZ ;  /* 0x0000030000047a10 */ /* 0x002fe40007ffe1ff */
[----:B---3--:R-:W-:-:S04]  /*0150*/  ISETP.NE.OR P0, PT, R2, RZ, !P0 ;  /* 0x000000ff0200720c */ /* 0x008fc80004705670 */
[----:B----4-:R-:W-:Y:S02]  /*0160*/  ISETP.NE.OR P0, PT, R4, UR36, P0 ;  /* 0x0000002404007c0c */ /* 0x010fe40008705670 */
[C---:B------:R-:W-:Y:S02]  /*0170*/  IADD3 R4, -R0.reuse, c[0x0][0x10], RZ ;  /* 0x0000040000047a10 */ /* 0x040fe40007ffe1ff */
[----:B------:R-:W-:Y:S02]  /*0180*/  IADD3 R0, -R0, c[0x0][0x14], RZ ;  /* 0x0000050000007a10 */ /* 0x000fe40007ffe1ff */
[----:B------:R-:W-:-:S04]  /*0190*/  ISETP.NE.OR P0, PT, R23, R4, P0 ;  /* 0x000000041700720c */ /* 0x000fc80000705670 */
[----:B------:R-:W-:-:S13]  /*01a0*/  ISETP.NE.OR P0, PT, R3, R0, P0 ;  /* 0x000000000300720c */ /* 0x000fda0000705670 */
[----:B------:R-:W-:Y:S02]  /*01b0*/  @!P0 IMAD.MOV.U32 R4, RZ, RZ, c[0x0][0x240] ;  /* 0x00009000ff048624 */ /* 0x000fe400078e00ff */
[----:B------:R-:W-:-:S05]  /*01c0*/  @!P0 IMAD.MOV.U32 R5, RZ, RZ, c[0x0][0x244] ;  /* 0x00009100ff058624 */ /* 0x000fca00078e00ff */
[----:B------:R1:W-:Y:S01]  /*01d0*/  @!P0 STG.E [R4.64], RZ ;  /* 0x000000ff04008986 */ /* 0x0003e2000c101926 */
[----:B------:R-:W-:-:S05]  /*01e0*/  @!P1 IMAD.MOV.U32 R17, RZ, RZ, c[0x0][0x1ac] ;  /* 0x00006b00ff119624 */ /* 0x000fca00078e00ff */
[----:B--2---:R-:W-:-:S13]  /*01f0*/  ISETP.GE.AND P0, PT, R17, 0x2, PT ;  /* 0x000000021100780c */ /* 0x004fda0003f06270 */
[----:B------:R-:W-:Y:S05]  /*0200*/  @!P0 EXIT ;  /* 0x000000000000894d */ /* 0x000fea0003800000 */
[----:B-1----:R-:W-:Y:S01]  /*0210*/  ISETP.NE.U32.AND P0, PT, RZ, c[0x0][0x228], PT ;  /* 0x00008a00ff007a0c */ /* 0x002fe20003f05070 */
[----:B------:R-:W-:Y:S01]  /*0220*/  IMAD.MOV.U32 R0, RZ, RZ, 0x4 ;  /* 0x00000004ff007424 */ /* 0x000fe200078e00ff */
[----:B------:R-:W-:Y:S02]  /*0230*/  ISETP.NE.U32.AND P1, PT, RZ, c[0x0][0x220], PT ;  /* 0x00008800ff007a0c */ /* 0x000fe40003f25070 */
[----:B------:R-:W-:Y:S01]  /*0240*/  ISETP.NE.AND.EX P0, PT, RZ, c[0x0][0x22c], PT, P0 ;  /* 0x00008b00ff007a0c */ /* 0x000fe20003f05300 */
[----:B-----5:R-:W-:Y:S01]  /*0250*/  IMAD.WIDE R4, R7, R0, c[0x0][0x220] ;  /* 0x0000880007047625 */ /* 0x020fe200078e0200 */
[----:B------:R-:W-:-:S03]  /*0260*/  ISETP.NE.AND.EX P1, PT, RZ, c[0x0][0x224], PT, P1 ;  /* 0x00008900ff007a0c */ /* 0x000fc60003f25310 */
[----:B------:R-:W-:-:S08]  /*0270*/  IMAD.MOV.U32 R16, RZ, RZ, c[0x0][0x1a8] ;  /* 0x00006a00ff107624 */ /* 0x000fd000078e00ff */
[----:B------:R-:W-:Y:S02]  /*0280*/  @P0 IMAD.WIDE R6, R7, R0, c[0x0][0x228] ;  /* 0x00008a0007060625 */ /* 0x000fe400078e0200 */
[----:B------:R-:W2:Y:S04]  /*0290*/  @P1 LDG.E R3, [R4.64] ;  /* 0x0000002604031981 */ /* 0x000ea8000c1e1900 */
[----:B------:R1:W5:Y:S01]  /*02a0*/  @P0 LDG.E R16, [R6.64] ;  /* 0x0000002606100981 */ /* 0x000362000c1e1900 */
[----:B------:R-:W-:Y:S02]  /*02b0*/  CS2R R18, SRZ ;  /* 0x0000000000127805 */ /* 0x000fe4000001ff00 */
[--C-:B--2---:R-:W-:Y:S01]  /*02c0*/  @P1 SHF.R.S32.HI R19, RZ, 0x1f, R3.reuse ;  /* 0x0000001fff131819 */ /* 0x104fe20000011403 */
[----:B------:R-:W-:Y:S01]  /*02d0*/  @P1 IMAD.MOV.U32 R18, RZ, RZ, R3 ;  /* 0x000000ffff121224 */ /* 0x000fe200078e0003 */
[----:B------:R-:W-:Y:S05]  /*02e0*/  @P0 BRA `(.L_x_56) ;  /* 0x0000004000000947 */ /* 0x000fea0003800000 */
[----:B-1----:R-:W-:Y:S05]  /*02f0*/  @!P1 BRA `(.L_x_56) ;  /* 0x0000003000009947 */ /* 0x002fea0003800000 */
[----:B-----5:R-:W2:Y:S04]  /*0300*/  LDG.E R16, [R4.64] ;  /* 0x0000002604107981 */ /* 0x020ea8000c1e1900 */
[----:B------:R-:W2:Y:S02]  /*0310*/  LDG.E R3, [R4.64+0x4] ;  /* 0x0000042604037981 */ /* 0x000ea4000c1e1900 */
[----:B--2---:R-:W-:-:S04]  /*0320*/  IADD3 R16, -R16, R3, RZ ;  /* 0x0000000310107210 */ /* 0x004fc80007ffe1ff */
.L_x_56:
[----:B-1----:R-:W-:Y:S01]  /*0330*/  USHF.L.U32 UR36, UR36, 0x3, URZ ;  /* 0x0000000324247899 */ /* 0x002fe2000800063f */
[----:B-----5:R-:W-:-:S05]  /*0340*/  IMAD R22, R16, c[0x0][0x1b0], RZ ;  /* 0x00006c0010167a24 */ /* 0x020fca00078e02ff */
[----:B------:R-:W-:-:S13]  /*0350*/  ISETP.LE.AND P0, PT, R22, UR36, PT ;  /* 0x0000002416007c0c */ /* 0x000fda000bf03270 */
[----:B------:R-:W-:Y:S05]  /*0360*/  @P0 EXIT ;  /* 0x000000000000094d */ /* 0x000fea0003800000 */
[----:B------:R-:W-:-:S13]  /*0370*/  ISETP.GT.AND P0, PT, R16, -0x1, PT ;  /* 0xffffffff1000780c */ /* 0x000fda0003f04270 */
        /* <DEDUP_REMOVED lines=19> */
[----:B-1----:R-:W-:Y:S05]  /*04b0*/  CALL.ABS.NOINC R14 ;  /* 0x000000000e007343 */ /* 0x002fea0003c00000 */
.L_x_57:
[----:B------:R-:W-:Y:S01]  /*04c0*/  ISETP.NE.AND P0, PT, R16, 0x1, PT ;  /* 0x000000011000780c */ /* 0x000fe20003f05270 */
[----:B------:R-:W-:Y:S01]  /*04d0*/  IMAD.MOV.U32 R8, RZ, RZ, RZ ;  /* 0x000000ffff087224 */ /* 0x000fe200078e00ff */
[----:B------:R-:W-:-:S11]  /*04e0*/  MOV R5, RZ ;  /* 0x000000ff00057202 */ /* 0x000fd60000000f00 */
[----:B------:R-:W-:Y:S05]  /*04f0*/  @!P0 BRA `(.L_x_58) ;  /* 0x0000084000008947 */ /* 0x000fea0003800000 */
[----:B------:R-:W-:Y:S01]  /*0500*/  ISETP.GE.AND P1, PT, R16, RZ, PT ;  /* 0x000000ff1000720c */ /* 0x000fe20003f26270 */
[----:B------:R-:W-:-:S12]  /*0510*/  HFMA2.MMA R0, -RZ, RZ, 0, 0 ;  /* 0x00000000ff007435 */ /* 0x000fd800000001ff */
[----:B------:R-:W-:Y:S05]  /*0520*/  @!P1 BRA `(.L_x_59) ;  /* 0x000005e000009947 */ /* 0x000fea0003800000 */
[----:B------:R-:W-:Y:S02]  /*0530*/  LOP3.LUT P1, RZ, R16, 0x40000000, RZ, 0xc0, !PT ;  /* 0x4000000010ff7812 */ /* 0x000fe4000782c0ff */
[----:B------:R-:W-:-:S11]  /*0540*/  MOV R0, 0x1 ;  /* 0x0000000100007802 */ /* 0x000fd60000000f00 */
[----:B------:R-:W-:Y:S05]  /*0550*/  @P1 BRA `(.L_x_59) ;  /* 0x000005b000001947 */ /* 0x000fea0003800000 */
[----:B------:R-:W-:Y:S02]  /*0560*/  LOP3.LUT P1, RZ, R16, 0x20000000, RZ, 0xc0, !PT ;  /* 0x2000000010ff7812 */ /* 0x000fe4000782c0ff */
[----:B------:R-:W-:-:S11]  /*0570*/  MOV R0, 0x2 ;  /* 0x0000000200007802 */ /* 0x000fd60000000f00 */
[----:B------:R-:W-:Y:S05]  /*0580*/  @P1 BRA `(.L_x_59) ;  /* 0x0000058000001947 */ /* 0x000fea0003800000 */
[----:B------:R-:W-:Y:S01]  /*0590*/  LOP3.LUT P1, RZ, R16, 0x10000000, RZ, 0xc0, !PT ;  /* 0x1000000010ff7812 */ /* 0x000fe2000782c0ff */
[----:B------:R-:W-:-:S12]  /*05a0*/  HFMA2.MMA R0, -RZ, RZ, 0, 1.78813934326171875e-07 ;  /* 0x00000003ff007435 */ /* 0x000fd800000001ff */
[----:B------:R-:W-:Y:S05]  /*05b0*/  @P1 BRA `(.L_x_59) ;  /* 0x0000055000001947 */ /* 0x000fea0003800000 */
[----:B------:R-:W-:Y:S02]  /*05c0*/  LOP3.LUT P1, RZ, R16, 0x8000000, RZ, 0xc0, !PT ;  /* 0x0800000010ff7812 */ /* 0x000fe4000782c0ff */
[----:B------:R-:W-:-:S11]  /*05d0*/  MOV R0, 0x4 ;  /* 0x0000000400007802 */ /* 0x000fd60000000f00 */
[----:B------:R-:W-:Y:S05]  /*05e0*/  @P1 BRA `(.L_x_59) ;  /* 0x0000052000001947 */ /* 0x000fea0003800000 */
[----:B------:R-:W-:Y:S02]  /*05f0*/  LOP3.LUT P1, RZ, R16, 0x4000000, RZ, 0xc0, !PT ;  /* 0x0400000010ff7812 */ /* 0x000fe4000782c0ff */
[----:B------:R-:W-:-:S11]  /*0600*/  MOV R0, 0x5 ;  /* 0x0000000500007802 */ /* 0x000fd60000000f00 */
[----:B------:R-:W-:Y:S05]  /*0610*/  @P1 BRA `(.L_x_59) ;  /* 0x000004f000001947 */ /* 0x000fea0003800000 */
[----:B------:R-:W-:Y:S01]  /*0620*/  LOP3.LUT P1, RZ, R16, 0x2000000, RZ, 0xc0, !PT ;  /* 0x0200000010ff7812 */ /* 0x000fe2000782c0ff */
[----:B------:R-:W-:-:S12]  /*0630*/  HFMA2.MMA R0, -RZ, RZ, 0, 3.5762786865234375e-07 ;  /* 0x00000006ff007435 */ /* 0x000fd800000001ff */
        /* <DEDUP_REMOVED lines=8> */
[----:B------:R-:W-:-:S12]  /*06c0*/  HFMA2.MMA R0, -RZ, RZ, 0, 5.36441802978515625e-07 ;  /* 0x00000009ff007435 */ /* 0x000fd800000001ff */
        /* <DEDUP_REMOVED lines=8> */
[----:B------:R-:W-:-:S12]  /*0750*/  HFMA2.MMA R0, -RZ, RZ, 0, 7.152557373046875e-07 ;  /* 0x0000000cff007435 */ /* 0x000fd800000001ff */
        /* <DEDUP_REMOVED lines=8> */
[----:B------:R-:W-:-:S12]  /*07e0*/  HFMA2.MMA R0, -RZ, RZ, 0, 8.94069671630859375e-07 ;  /* 0x0000000fff007435 */ /* 0x000fd800000001ff */
[----:B------:R-:W-:Y:S05]  /*07f0*/  @P1 BRA `(.L_x_59) ;  /* 0x0000031000001947 */ /* 0x000fea0003800000 */
[----:B------:R-:W-:-:S04]  /*0800*/  PRMT R0, R16, 0x9910, RZ ;  /* 0x0000991010007816 */ /* 0x000fc800000000ff */
[----:B------:R-:W-:Y:S01]  /*0810*/  ISETP.GE.AND P1, PT, R0, RZ, PT ;  /* 0x000000ff0000720c */ /* 0x000fe20003f26270 */
[----:B------:R-:W-:-:S12]  /*0820*/  IMAD.MOV.U32 R0, RZ, RZ, 0x10 ;  /* 0x00000010ff007424 */ /* 0x000fd800078e00ff */
[----:B------:R-:W-:Y:S05]  /*0830*/  @!P1 BRA `(.L_x_59) ;  /* 0x000002d000009947 */ /* 0x000fea0003800000 */
[----:B------:R-:W-:Y:S02]  /*0840*/  LOP3.LUT P1, RZ, R16, 0x4000, RZ, 0xc0, !PT ;  /* 0x0000400010ff7812 */ /* 0x000fe4000782c0ff */
[----:B------:R-:W-:-:S11]  /*0850*/  MOV R0, 0x11 ;  /* 0x0000001100007802 */ /* 0x000fd60000000f00 */
[----:B------:R-:W-:Y:S05]  /*0860*/  @P1 BRA `(.L_x_59) ;  /* 0x000002a000001947 */ /* 0x000fea0003800000 */
[----:B------:R-:W-:Y:S01]  /*0870*/  LOP3.LUT P1, RZ, R16, 0x2000, RZ, 0xc0, !PT ;  /* 0x0000200010ff7812 */ /* 0x000fe2000782c0ff */
[----:B------:R-:W-:-:S12]  /*0880*/  HFMA2.MMA R0, -RZ, RZ, 0, 1.07288360595703125e-06 ;  /* 0x00000012ff007435 */ /* 0x000fd800000001ff */
        /* <DEDUP_REMOVED lines=8> */
[----:B------:R-:W-:-:S12]  /*0910*/  HFMA2.MMA R0, -RZ, RZ, 0, 1.251697540283203125e-06 ;  /* 0x00000015ff007435 */ /* 0x000fd800000001ff */
        /* <DEDUP_REMOVED lines=8> */
[----:B------:R-:W-:-:S12]  /*09a0*/  HFMA2.MMA R0, -RZ, RZ, 0, 1.430511474609375e-06 ;  /* 0x00000018ff007435 */ /* 0x000fd800000001ff */
        /* <DEDUP_REMOVED lines=8> */
[----:B------:R-:W-:-:S12]  /*0a30*/  HFMA2.MMA R0, -RZ, RZ, 0, 1.609325408935546875e-06 ;  /* 0x0000001bff007435 */ /* 0x000fd800000001ff */
[----:B------:R-:W-:Y:S05]  /*0a40*/  @P1 BRA `(.L_x_59) ;  /* 0x000000c000001947 */ /* 0x000fea0003800000 */
[----:B------:R-:W-:Y:S02]  /*0a50*/  LOP3.LUT P1, RZ, R16, 0x8, RZ, 0xc0, !PT ;  /* 0x0000000810ff7812 */ /* 0x000fe4000782c0ff */
[----:B------:R-:W-:-:S11]  /*0a60*/  MOV R0, 0x1c ;  /* 0x0000001c00007802 */ /* 0x000fd60000000f00 */
[----:B------:R-:W-:Y:S05]  /*0a70*/  @P1 BRA `(.L_x_59) ;  /* 0x0000009000001947 */ /* 0x000fea0003800000 */
[----:B------:R-:W-:Y:S02]  /*0a80*/  LOP3.LUT P1, RZ, R16, 0x4, RZ, 0xc0, !PT ;  /* 0x0000000410ff7812 */ /* 0x000fe4000782c0ff */
[----:B------:R-:W-:-:S11]  /*0a90*/  MOV R0, 0x1d ;  /* 0x0000001d00007802 */ /* 0x000fd60000000f00 */
[----:B------:R-:W-:Y:S05]  /*0aa0*/  @P1 BRA `(.L_x_59) ;  /* 0x0000006000001947 */ /* 0x000fea0003800000 */
[----:B------:R-:W-:-:S13]  /*0ab0*/  LOP3.LUT P2, RZ, R16, 0x2, RZ, 0xc0, !PT ;  /* 0x0000000210ff7812 */ /* 0x000fda000784c0ff */
[----:B------:R-:W-:Y:S01]  /*0ac0*/  @!P2 LOP3.LUT R0, R16, 0x1, RZ, 0xc0, !PT ;  /* 0x000000011000a812 */ /* 0x000fe200078ec0ff */
[----:B------:R-:W-:-:S03]  /*0ad0*/  @!P2 IMAD.MOV.U32 R3, RZ, RZ, 0x1f ;  /* 0x0000001fff03a424 */ /* 0x000fc600078e00ff */
[----:B------:R-:W-:Y:S01]  /*0ae0*/  @!P2 ISETP.NE.U32.AND P1, PT, R0, 0x1, PT ;  /* 0x000000010000a80c */ /* 0x000fe20003f25070 */
[----:B------:R-:W-:-:S03]  /*0af0*/  IMAD.MOV.U32 R0, RZ, RZ, 0x1e ;  /* 0x0000001eff007424 */ /* 0x000fc600078e00ff */
[----:B------:R-:W-:Y:S02]  /*0b00*/  @!P2 SEL R0, R3, 0x20, !P1 ;  /* 0x000000200300a807 */ /* 0x000fe40004800000 */
.L_x_59:
[----:B------:R-:W-:Y:S01]  /*0b10*/  IADD3 R3, R16, -0x1, RZ ;  /* 0xffffffff10037810 */ /* 0x000fe20007ffe0ff */
[----:B------:R-:W-:Y:S01]  /*0b20*/  IMAD.MOV.U32 R4, RZ, RZ, 0x1 ;  /* 0x00000001ff047424 */ /* 0x000fe200078e00ff */
[----:B------:R-:W-:Y:S02]  /*0b30*/  IADD3 R8, -R0, 0x1f, RZ ;  /* 0x0000001f00087810 */ /* 0x000fe40007ffe1ff */
[----:B------:R-:W-:-:S13]  /*0b40*/  LOP3.LUT P1, RZ, R3, R16, RZ, 0xc0, !PT ;  /* 0x0000001003ff7212 */ /* 0x000fda000782c0ff */
[----:B------:R-:W-:-:S04]  /*0b50*/  @P1 IADD3 R8, -R0, 0x20, RZ ;  /* 0x0000002000081810 */ /* 0x000fc80007ffe1ff */
[----:B------:R-:W-:-:S04]  /*0b60*/  IADD3 R3, R8, 0x1f, RZ ;  /* 0x0000001f08037810 */ /* 0x000fc80007ffe0ff */
[CC--:B------:R-:W-:Y:S02]  /*0b70*/  SHF.L.U32 R5, R4.reuse, R3.reuse, RZ ;  /* 0x0000000304057219 */ /* 0x0c0fe400000006ff */
[----:B------:R-:W-:Y:S02]  /*0b80*/  SHF.L.U64.HI R4, R4, R3, RZ ;  /* 0x0000000304047219 */ /* 0x000fe400000102ff */
[----:B------:R-:W-:-:S04]  /*0b90*/  IADD3 R5, P2, P1, R16, -0x1, R5 ;  /* 0xffffffff10057810 */ /* 0x000fc8000795e005 */
[----:B------:R-:W-:-:S04]  /*0ba0*/  IADD3.X R4, RZ, -0x1, R4, P2, P1 ;  /* 0xffffffffff047810 */ /* 0x000fc800017e2404 */
[----:B------:R-:W-:-:S13]  /*0bb0*/  ISETP.NE.U32.AND P1, PT, R4, RZ, PT ;  /* 0x000000ff0400720c */ /* 0x000fda0003f25070 */
[----:B------:R-:W-:Y:S05]  /*0bc0*/  @!P1 BRA `(.L_x_60) ;  /* 0x0000003000009947 */ /* 0x000fea0003800000 */
[----:B------:R-:W-:Y:S02]  /*0bd0*/  MOV R6, 0xbf0 ;  /* 0x00000bf000067802 */ /* 0x000fe40000000f00 */
[----:B------:R-:W-:Y:S05]  /*0be0*/  CALL.REL.NOINC `($__internal_4_$__cuda_sm20_div_u64) ;  /* 0x0000285000007944 */ /* 0x000fea0003c00000 */
[----:B------:R-:W-:Y:S05]  /*0bf0*/  BRA `(.L_x_61) ;  /* 0x0000012000007947 */ /* 0x000fea0003800000 */
.L_x_60:
[----:B------:R-:W1:Y:S01]  /*0c00*/  I2F.U32.RP R4, R16 ;  /* 0x0000001000047306 */ /* 0x000e620000209000 */
[----:B------:R-:W-:Y:S01]  /*0c10*/  IMAD.MOV.U32 R6, RZ, RZ, RZ ;  /* 0x000000ffff067224 */ /* 0x000fe200078e00ff */
[----:B------:R-:W-:-:S06]  /*0c20*/  ISETP.NE.U32.AND P1, PT, R16, RZ, PT ;  /* 0x000000ff1000720c */ /* 0x000fcc0003f25070 */
[----:B-1----:R-:W1:Y:S02]  /*0c30*/  MUFU.RCP R7, R4 ;  /* 0x0000000400077308 */ /* 0x002e640000001000 */
[----:B-1----:R-:W-:-:S06]  /*0c40*/  IADD3 R7, R7, 0xffffffe, RZ ;  /* 0x0ffffffe07077810 */ /* 0x002fcc0007ffe0ff */
[----:B------:R-:W1:Y:S02]  /*0c50*/  F2I.FTZ.U32.TRUNC.NTZ R7, R7 ;  /* 0x0000000700077305 */ /* 0x000e64000021f000 */
[----:B-1----:R-:W-:-:S04]  /*0c60*/  IMAD.MOV R0, RZ, RZ, -R7 ;  /* 0x000000ffff007224 */ /* 0x002fc800078e0a07 */
[----:B------:R-:W-:-:S04]  /*0c70*/  IMAD R3, R0, R16, RZ ;  /* 0x0000001000037224 */ /* 0x000fc800078e02ff */
[----:B------:R-:W-:-:S06]  /*0c80*/  IMAD.HI.U32 R6, R7, R3, R6 ;  /* 0x0000000307067227 */ /* 0x000fcc00078e0006 */
[----:B------:R-:W-:-:S05]  /*0c90*/  IMAD.HI.U32 R3, R6, R5, RZ ;  /* 0x0000000506037227 */ /* 0x000fca00078e00ff */
[----:B------:R-:W-:-:S05]  /*0ca0*/  IADD3 R0, -R3, RZ, RZ ;  /* 0x000000ff03007210 */ /* 0x000fca0007ffe1ff */
[----:B------:R-:W-:-:S05]  /*0cb0*/  IMAD R5, R16, R0, R5 ;  /* 0x0000000010057224 */ /* 0x000fca00078e0205 */
[----:B------:R-:W-:-:S13]  /*0cc0*/  ISETP.GE.U32.AND P3, PT, R5, R16, PT ;  /* 0x000000100500720c */ /* 0x000fda0003f66070 */
[----:B------:R-:W-:Y:S01]  /*0cd0*/  @P3 IMAD.IADD R5, R5, 0x1, -R16 ;  /* 0x0000000105053824 */ /* 0x000fe200078e0a10 */
[----:B------:R-:W-:-:S04]  /*0ce0*/  @P3 IADD3 R3, R3, 0x1, RZ ;  /* 0x0000000103033810 */ /* 0x000fc80007ffe0ff */
[----:B------:R-:W-:-:S13]  /*0cf0*/  ISETP.GE.U32.AND P2, PT, R5, R16, PT ;  /* 0x000000100500720c */ /* 0x000fda0003f46070 */
[----:B------:R-:W-:Y:S02]  /*0d00*/  @P2 IADD3 R3, R3, 0x1, RZ ;  /* 0x0000000103032810 */ /* 0x000fe40007ffe0ff */
[----:B------:R-:W-:Y:S02]  /*0d10*/  @!P1 LOP3.LUT R3, RZ, R16, RZ, 0x33, !PT ;  /* 0x00000010ff039212 */ /* 0x000fe400078e33ff */
.L_x_61:
[----:B------:R-:W-:Y:S02]  /*0d20*/  IADD3 R5, R8, -0x1, RZ ;  /* 0xffffffff08057810 */ /* 0x000fe40007ffe0ff */
[----:B------:R-:W-:-:S03]  /*0d30*/  MOV R8, R3 ;  /* 0x0000000300087202 */ /* 0x000fc60000000f00 */
.L_x_58:
[----:B------:R-:W-:Y:S01]  /*0d40*/  SHF.R.S32.HI R21, RZ, 0x1f, R2 ;  /* 0x0000001fff157819 */ /* 0x000fe20000011402 */
[----:B------:R-:W-:Y:S03]  /*0d50*/  BSSY B0, `(.L_x_62) ;  /* 0x00000ac000007945 */ /* 0x000fe60003800000 */
[----:B------:R-:W-:-:S04]  /*0d60*/  LEA.HI R20, R21, R2, RZ, 0x3 ;  /* 0x0000000215147211 */ /* 0x000fc800078f18ff */
[C---:B------:R-:W-:Y:S02]  /*0d70*/  LOP3.LUT R7, R20.reuse, 0xfffffff8, RZ, 0xc0, !PT ;  /* 0xfffffff814077812 */ /* 0x040fe400078ec0ff */
[----:B------:R-:W-:Y:S02]  /*0d80*/  LOP3.LUT R15, R20, 0xf8, RZ, 0xc0, !PT ;  /* 0x000000f8140f7812 */ /* 0x000fe400078ec0ff */
[----:B------:R-:W-:Y:S02]  /*0d90*/  IADD3 R7, R2, UR36, -R7 ;  /* 0x0000002402077c10 */ /* 0x000fe4000fffe807 */
[----:B------:R-:W-:Y:S02]  /*0da0*/  SHF.R.S32.HI R20, RZ, 0x3, R20 ;  /* 0x00000003ff147819 */ /* 0x000fe40000011414 */
[----:B------:R-:W-:Y:S02]  /*0db0*/  ISETP.GE.AND P1, PT, R7, R22, PT ;  /* 0x000000160700720c */ /* 0x000fe40003f26270 */
[----:B------:R-:W-:-:S02]  /*0dc0*/  LOP3.LUT R15, R15, 0x7, R2, 0xf8, !PT ;  /* 0x000000070f0f7812 */ /* 0x000fc400078ef802 */
[----:B------:R-:W-:-:S04]  /*0dd0*/  SHF.R.U32.HI R0, RZ, 0x2, R20 ;  /* 0x00000002ff007819 */ /* 0x000fc80000011614 */
[----:B------:R-:W-:-:S05]  /*0de0*/  LOP3.LUT R15, R15, 0x7, R0, 0x78, !PT ;  /* 0x000000070f0f7812 */ /* 0x000fca00078e7800 */
[----:B------:R-:W-:Y:S05]  /*0df0*/  @P1 BRA `(.L_x_63) ;  /* 0x00000a1000001947 */ /* 0x000fea0003800000 */
[----:B------:R-:W-:Y:S01]  /*0e00*/  @P0 IMAD.HI.U32 R0, R7, R8, RZ ;  /* 0x0000000807000227 */ /* 0x000fe200078e00ff */
[C---:B------:R-:W-:Y:S02]  /*0e10*/  IADD3 R10, R20.reuse, 0x20, RZ ;  /* 0x00000020140a7810 */ /* 0x040fe40007ffe0ff */
[----:B------:R-:W-:Y:S01]  /*0e20*/  IADD3 R6, R20, 0x40, RZ ;  /* 0x0000004014067810 */ /* 0x000fe20007ffe0ff */
[----:B------:R-:W-:Y:S01]  /*0e30*/  IMAD.MOV.U32 R3, RZ, RZ, R7 ;  /* 0x000000ffff037224 */ /* 0x000fe200078e0007 */
[----:B------:R-:W-:Y:S01]  /*0e40*/  @P0 SHF.R.U32.HI R3, RZ, R5, R0 ;  /* 0x00000005ff030219 */ /* 0x000fe20000011600 */
[----:B------:R-:W-:Y:S01]  /*0e50*/  IMAD.MOV.U32 R12, RZ, RZ, R18 ;  /* 0x000000ffff0c7224 */ /* 0x000fe200078e0012 */
[-C--:B------:R-:W-:Y:S01]  /*0e60*/  ISETP.GE.AND P1, PT, R10, R17.reuse, PT ;  /* 0x000000110a00720c */ /* 0x080fe20003f26270 */
[----:B------:R-:W-:Y:S01]  /*0e70*/  IMAD.MOV.U32 R13, RZ, RZ, R19 ;  /* 0x000000ffff0d7224 */ /* 0x000fe200078e0013 */
[--C-:B------:R-:W-:Y:S01]  /*0e80*/  SHF.R.S32.HI R4, RZ, 0x1f, R3.reuse ;  /* 0x0000001fff047819 */ /* 0x100fe20000011403 */
[----:B------:R-:W-:Y:S01]  /*0e90*/  IMAD.MOV R31, RZ, RZ, -R3 ;  /* 0x000000ffff1f7224 */ /* 0x000fe200078e0a03 */
[-C--:B------:R-:W-:Y:S01]  /*0ea0*/  ISETP.GE.AND P6, PT, R6, R17.reuse, PT ;  /* 0x000000110600720c */ /* 0x080fe20003fc6270 */
[----:B------:R-:W-:Y:S01]  /*0eb0*/  IMAD.WIDE.U32 R12, R3, c[0x0][0x1c0], R12 ;  /* 0x00007000030c7a25 */ /* 0x000fe200078e000c */
[----:B------:R-:W-:-:S02]  /*0ec0*/  ISETP.GE.AND P2, PT, R20, R17, PT ;  /* 0x000000111400720c */ /* 0x000fc40003f46270 */
[----:B------:R-:W-:Y:S01]  /*0ed0*/  LOP3.LUT R0, R20, 0x1, RZ, 0xc0, !PT ;  /* 0x0000000114007812 */ /* 0x000fe200078ec0ff */
[----:B------:R-:W-:Y:S01]  /*0ee0*/  IMAD R4, R4, c[0x0][0x1c0], RZ ;  /* 0x0000700004047a24 */ /* 0x000fe200078e02ff */
[----:B------:R-:W-:Y:S01]  /*0ef0*/  IADD3 R26, R20, 0x60, RZ ;  /* 0x00000060141a7810 */ /* 0x000fe20007ffe0ff */
[----:B------:R-:W-:Y:S01]  /*0f00*/  IMAD R31, R16, R31, R7 ;  /* 0x0000001f101f7224 */ /* 0x000fe200078e0207 */
[----:B------:R-:W-:Y:S01]  /*0f10*/  ISETP.NE.U32.AND P4, PT, R0, 0x1, PT ;  /* 0x000000010000780c */ /* 0x000fe20003f85070 */
[----:B------:R-:W-:Y:S01]  /*0f20*/  IMAD R4, R3, c[0x0][0x1c4], R4 ;  /* 0x0000710003047a24 */ /* 0x000fe200078e0204 */
[----:B------:R-:W-:Y:S01]  /*0f30*/  @!P1 SHF.R.S32.HI R9, RZ, 0x1f, R10 ;  /* 0x0000001fff099819 */ /* 0x000fe2000001140a */
[----:B------:R-:W-:Y:S01]  /*0f40*/  IMAD.SHL.U32 R14, R15, 0x4, RZ ;  /* 0x000000040f0e7824 */ /* 0x000fe200078e00ff */
[----:B------:R-:W-:Y:S02]  /*0f50*/  SHF.R.S32.HI R11, RZ, 0x1f, R31 ;  /* 0x0000001fff0b7819 */ /* 0x000fe4000001141f */
[----:B------:R-:W-:Y:S01]  /*0f60*/  IADD3 R30, P3, R31, R12, RZ ;  /* 0x0000000c1f1e7210 */ /* 0x000fe20007f7e0ff */
[----:B------:R-:W-:Y:S01]  /*0f70*/  @!P1 IMAD R9, R9, c[0x0][0x1b8], RZ ;  /* 0x00006e0009099a24 */ /* 0x000fe200078e02ff */
[----:B------:R-:W-:-:S02]  /*0f80*/  @!P6 SHF.R.S32.HI R7, RZ, 0x1f, R6 ;  /* 0x0000001fff07e819 */ /* 0x000fc40000011406 */
[----:B------:R-:W-:Y:S01]  /*0f90*/  IADD3.X R31, R11, R13, R4, P3, !PT ;  /* 0x0000000d0b1f7210 */ /* 0x000fe20001ffe404 */
[----:B------:R-:W-:Y:S01]  /*0fa0*/  @!P1 IMAD R9, R10, c[0x0][0x1bc], R9 ;  /* 0x00006f000a099a24 */ /* 0x000fe200078e0209 */
[----:B------:R-:W-:Y:S01]  /*0fb0*/  @!P1 MOV R24, R30 ;  /* 0x0000001e00189202 */ /* 0x000fe20000000f00 */
[----:B------:R-:W-:Y:S01]  /*0fc0*/  @!P6 IMAD R7, R7, c[0x0][0x1b8], RZ ;  /* 0x00006e000707ea24 */ /* 0x000fe200078e02ff */
[----:B------:R-:W-:Y:S01]  /*0fd0*/  @!P2 SHF.R.S32.HI R3, RZ, 0x1f, R20 ;  /* 0x0000001fff03a819 */ /* 0x000fe20000011414 */
[----:B------:R-:W-:Y:S01]  /*0fe0*/  @!P1 IMAD.MOV.U32 R25, RZ, RZ, R31 ;  /* 0x000000ffff199224 */ /* 0x000fe200078e001f */
[----:B------:R-:W-:Y:S01]  /*0ff0*/  IADD3 R34, R20, 0xa0, RZ ;  /* 0x000000a014227810 */ /* 0x000fe20007ffe0ff */
[----:B------:R-:W-:Y:S02]  /*1000*/  @!P6 IMAD R0, R6, c[0x0][0x1bc], R7 ;  /* 0x00006f000600ea24 */ /* 0x000fe400078e0207 */
[----:B------:R-:W-:Y:S01]  /*1010*/  @!P1 IMAD.WIDE.U32 R10, R10, c[0x0][0x1b8], R24 ;  /* 0x00006e000a0a9a25 */ /* 0x000fe200078e0018 */
[----:B------:R-:W-:-:S03]  /*1020*/  @!P6 MOV R25, R31 ;  /* 0x0000001f0019e202 */ /* 0x000fc60000000f00 */
[----:B------:R-:W-:Y:S01]  /*1030*/  @!P6 IMAD.MOV.U32 R24, RZ, RZ, R30 ;  /* 0x000000ffff18e224 */ /* 0x000fe200078e001e */
[----:B------:R-:W-:Y:S01]  /*1040*/  @!P1 LEA R28, P3, R10, c[0x0][0x1a0], 0x2 ;  /* 0x000068000a1c9a11 */ /* 0x000fe200078610ff */
[----:B------:R-:W-:Y:S02]  /*1050*/  @!P2 IMAD R3, R3, c[0x0][0x1b8], RZ ;  /* 0x00006e000303aa24 */ /* 0x000fe400078e02ff */
[----:B------:R-:W-:Y:S01]  /*1060*/  @!P6 IMAD.WIDE.U32 R6, R6, c[0x0][0x1b8], R24 ;  /* 0x00006e000606ea25 */ /* 0x000fe200078e0018 */
[----:B------:R-:W-:-:S03]  /*1070*/  IADD3 R24, R20, 0x80, RZ ;  /* 0x0000008014187810 */ /* 0x000fc60007ffe0ff */
[C---:B------:R-:W-:Y:S02]  /*1080*/  @!P2 IMAD R3, R20.reuse, c[0x0][0x1bc], R3 ;  /* 0x00006f001403aa24 */ /* 0x040fe400078e0203 */
[----:B------:R-:W-:-:S04]  /*1090*/  @!P2 IMAD.WIDE.U32 R12, R20, c[0x0][0x1b8], R30 ;  /* 0x00006e00140caa25 */ /* 0x000fc800078e001e */
[----:B------:R-:W-:Y:S01]  /*10a0*/  @!P6 IMAD.IADD R0, R7, 0x1, R0 ;  /* 0x000000010700e824 */ /* 0x000fe200078e0200 */
[----:B------:R-:W-:Y:S01]  /*10b0*/  HFMA2.MMA R7, -RZ, RZ, 0, 1.4781951904296875e-05 ;  /* 0x000000f8ff077435 */ /* 0x000fe200000001ff */
[----:B------:R-:W-:Y:S01]  /*10c0*/  @!P2 IMAD.IADD R3, R13, 0x1, R3 ;  /* 0x000000010d03a824 */ /* 0x000fe200078e0203 */
[C---:B------:R-:W-:Y:S01]  /*10d0*/  @!P2 LEA R32, P5, R12.reuse, c[0x0][0x1a0], 0x2 ;  /* 0x000068000c20aa11 */ /* 0x040fe200078a10ff */
[----:B------:R-:W-:Y:S02]  /*10e0*/  @!P1 IMAD.IADD R9, R11, 0x1, R9 ;  /* 0x000000010b099824 */ /* 0x000fe400078e0209 */
[----:B------:R-:W-:Y:S01]  /*10f0*/  @P2 IMAD.MOV.U32 R4, RZ, RZ, -0x800000 ;  /* 0xff800000ff042424 */ /* 0x000fe200078e00ff */
[----:B------:R-:W-:Y:S02]  /*1100*/  @!P2 LEA.HI.X R33, R12, c[0x0][0x1a4], R3, 0x2, P5 ;  /* 0x000069000c21aa11 */ /* 0x000fe400028f1403 */
[----:B------:R-:W-:Y:S02]  /*1110*/  ISETP.GE.AND P5, PT, R26, R17, PT ;  /* 0x000000111a00720c */ /* 0x000fe40003fa6270 */
[----:B------:R-:W-:Y:S01]  /*1120*/  SEL R7, R7, 0x108, !P4 ;  /* 0x0000010807077807 */ /* 0x000fe20006000000 */
[----:B------:R1:W-:Y:S01]  /*1130*/  @P2 STS [R15.X4], R4 ;  /* 0x000000040f002388 */ /* 0x0003e20000004800 */
[----:B------:R-:W-:-:S02]  /*1140*/  @!P1 LEA.HI.X R29, R10, c[0x0][0x1a4], R9, 0x2, P3 ;  /* 0x000069000a1d9a11 */ /* 0x000fc400018f1409 */
[----:B------:R-:W-:Y:S01]  /*1150*/  ISETP.GE.AND P4, PT, R24, R17, PT ;  /* 0x000000111800720c */ /* 0x000fe20003f86270 */
[----:B------:R-:W-:Y:S01]  /*1160*/  IMAD.IADD R13, R15, 0x1, R7 ;  /* 0x000000010f0d7824 */ /* 0x000fe200078e0207 */
[----:B------:R-:W-:Y:S01]  /*1170*/  @!P6 LEA R36, P3, R6, c[0x0][0x1a0], 0x2 ;  /* 0x000068000624ea11 */ /* 0x000fe200078610ff */
[----:B------:R-:W-:Y:S01]  /*1180*/  @!PT LDS RZ, [RZ] ;  /* 0x00000000fffff984 */ /* 0x000fe20000000800 */
[----:B------:R-:W-:Y:S01]  /*1190*/  @!PT LDS RZ, [RZ] ;  /* 0x00000000fffff984 */ /* 0x000fe20000000800 */
[----:B------:R-:W-:Y:S01]  /*11a0*/  @!PT LDS RZ, [RZ] ;  /* 0x00000000fffff984 */ /* 0x000fe20000000800 */
[----:B------:R2:W-:Y:S01]  /*11b0*/  @!P2 LDGSTS.E.LTC128B [R14], [R32.64] ;  /* 0x00000000200eafae */ /* 0x0005e2000b921966 */
[----:B------:R-:W-:Y:S02]  /*11c0*/  IADD3 R10, R20, 0xc0, RZ ;  /* 0x000000c0140a7810 */ /* 0x000fe40007ffe0ff */
[----:B------:R-:W-:Y:S01]  /*11d0*/  @!P6 LEA.HI.X R37, R6, c[0x0][0x1a4], R0, 0x2, P3 ;  /* 0x000069000625ea11 */ /* 0x000fe200018f1400 */
[----:B------:R-:W-:Y:S01]  /*11e0*/  @P1 IMAD.MOV.U32 R0, RZ, RZ, -0x800000 ;  /* 0xff800000ff001424 */ /* 0x000fe200078e00ff */
[----:B------:R-:W-:Y:S01]  /*11f0*/  SHF.L.U32 R12, R13, 0x2, RZ ;  /* 0x000000020d0c7819 */ /* 0x000fe200000006ff */
[----:B------:R-:W-:Y:S01]  /*1200*/  IMAD.MOV.U32 R6, RZ, RZ, 0x210 ;  /* 0x00000210ff067424 */ /* 0x000fe200078e00ff */
[----:B------:R-:W-:-:S02]  /*1210*/  @!P5 SHF.R.S32.HI R3, RZ, 0x1f, R26 ;  /* 0x0000001fff03d819 */ /* 0x000fc4000001141a */
[-C--:B------:R-:W-:Y:S01]  /*1220*/  ISETP.GE.AND P3, PT, R34, R17.reuse, PT ;  /* 0x000000112200720c */ /* 0x080fe20003f66270 */
[----:B------:R3:W-:Y:S01]  /*1230*/  @P1 STS [R13.X4], R0 ;  /* 0x000000000d001388 */ /* 0x0007e20000004800 */
[----:B------:R-:W-:Y:S01]  /*1240*/  @!P4 SHF.R.S32.HI R11, RZ, 0x1f, R24 ;  /* 0x0000001fff0bc819 */ /* 0x000fe20000011418 */
[----:B------:R-:W-:Y:S01]  /*1250*/  @!P5 IMAD R3, R3, c[0x0][0x1b8], RZ ;  /* 0x00006e000303da24 */ /* 0x000fe200078e02ff */
[----:B------:R-:W-:Y:S01]  /*1260*/  ISETP.GE.AND P2, PT, R10, R17, PT ;  /* 0x000000110a00720c */ /* 0x000fe20003f46270 */
[----:B------:R-:W-:Y:S01]  /*1270*/  @!PT LDS RZ, [RZ] ;  /* 0x00000000fffff984 */ /* 0x000fe20000000800 */
[----:B------:R-:W-:Y:S01]  /*1280*/  @!PT LDS RZ, [RZ] ;  /* 0x00000000fffff984 */ /* 0x000fe20000000800 */
[----:B------:R-:W-:Y:S01]  /*1290*/  @!PT LDS RZ, [RZ] ;  /* 0x00000000fffff984 */ /* 0x000fe20000000800 */
[----:B------:R4:W-:Y:S01]  /*12a0*/  @!P1 LDGSTS.E.LTC128B [R12], [R28.64] ;  /* 0x000000001c0c9fae */ /* 0x0009e2000b921966 */
[----:B------:R-:W-:Y:S01]  /*12b0*/  LOP3.LUT P1, RZ, R20, 0x2, RZ, 0xc0, !PT ;  /* 0x0000000214ff7812 */ /* 0x000fe2000782c0ff */
[----:B------:R-:W-:Y:S01]  /*12c0*/  @!P5 IMAD R3, R26, c[0x0][0x1bc], R3 ;  /* 0x00006f001a03da24 */ /* 0x000fe200078e0203 */
[----:B------:R-:W-:Y:S01]  /*12d0*/  IADD3 R20, R20, 0xe0, RZ ;  /* 0x000000e014147810 */ /* 0x000fe20007ffe0ff */
[----:B------:R-:W-:Y:S01]  /*12e0*/  @!P4 IMAD R11, R11, c[0x0][0x1b8], RZ ;  /* 0x00006e000b0bca24 */ /* 0x000fe200078e02ff */
[----:B------:R-:W-:-:S03]  /*12f0*/  SEL R6, R6, 0x1f0, !P1 ;  /* 0x000001f006067807 */ /* 0x000fc60004800000 */
[----:B------:R-:W-:-:S05]  /*1300*/  @!P3 SHF.R.S32.HI R9, RZ, 0x1f, R34 ;  /* 0x0000001fff09b819 */ /* 0x000fca0000011422 */
[----:B------:R-:W-:Y:S02]  /*1310*/  @!P3 IMAD R9, R9, c[0x0][0x1b8], RZ ;  /* 0x00006e000909ba24 */ /* 0x000fe400078e02ff */
[--C-:B--2---:R-:W-:Y:S02]  /*1320*/  @!P2 IMAD.MOV.U32 R32, RZ, RZ, R30.reuse ;  /* 0x000000ffff20a224 */ /* 0x104fe400078e001e */
[C---:B-1----:R-:W-:Y:S02]  /*1330*/  @!P3 IMAD R4, R34.reuse, c[0x0][0x1bc], R9 ;  /* 0x00006f002204ba24 */ /* 0x042fe400078e0209 */
[----:B------:R-:W-:-:S04]  /*1340*/  @!P3 IMAD.WIDE.U32 R34, R34, c[0x0][0x1b8], R30 ;  /* 0x00006e002222ba25 */ /* 0x000fc800078e001e */
[C---:B---3--:R-:W-:Y:S02]  /*1350*/  @!P4 IMAD R0, R24.reuse, c[0x0][0x1bc], R11 ;  /* 0x00006f001800ca24 */ /* 0x048fe400078e020b */
[----:B------:R-:W-:-:S04]  /*1360*/  @!P4 IMAD.WIDE.U32 R24, R24, c[0x0][0x1b8], R30 ;  /* 0x00006e001818ca25 */ /* 0x000fc800078e001e */
[----:B----4-:R-:W-:Y:S02]  /*1370*/  @!P5 IMAD.MOV.U32 R28, RZ, RZ, R30 ;  /* 0x000000ffff1cd224 */ /* 0x010fe400078e001e */
[----:B------:R-:W-:Y:S02]  /*1380*/  @!P5 IMAD.MOV.U32 R29, RZ, RZ, R31 ;  /* 0x000000ffff1dd224 */ /* 0x000fe400078e001f */
[----:B------:R-:W-:Y:S02]  /*1390*/  @!P4 IMAD.IADD R0, R25, 0x1, R0 ;  /* 0x000000011900c824 */ /* 0x000fe400078e0200 */
[----:B------:R-:W-:-:S04]  /*13a0*/  @!P5 IMAD.WIDE.U32 R26, R26, c[0x0][0x1b8], R28 ;  /* 0x00006e001a1ada25 */ /* 0x000fc800078e001c */
[----:B------:R-:W-:Y:S01]  /*13b0*/  IMAD.IADD R11, R15, 0x1, R6 ;  /* 0x000000010f0b7824 */ /* 0x000fe200078e0206 */
[----:B------:R-:W-:Y:S01]  /*13c0*/  @!P5 IADD3 R3, R27, R3, RZ ;  /* 0x000000031b03d210 */ /* 0x000fe20007ffe0ff */
[----:B------:R-:W-:Y:S01]  /*13d0*/  @!P2 IMAD.MOV.U32 R33, RZ, RZ, R31 ;  /* 0x000000ffff21a224 */ /* 0x000fe200078e001f */
[----:B------:R-:W-:Y:S01]  /*13e0*/  @!P5 LEA R28, P1, R26, c[0x0][0x1a0], 0x2 ;  /* 0x000068001a1cda11 */ /* 0x000fe200078210ff */
[----:B------:R-:W-:Y:S01]  /*13f0*/  @!P3 IMAD.IADD R4, R35, 0x1, R4 ;  /* 0x000000012304b824 */ /* 0x000fe200078e0204 */
[----:B------:R-:W-:Y:S01]  /*1400*/  SHF.L.U32 R9, R11, 0x2, RZ ;  /* 0x000000020b097819 */ /* 0x000fe200000006ff */
[----:B------:R-:W-:Y:S01]  /*1410*/  @!P2 IMAD.WIDE.U32 R32, R10, c[0x0][0x1b8], R32 ;  /* 0x00006e000a20aa25 */ /* 0x000fe200078e0020 */
[----:B------:R-:W-:Y:S02]  /*1420*/  @!P5 LEA.HI.X R29, R26, c[0x0][0x1a4], R3, 0x2, P1 ;  /* 0x000069001a1dda11 */ /* 0x000fe400008f1403 */
[----:B------:R-:W-:Y:S02]  /*1430*/  @!P2 SHF.R.S32.HI R3, RZ, 0x1f, R10 ;  /* 0x0000001fff03a819 */ /* 0x000fe4000001140a */
[----:B------:R-:W-:-:S03]  /*1440*/  @!P4 LEA R26, P1, R24, c[0x0][0x1a0], 0x2 ;  /* 0x00006800181aca11 */ /* 0x000fc600078210ff */
[----:B------:R-:W-:Y:S01]  /*1450*/  @!P2 IMAD R3, R3, c[0x0][0x1b8], RZ ;  /* 0x00006e000303aa24 */ /* 0x000fe200078e02ff */
[----:B------:R-:W-:Y:S01]  /*1460*/  @!P4 LEA.HI.X R27, R24, c[0x0][0x1a4], R0, 0x2, P1 ;  /* 0x00006900181bca11 */ /* 0x000fe200008f1400 */
[----:B------:R-:W-:Y:S01]  /*1470*/  @P6 IMAD.MOV.U32 R0, RZ, RZ, -0x800000 ;  /* 0xff800000ff006424 */ /* 0x000fe200078e00ff */
[----:B------:R-:W-:Y:S01]  /*1480*/  @!P3 LEA R24, P1, R34, c[0x0][0x1a0], 0x2 ;  /* 0x000068002218ba11 */ /* 0x000fe200078210ff */
[----:B------:R-:W-:Y:S01]  /*1490*/  @!P2 IMAD R3, R10, c[0x0][0x1bc], R3 ;  /* 0x00006f000a03aa24 */ /* 0x000fe200078e0203 */
[----:B------:R-:W-:Y:S02]  /*14a0*/  @!P5 IADD3 R10, R6, R15, R7 ;  /* 0x0000000f060ad210 */ /* 0x000fe40007ffe007 */
[----:B------:R1:W-:Y:S01]  /*14b0*/  @P6 STS [R11.X4], R0 ;  /* 0x000000000b006388 */ /* 0x0003e20000004800 */
[----:B------:R-:W-:Y:S01]  /*14c0*/  @!P3 LEA.HI.X R25, R34, c[0x0][0x1a4], R4, 0x2, P1 ;  /* 0x000069002219ba11 */ /* 0x000fe200008f1404 */
[----:B------:R-:W-:Y:S01]  /*14d0*/  @!P2 IMAD.IADD R3, R33, 0x1, R3 ;  /* 0x000000012103a824 */ /* 0x000fe200078e0203 */
[----:B------:R-:W-:Y:S01]  /*14e0*/  @!P2 LEA R34, P1, R32, c[0x0][0x1a0], 0x2 ;  /* 0x000068002022aa11 */ /* 0x000fe200078210ff */
[----:B------:R-:W-:Y:S01]  /*14f0*/  @!PT LDS RZ, [RZ] ;  /* 0x00000000fffff984 */ /* 0x000fe20000000800 */
[----:B------:R-:W-:Y:S01]  /*1500*/  @!PT LDS RZ, [RZ] ;  /* 0x00000000fffff984 */ /* 0x000fe20000000800 */
[----:B------:R-:W-:Y:S01]  /*1510*/  @!PT LDS RZ, [RZ] ;  /* 0x00000000fffff984 */ /* 0x000fe20000000800 */
[----:B------:R2:W-:Y:S01]  /*1520*/  @!P6 LDGSTS.E.LTC128B [R9], [R36.64] ;  /* 0x000000002409efae */ /* 0x0005e2000b921966 */
[----:B------:R-:W-:-:S02]  /*1530*/  ISETP.GE.AND P6, PT, R20, R17, PT ;  /* 0x000000111400720c */ /* 0x000fc40003fc6270 */
[----:B------:R-:W-:Y:S02]  /*1540*/  @P5 MOV R4, 0xff800000 ;  /* 0xff80000000045802 */ /* 0x000fe40000000f00 */
[----:B------:R-:W-:Y:S02]  /*1550*/  IADD3 R33, R15, R7, R6 ;  /* 0x000000070f217210 */ /* 0x000fe40007ffe006 */
[----:B------:R-:W-:Y:S01]  /*1560*/  @!P2 LEA.HI.X R35, R32, c[0x0][0x1a4], R3, 0x2, P1 ;  /* 0x000069002023aa11 */ /* 0x000fe200008f1403 */
[----:B------:R-:W-:Y:S01]  /*1570*/  @!P5 IMAD.SHL.U32 R3, R10, 0x4, RZ ;  /* 0x000000040a03d824 */ /* 0x000fe200078e00ff */
[----:B------:R-:W-:Y:S01]  /*1580*/  @P3 MOV R10, 0xff800000 ;  /* 0xff800000000a3802 */ /* 0x000fe20000000f00 */
[----:B------:R3:W-:Y:S04]  /*1590*/  @P5 STS [R33.X4], R4 ;  /* 0x0000000421005388 */ /* 0x0007e80000004800 */
[----:B------:R-:W-:Y:S01]  /*15a0*/  @!PT LDS RZ, [RZ] ;  /* 0x00000000fffff984 */ /* 0x000fe20000000800 */
[----:B------:R-:W-:Y:S01]  /*15b0*/  @!PT LDS RZ, [RZ] ;  /* 0x00000000fffff984 */ /* 0x000fe20000000800 */
[----:B------:R-:W-:Y:S01]  /*15c0*/  @!PT LDS RZ, [RZ] ;  /* 0x00000000fffff984 */ /* 0x000fe20000000800 */
[----:B------:R3:W-:Y:S01]  /*15d0*/  @!P5 LDGSTS.E.LTC128B [R3], [R28.64] ;  /* 0x000000001c03dfae */ /* 0x0007e2000b921966 */
[----:B------:R-:W-:-:S02]  /*15e0*/  @P6 IMAD.MOV.U32 R32, RZ, RZ, -0x800000 ;  /* 0xff800000ff206424 */ /* 0x000fc400078e00ff */
[----:B-1----:R-:W-:-:S05]  /*15f0*/  @P4 IMAD.MOV.U32 R0, RZ, RZ, -0x800000 ;  /* 0xff800000ff004424 */ /* 0x002fca00078e00ff */
[----:B------:R3:W-:Y:S01]  /*1600*/  @P4 STS [R15.X4+0x1000], R0 ;  /* 0x001000000f004388 */ /* 0x0007e20000004800 */
[----:B--2---:R-:W-:-:S03]  /*1610*/  @P2 IMAD.MOV.U32 R36, RZ, RZ, -0x800000 ;  /* 0xff800000ff242424 */ /* 0x004fc600078e00ff */
        /* <DEDUP_REMOVED lines=16> */
[----:B---3--:R-:W-:Y:S01]  /*1720*/  SHF.R.S32.HI R3, RZ, 0x1f, R20 ;  /* 0x0000001fff037819 */ /* 0x008fe20000011414 */
[----:B------:R-:W-:Y:S01]  /*1730*/  IMAD.MOV.U32 R10, RZ, RZ, R30 ;  /* 0x000000ffff0a7224 */ /* 0x000fe200078e001e */
[----:B------:R-:W-:Y:S01]  /*1740*/  IADD3 R6, R15, R6, R7 ;  /* 0x000000060f067210 */ /* 0x000fe20007ffe007 */
[----:B------:R-:W-:-:S02]  /*1750*/  IMAD.MOV.U32 R11, RZ, RZ, R31 ;  /* 0x000000ffff0b7224 */ /* 0x000fc400078e001f */
[----:B------:R-:W-:Y:S02]  /*1760*/  IMAD R3, R3, c[0x0][0x1b8], RZ ;  /* 0x00006e0003037a24 */ /* 0x000fe400078e02ff */
[----:B------:R-:W-:-:S04]  /*1770*/  IMAD.WIDE.U32 R10, R20, c[0x0][0x1b8], R10 ;  /* 0x00006e00140a7a25 */ /* 0x000fc800078e000a */
[----:B------:R-:W-:Y:S01]  /*1780*/  IMAD R3, R20, c[0x0][0x1bc], R3 ;  /* 0x00006f0014037a24 */ /* 0x000fe200078e0203 */
[----:B------:R-:W-:-:S04]  /*1790*/  LEA R12, P1, R10, c[0x0][0x1a0], 0x2 ;  /* 0x000068000a0c7a11 */ /* 0x000fc800078210ff */
[----:B------:R-:W-:-:S04]  /*17a0*/  IADD3 R3, R11, R3, RZ ;  /* 0x000000030b037210 */ /* 0x000fc80007ffe0ff */
[----:B------:R-:W-:Y:S02]  /*17b0*/  LEA.HI.X R13, R10, c[0x0][0x1a4], R3, 0x2, P1 ;  /* 0x000069000a0d7a11 */ /* 0x000fe400008f1403 */
[----:B------:R-:W-:-:S05]  /*17c0*/  SHF.L.U32 R3, R6, 0x2, RZ ;  /* 0x0000000206037819 */ /* 0x000fca00000006ff */
[----:B------:R-:W-:Y:S01]  /*17d0*/  @!PT LDS RZ, [RZ] ;  /* 0x00000000fffff984 */ /* 0x000fe20000000800 */
[----:B------:R-:W-:Y:S01]  /*17e0*/  @!PT LDS RZ, [RZ] ;  /* 0x00000000fffff984 */ /* 0x000fe20000000800 */
[----:B------:R-:W-:Y:S01]  /*17f0*/  @!PT LDS RZ, [RZ] ;  /* 0x00000000fffff984 */ /* 0x000fe20000000800 */
[----:B------:R1:W-:Y:S02]  /*1800*/  LDGSTS.E.LTC128B [R3+0x1000], [R12.64] ;  /* 0x010000000c037fae */ /* 0x0003e4000b921966 */
.L_x_63:
[----:B------:R-:W-:Y:S05]  /*1810*/  BSYNC B0 ;  /* 0x0000000000007941 */ /* 0x000fea0003800000 */
.L_x_62:
[----:B------:R-:W-:Y:S01]  /*1820*/  LEA.HI R7, R21, R2, RZ, 0x5 ;  /* 0x0000000215077211 */ /* 0x000fe200078f28ff */
[----:B------:R-:W-:Y:S01]  /*1830*/  IMAD.SHL.U32 R6, R23, 0x80, RZ ;  /* 0x0000008017067824 */ /* 0x000fe200078e00ff */
[----:B------:R-:W0:Y:S02]  /*1840*/  LDGDEPBAR ;  /* 0x00000000000079af */ /* 0x000e240000000000 */
[----:B-1-3--:R-:W-:Y:S02]  /*1850*/  SHF.R.S32.HI R3, RZ, 0x5, R7 ;  /* 0x00000005ff037819 */ /* 0x00afe40000011407 */
[----:B------:R-:W-:Y:S02]  /*1860*/  LOP3.LUT R7, R7, 0xffffffe0, RZ, 0xc0, !PT ;  /* 0xffffffe007077812 */ /* 0x000fe400078ec0ff */
[----:B------:R-:W-:Y:S02]  /*1870*/  IADD3 R9, R3, UR36, RZ ;  /* 0x0000002403097c10 */ /* 0x000fe4000fffe0ff */
[----:B------:R-:W-:Y:S01]  /*1880*/  IADD3 R13, -R6, c[0x0][0x16c], RZ ;  /* 0x00005b00060d7a10 */ /* 0x000fe20007ffe1ff */
[----:B------:R-:W-:Y:S01]  /*1890*/  IMAD.IADD R2, R2, 0x1, -R7 ;  /* 0x0000000102027824 */ /* 0x000fe200078e0a07 */
[----:B------:R-:W-:Y:S01]  /*18a0*/  SHF.R.S32.HI R7, RZ, 0x1f, R6 ;  /* 0x0000001fff077819 */ /* 0x000fe20000011406 */
[----:B------:R-:W-:-:S03]  /*18b0*/  @P0 IMAD.HI.U32 R4, R9, R8, RZ ;  /* 0x0000000809040227 */ /* 0x000fc600078e00ff */
[----:B------:R-:W-:Y:S01]  /*18c0*/  SHF.R.U32.HI R36, RZ, 0x2, R2 ;  /* 0x00000002ff247819 */ /* 0x000fe20000011602 */
[----:B------:R-:W-:Y:S01]  /*18d0*/  IMAD.MOV.U32 R0, RZ, RZ, R9 ;  /* 0x000000ffff007224 */ /* 0x000fe200078e0009 */
[----:B------:R-:W-:Y:S01]  /*18e0*/  @P0 SHF.R.U32.HI R0, RZ, R5, R4 ;  /* 0x00000005ff000219 */ /* 0x000fe20000011604 */
[----:B------:R-:W-:Y:S01]  /*18f0*/  IMAD.SHL.U32 R14, R2, 0x4, RZ ;  /* 0x00000004020e7824 */ /* 0x000fe200078e00ff */
[----:B------:R-:W-:Y:S02]  /*1900*/  ISETP.GE.AND P0, PT, R9, R22, PT ;  /* 0x000000160900720c */ /* 0x000fe40003f06270 */
[--C-:B------:R-:W-:Y:S01]  /*1910*/  SHF.R.S32.HI R10, RZ, 0x1f, R0.reuse ;  /* 0x0000001fff0a7819 */ /* 0x100fe20000011400 */
[----:B------:R-:W-:Y:S01]  /*1920*/  IMAD.MOV R4, RZ, RZ, -R0 ;  /* 0x000000ffff047224 */ /* 0x000fe200078e0a00 */
[----:B------:R-:W-:Y:S01]  /*1930*/  ISETP.GE.AND P4, PT, R14, R13, PT ;  /* 0x0000000d0e00720c */ /* 0x000fe20003f86270 */
[----:B------:R-:W-:Y:S01]  /*1940*/  IMAD.WIDE.U32 R6, R0, c[0x0][0x190], R6 ;  /* 0x0000640000067a25 */ /* 0x000fe200078e0006 */
[----:B------:R-:W-:-:S03]  /*1950*/  SHF.R.S32.HI R35, RZ, 0x1f, R14 ;  /* 0x0000001fff237819 */ /* 0x000fc6000001140e */
[----:B------:R-:W-:Y:S01]  /*1960*/  IMAD R33, R16, R4, R9 ;  /* 0x0000000410217224 */ /* 0x000fe200078e0209 */
[----:B------:R-:W-:Y:S01]  /*1970*/  SEL R4, R0, 0xffffffff, !P0 ;  /* 0xffffffff00047807 */ /* 0x000fe20004000000 */
[----:B------:R-:W-:Y:S02]  /*1980*/  IMAD R9, R10, c[0x0][0x190], RZ ;  /* 0x000064000a097a24 */ /* 0x000fe400078e02ff */
[----:B------:R-:W-:Y:S01]  /*1990*/  IMAD R32, R3, 0x80, R14 ;  /* 0x0000008003207824 */ /* 0x000fe200078e020e */
[----:B------:R-:W-:Y:S01]  /*19a0*/  ISETP.LT.OR P4, PT, R4, RZ, P4 ;  /* 0x000000ff0400720c */ /* 0x000fe20002781670 */
[----:B------:R-:W-:Y:S01]  /*19b0*/  IMAD R9, R0, c[0x0][0x194], R9 ;  /* 0x0000650000097a24 */ /* 0x000fe200078e0209 */
[----:B------:R-:W-:Y:S02]  /*19c0*/  IADD3 R34, P0, R33, R18, RZ ;  /* 0x0000001221227210 */ /* 0x000fe40007f1e0ff */
[----:B------:R-:W-:Y:S01]  /*19d0*/  ISETP.LT.OR P3, PT, R17, 0x3, P4 ;  /* 0x000000031100780c */ /* 0x000fe20002761670 */
[----:B------:R-:W-:Y:S01]  /*19e0*/  IMAD.IADD R7, R7, 0x1, R9 ;  /* 0x0000000107077824 */ /* 0x000fe200078e0209 */
[----:B------:R-:W-:-:S03]  /*19f0*/  LEA.HI.X.SX32 R33, R33, R19, 0x1, P0 ;  /* 0x0000001321217211 */ /* 0x000fc600000f0eff */
[----:B------:R-:W-:-:S04]  /*1a00*/  IMAD.WIDE.U32 R6, R34, c[0x0][0x180], R6 ;  /* 0x0000600022067a25 */ /* 0x000fc800078e0006 */
[----:B------:R-:W-:Y:S01]  /*1a10*/  IMAD R9, R33, c[0x0][0x180], RZ ;  /* 0x0000600021097a24 */ /* 0x000fe200078e02ff */
[----:B------:R-:W-:Y:S01]  /*1a20*/  IADD3 R38, P0, R14, R6, RZ ;  /* 0x000000060e267210 */ /* 0x000fe20007f1e0ff */
[----:B------:R-:W-:Y:S02]  /*1a30*/  @!P4 IMAD.SHL.U32 R10, R32, 0x4, RZ ;  /* 0x00000004200ac824 */ /* 0x000fe400078e00ff */
[----:B------:R-:W-:Y:S01]  /*1a40*/  IMAD R0, R34, c[0x0][0x184], R9 ;  /* 0x0000610022007a24 */ /* 0x000fe200078e0209 */
[C---:B------:R-:W-:Y:S01]  /*1a50*/  @!P4 LEA R24, P2, R38.reuse, c[0x0][0x160], 0x2 ;  /* 0x000058002618ca11 */ /* 0x040fe200078410ff */
[----:B------:R-:W-:Y:S02]  /*1a60*/  @!P3 IMAD.MOV.U32 R15, RZ, RZ, c[0x0][0x188] ;  /* 0x00006200ff0fb624 */ /* 0x000fe400078e00ff */
[----:B------:R-:W-:Y:S01]  /*1a70*/  @!P3 IMAD.MOV.U32 R11, RZ, RZ, c[0x0][0x18c] ;  /* 0x00006300ff0bb624 */ /* 0x000fe200078e00ff */
[----:B------:R-:W-:Y:S02]  /*1a80*/  IADD3.X R39, R35, R7, R0, P0, !PT ;  /* 0x0000000723277210 */ /* 0x000fe400007fe400 */
[----:B------:R-:W-:-:S02]  /*1a90*/  @!P4 IADD3 R7, P0, R38, c[0x0][0x188], RZ ;  /* 0x000062002607ca10 */ /* 0x000fc40007f1e0ff */
[----:B------:R-:W-:Y:S02]  /*1aa0*/  @!P3 LEA R9, P1, R15, R38, 0x1 ;  /* 0x000000260f09b211 */ /* 0x000fe400078208ff */
[----:B------:R-:W-:Y:S02]  /*1ab0*/  @!P4 IADD3.X R0, R39, c[0x0][0x18c], RZ, P0, !PT ;  /* 0x000063002700ca10 */ /* 0x000fe400007fe4ff */
[----:B------:R-:W-:Y:S02]  /*1ac0*/  @!P3 LEA.HI.X R6, R15, R39, R11, 0x1, P1 ;  /* 0x000000270f06b211 */ /* 0x000fe400008f0c0b */
[----:B------:R-:W-:Y:S02]  /*1ad0*/  @!P3 LEA R20, P0, R9, c[0x0][0x160], 0x2 ;  /* 0x000058000914ba11 */ /* 0x000fe400078010ff */
[----:B------:R-:W-:Y:S02]  /*1ae0*/  @!P4 LEA R22, P1, R7, c[0x0][0x160], 0x2 ;  /* 0x000058000716ca11 */ /* 0x000fe400078210ff */
[----:B------:R-:W-:-:S02]  /*1af0*/  @!P4 LEA.HI.X R25, R38, c[0x0][0x164], R39, 0x2, P2 ;  /* 0x000059002619ca11 */ /* 0x000fc400010f1427 */
        /* <DEDUP_REMOVED lines=9> */
[C---:B------:R-:W-:Y:S02]  /*1b90*/  LOP3.LUT R6, R2.reuse, 0x1, RZ, 0xc0, !PT ;  /* 0x0000000102067812 */ /* 0x040fe400078ec0ff */
[----:B------:R-:W0:Y:S01]  /*1ba0*/  LDGDEPBAR ;  /* 0x00000000000079af */ /* 0x000e220000000000 */
[----:B------:R-:W-:Y:S02]  /*1bb0*/  LOP3.LUT P0, RZ, R2, 0x2, RZ, 0xc0, !PT ;  /* 0x0000000202ff7812 */ /* 0x000fe4000780c0ff */
[----:B------:R-:W-:Y:S01]  /*1bc0*/  LOP3.LUT R0, R0, 0xf8, RZ, 0xc0, !PT ;  /* 0x000000f800007812 */ /* 0x000fe200078ec0ff */
[----:B------:R2:W-:Y:S01]  /*1bd0*/  @!P4 LDGSTS.E.BYPASS.LTC128B.128 [R9+0x3020], [R22.64] ;  /* 0x030200001609cfae */ /* 0x0005e2000b901d66 */
[----:B------:R-:W-:-:S02]  /*1be0*/  ISETP.NE.U32.AND P1, PT, R6, 0x1, PT ;  /* 0x000000010600780c */ /* 0x000fc40003f25070 */
[----:B------:R-:W-:Y:S01]  /*1bf0*/  LOP3.LUT R11, R0, 0x7, R3, 0xf8, !PT ;  /* 0x00000007000b7812 */ /* 0x000fe200078ef803 */
[----:B------:R-:W0:Y:S01]  /*1c00*/  LDGDEPBAR ;  /* 0x00000000000079af */ /* 0x000e220000000000 */
[----:B------:R-:W-:Y:S02]  /*1c10*/  IMAD.MOV.U32 R0, RZ, RZ, 0x840 ;  /* 0x00000840ff007424 */ /* 0x000fe400078e00ff */
[----:B------:R-:W-:Y:S01]  /*1c20*/  LOP3.LUT R36, R11, 0x7, R36, 0x78, !PT ;  /* 0x000000070b247812 */ /* 0x000fe200078e7824 */
[----:B------:R3:W-:Y:S02]  /*1c30*/  @!P3 LDGSTS.E.BYPASS.LTC128B.128 [R7+0x4020], [R20.64] ;  /* 0x040200001407bfae */ /* 0x0007e4000b901d66 */
[----:B------:R-:W-:Y:S02]  /*1c40*/  SEL R0, R0, 0x7c0, !P0 ;  /* 0x000007c000007807 */ /* 0x000fe40004000000 */
[----:B------:R-:W0:Y:S01]  /*1c50*/  LDGDEPBAR ;  /* 0x00000000000079af */ /* 0x000e220000000000 */
[----:B--2---:R-:W-:-:S04]  /*1c60*/  IMAD.SHL.U32 R9, R36, 0x4, RZ ;  /* 0x0000000424097824 */ /* 0x004fc800078e00ff */
[C---:B------:R-:W-:Y:S01]  /*1c70*/  IMAD.IADD R30, R9.reuse, 0x1, R0 ;  /* 0x00000001091e7824 */ /* 0x040fe200078e0200 */
[C---:B------:R-:W-:Y:S02]  /*1c80*/  IADD3 R31, R9.reuse, 0x3e0, RZ ;  /* 0x000003e0091f7810 */ /* 0x040fe40007ffe0ff */
[----:B------:R-:W-:Y:S01]  /*1c90*/  @P1 IADD3 R31, R9, 0x420, RZ ;  /* 0x00000420091f1810 */ /* 0x000fe20007ffe0ff */
[----:B------:R-:W-:-:S04]  /*1ca0*/  DEPBAR.LE SB0, 0x3 ;  /* 0x000080c00000791a */ /* 0x000fc80000000000 */
[----:B------:R-:W-:Y:S01]  /*1cb0*/  WARPSYNC 0xffffffff ;  /* 0xffffffff00007948 */ /* 0x000fe20003800000 */
[----:B------:R-:W-:Y:S01]  /*1cc0*/  BAR.SYNC.DEFER_BLOCKING 0x0 ;  /* 0x0000000000007b1d */ /* 0x000fe20000010000 */
[----:B------:R-:W-:-:S05]  /*1cd0*/  IMAD.IADD R23, R0, 0x1, R31 ;  /* 0x0000000100177824 */ /* 0x000fca00078e021f */
[----:B------:R-:W-:Y:S04]  /*1ce0*/  LDS R22, [R31] ;  /* 0x000000001f167984 */ /* 0x000fe80000000800 */
[----:B------:R-:W2:Y:S04]  /*1cf0*/  LDS R29, [R36.X4] ;  /* 0x00000000241d7984 */ /* 0x000ea80000004800 */
[----:B------:R-:W4:Y:S04]  /*1d00*/  LDS R28, [R30] ;  /* 0x000000001e1c7984 */ /* 0x000f280000000800 */
[----:B---3--:R-:W3:Y:S04]  /*1d10*/  LDS R21, [R23] ;  /* 0x0000000017157984 */ /* 0x008ee80000000800 */
[----:B------:R-:W5:Y:S04]  /*1d20*/  LDS R27, [R36.X4+0x1000] ;  /* 0x00100000241b7984 */ /* 0x000f680000004800 */
[----:B------:R-:W1:Y:S04]  /*1d30*/  LDS R20, [R31+0x1000] ;  /* 0x001000001f147984 */ /* 0x000e680000000800 */
[----:B------:R-:W1:Y:S04]  /*1d40*/  LDS R26, [R30+0x1000] ;  /* 0x001000001e1a7984 */ /* 0x000e680000000800 */
[----:B------:R-:W1:Y:S01]  /*1d50*/  LDS R17, [R23+0x1000] ;  /* 0x0010000017117984 */ /* 0x000e620000000800 */
[----:B--2---:R-:W-:-:S04]  /*1d60*/  FMNMX.FTZ R7, R22, R29, !PT ;  /* 0x0000001d16077209 */ /* 0x004fc80007810000 */
[----:B----4-:R-:W-:-:S04]  /*1d70*/  FMNMX.FTZ R0, R7, R28, !PT ;  /* 0x0000001c07007209 */ /* 0x010fc80007810000 */
[----:B---3--:R-:W-:-:S04]  /*1d80*/  FMNMX.FTZ R0, R0, R21, !PT ;  /* 0x0000001500007209 */ /* 0x008fc80007810000 */
[----:B-----5:R-:W-:-:S04]  /*1d90*/  FMNMX.FTZ R7, R0, R27, !PT ;  /* 0x0000001b00077209 */ /* 0x020fc80007810000 */
[----:B-1----:R-:W-:-:S04]  /*1da0*/  FMNMX.FTZ R7, R7, R20, !PT ;  /* 0x0000001407077209 */ /* 0x002fc80007810000 */
[----:B------:R-:W-:-:S04]  /*1db0*/  FMNMX.FTZ R0, R7, R26, !PT ;  /* 0x0000001a07007209 */ /* 0x000fc80007810000 */
[----:B------:R-:W-:Y:S01]  /*1dc0*/  FMNMX.FTZ R0, R0, R17, !PT ;  /* 0x0000001100007209 */ /* 0x000fe20007810000 */
[----:B------:R-:W-:Y:S05]  /*1dd0*/  BRA.DIV ~URZ, `(.L_x_64) ;  /* 0x000016327f007947 */ /* 0x000fea000b800000 */
[----:B------:R1:W2:Y:S02]  /*1de0*/  SHFL.BFLY PT, R7, R0, 0x10, 0x1f ;  /* 0x0e001f0000077f89 */ /* 0x0002a400000e0000 */
.L_x_73:
        /* <DEDUP_REMOVED lines=22> */
[--C-:B------:R-:W-:Y:S01]  /*1f50*/  FADD.FTZ R10, R21, -R0.reuse ;  /* 0x80000000150a7221 */ /* 0x100fe20000010000 */
[----:B------:R-:W-:Y:S01]  /*1f60*/  SEL R21, R2, 0xffffffff, P3 ;  /* 0xffffffff02157807 */ /* 0x000fe20001800000 */
[----:B------:R-:W-:Y:S01]  /*1f70*/  FMUL.FTZ R11, R11, 1.4426950216293334961 ;  /* 0x3fb8aa3b0b0b7820 */ /* 0x000fe20000410000 */
[C---:B------:R-:W-:Y:S01]  /*1f80*/  FSETP.NEU.FTZ.AND P3, PT, R27.reuse, -INF , PT ;  /* 0xff8000001b00780b */ /* 0x040fe20003f7d000 */
[----:B------:R-:W-:Y:S01]  /*1f90*/  FMUL.FTZ R10, R10, 1.4426950216293334961 ;  /* 0x3fb8aa3b0a0a7820 */ /* 0x000fe20000410000 */
[----:B------:R-:W-:Y:S01]  /*1fa0*/  @P2 IADD3 R21, R2, 0x20, RZ ;  /* 0x0000002002152810 */ /* 0x000fe20007ffe0ff */
[--C-:B------:R-:W-:Y:S01]  /*1fb0*/  FADD.FTZ R9, R27, -R0.reuse ;  /* 0x800000001b097221 */ /* 0x100fe20000010000 */
[----:B------:R-:W3:Y:S01]  /*1fc0*/  MUFU.EX2 R12, R12 ;  /* 0x0000000c000c7308 */ /* 0x000ee20000000800 */
[C-C-:B------:R-:W-:Y:S01]  /*1fd0*/  FADD.FTZ R7, R20.reuse, -R0.reuse ;  /* 0x8000000014077221 */ /* 0x140fe20000010000 */
[----:B------:R-:W-:Y:S01]  /*1fe0*/  FSETP.NEU.FTZ.AND P2, PT, R20, -INF , PT ;  /* 0xff8000001400780b */ /* 0x000fe20003f5d000 */
[----:B------:R-:W-:Y:S01]  /*1ff0*/  FMUL.FTZ R9, R9, 1.4426950216293334961 ;  /* 0x3fb8aa3b09097820 */ /* 0x000fe20000410000 */
[----:B------:R-:W-:Y:S01]  /*2000*/  @P1 IADD3 R21, R2, 0x40, RZ ;  /* 0x0000004002151810 */ /* 0x000fe20007ffe0ff */
[----:B------:R-:W-:Y:S01]  /*2010*/  FMUL.FTZ R7, R7, 1.4426950216293334961 ;  /* 0x3fb8aa3b07077820 */ /* 0x000fe20000410000 */
[C---:B------:R-:W-:Y:S01]  /*2020*/  FSETP.NEU.FTZ.AND P1, PT, R26.reuse, -INF , PT ;  /* 0xff8000001a00780b */ /* 0x040fe20003f3d000 */
[--C-:B------:R-:W-:Y:S01]  /*2030*/  FADD.FTZ R6, R26, -R0.reuse ;  /* 0x800000001a067221 */ /* 0x100fe20000010000 */
[----:B------:R-:W4:Y:S01]  /*2040*/  MUFU.EX2 R11, R11 ;  /* 0x0000000b000b7308 */ /* 0x000f220000000800 */
[----:B-1----:R-:W-:Y:S01]  /*2050*/  FADD.FTZ R25, RZ, R15 ;  /* 0x0000000fff197221 */ /* 0x002fe20000010000 */
[----:B------:R-:W-:Y:S01]  /*2060*/  @P0 IADD3 R21, R2, 0x60, RZ ;  /* 0x0000006002150810 */ /* 0x000fe20007ffe0ff */
[----:B------:R-:W-:Y:S01]  /*2070*/  FMUL.FTZ R6, R6, 1.4426950216293334961 ;  /* 0x3fb8aa3b06067820 */ /* 0x000fe20000410000 */
[C---:B------:R-:W-:Y:S01]  /*2080*/  FSETP.NEU.FTZ.AND P0, PT, R17.reuse, -INF , PT ;  /* 0xff8000001100780b */ /* 0x040fe20003f1d000 */
[----:B------:R-:W-:Y:S01]  /*2090*/  FADD.FTZ R0, R17, -R0 ;  /* 0x8000000011007221 */ /* 0x000fe20000010000 */
[----:B------:R-:W-:-:S02]  /*20a0*/  @P3 IADD3 R21, R2, 0x80, RZ ;  /* 0x0000008002153810 */ /* 0x000fc40007ffe0ff */
[----:B------:R-:W1:Y:S01]  /*20b0*/  MUFU.EX2 R10, R10 ;  /* 0x0000000a000a7308 */ /* 0x000e620000000800 */
[----:B---3--:R-:W-:Y:S01]  /*20c0*/  FADD.FTZ R40, R25, R12 ;  /* 0x0000000c19287221 */ /* 0x008fe20000010000 */
[----:B------:R-:W-:Y:S01]  /*20d0*/  @P2 IADD3 R21, R2, 0xa0, RZ ;  /* 0x000000a002152810 */ /* 0x000fe20007ffe0ff */
[----:B------:R-:W-:Y:S01]  /*20e0*/  FMUL.FTZ R0, R0, 1.4426950216293334961 ;  /* 0x3fb8aa3b00007820 */ /* 0x000fe20000410000 */
[C---:B------:R-:W-:Y:S02]  /*20f0*/  @P1 IADD3 R21, R2.reuse, 0xc0, RZ ;  /* 0x000000c002151810 */ /* 0x040fe40007ffe0ff */
[----:B------:R-:W-:Y:S02]  /*2100*/  ISETP.NE.AND P1, PT, R2, RZ, PT ;  /* 0x000000ff0200720c */ /* 0x000fe40003f25270 */
[----:B------:R-:W3:Y:S01]  /*2110*/  MUFU.EX2 R9, R9 ;  /* 0x0000000900097308 */ /* 0x000ee20000000800 */
[----:B----4-:R-:W-:Y:S01]  /*2120*/  FADD.FTZ R25, R40, R11 ;  /* 0x0000000b28197221 */ /* 0x010fe20000010000 */
[----:B------:R-:W-:-:S06]  /*2130*/  @P0 IADD3 R21, R2, 0xe0, RZ ;  /* 0x000000e002150810 */ /* 0x000fcc0007ffe0ff */
[----:B------:R-:W4:Y:S01]  /*2140*/  MUFU.EX2 R7, R7 ;  /* 0x0000000700077308 */ /* 0x000f220000000800 */
[----:B-1----:R-:W-:-:S07]  /*2150*/  FADD.FTZ R40, R25, R10 ;  /* 0x0000000a19287221 */ /* 0x002fce0000010000 */
[----:B------:R-:W1:Y:S01]  /*2160*/  MUFU.EX2 R6, R6 ;  /* 0x0000000600067308 */ /* 0x000e620000000800 */
[----:B---3--:R-:W-:-:S07]  /*2170*/  FADD.FTZ R40, R40, R9 ;  /* 0x0000000928287221 */ /* 0x008fce0000010000 */
[----:B------:R-:W3:Y:S01]  /*2180*/  MUFU.EX2 R0, R0 ;  /* 0x0000000000007308 */ /* 0x000ee20000000800 */
[----:B----4-:R-:W-:-:S04]  /*2190*/  FADD.FTZ R25, R40, R7 ;  /* 0x0000000728197221 */ /* 0x010fc80000010000 */
[----:B-1----:R-:W-:-:S04]  /*21a0*/  FADD.FTZ R25, R25, R6 ;  /* 0x0000000619197221 */ /* 0x002fc80000010000 */
[----:B---3--:R-:W-:-:S05]  /*21b0*/  FADD.FTZ R25, R25, R0 ;  /* 0x0000000019197221 */ /* 0x008fca0000010000 */
[----:B------:R-:W1:Y:S02]  /*21c0*/  SHFL.BFLY PT, R22, R25, 0x10, 0x1f ;  /* 0x0e001f0019167f89 */ /* 0x000e6400000e0000 */
[----:B-1----:R-:W-:Y:S02]  /*21d0*/  FADD.FTZ R20, R25, R22 ;  /* 0x0000001619147221 */ /* 0x002fe40000010000 */
        /* <DEDUP_REMOVED lines=45> */
[----:B------:R-:W-:Y:S01]  /*24b0*/  IMAD R2, R16, c[0x0][0x1b0], RZ ;  /* 0x00006c0010027a24 */ /* 0x000fe200078e02ff */
[----:B------:R-:W-:Y:S01]  /*24c0*/  BSSY B0, `(.L_x_65) ;  /* 0x0000014000007945 */ /* 0x000fe20003800000 */
[----:B-1----:R-:W-:-:S04]  /*24d0*/  LEA R7, R0, R3, 0x3 ;  /* 0x0000000300077211 */ /* 0x002fc800078e18ff */
[----:B------:R-:W-:-:S13]  /*24e0*/  ISETP.GE.OR P1, PT, R7, R2, P1 ;  /* 0x000000020700720c */ /* 0x000fda0000f26670 */
[----:B------:R-:W-:Y:S05]  /*24f0*/  @P1 BRA `(.L_x_66) ;  /* 0x0000010000001947 */ /* 0x000fea0003800000 */
[----:B------:R-:W-:Y:S01]  /*2500*/  ISETP.NE.AND P0, PT, R16, 0x1, PT ;  /* 0x000000011000780c */ /* 0x000fe20003f05270 */
[----:B------:R-:W-:-:S12]  /*2510*/  IMAD.MOV.U32 R0, RZ, RZ, R7 ;  /* 0x000000ffff007224 */ /* 0x000fd800078e0007 */
[----:B------:R-:W-:-:S05]  /*2520*/  @P0 IMAD.HI.U32 R8, R7, R8, RZ ;  /* 0x0000000807080227 */ /* 0x000fca00078e00ff */
[----:B------:R-:W-:-:S04]  /*2530*/  @P0 SHF.R.U32.HI R0, RZ, R5, R8 ;  /* 0x00000005ff000219 */ /* 0x000fc80000011608 */
[--C-:B------:R-:W-:Y:S01]  /*2540*/  SHF.R.S32.HI R5, RZ, 0x1f, R0.reuse ;  /* 0x0000001fff057819 */ /* 0x100fe20000011400 */
[----:B------:R-:W-:Y:S02]  /*2550*/  IMAD.MOV R2, RZ, RZ, -R0 ;  /* 0x000000ffff027224 */ /* 0x000fe400078e0a00 */
[----:B------:R-:W-:-:S04]  /*2560*/  IMAD.WIDE.U32 R18, R0, c[0x0][0x1f8], R18 ;  /* 0x00007e0000127a25 */ /* 0x000fc800078e0012 */
[----:B------:R-:W-:Y:S02]  /*2570*/  IMAD R2, R16, R2, R7 ;  /* 0x0000000210027224 */ /* 0x000fe400078e0207 */
[----:B------:R-:W-:-:S04]  /*2580*/  IMAD R5, R5, c[0x0][0x1f8], RZ ;  /* 0x00007e0005057a24 */ /* 0x000fc800078e02ff */
[----:B------:R-:W-:Y:S01]  /*2590*/  IMAD R5, R0, c[0x0][0x1fc], R5 ;  /* 0x00007f0000057a24 */ /* 0x000fe200078e0205 */
[----:B------:R-:W-:Y:S02]  /*25a0*/  SHF.R.S32.HI R0, RZ, 0x1f, R2 ;  /* 0x0000001fff007819 */ /* 0x000fe40000011402 */
[----:B------:R-:W-:-:S04]  /*25b0*/  IADD3 R2, P0, R2, R18, RZ ;  /* 0x0000001202027210 */ /* 0x000fc80007f1e0ff */
[----:B------:R-:W-:Y:S02]  /*25c0*/  IADD3.X R5, R0, R19, R5, P0, !PT ;  /* 0x0000001300057210 */ /* 0x000fe400007fe405 */
[----:B------:R-:W-:-:S04]  /*25d0*/  LEA R6, P0, R2, c[0x0][0x1f0], 0x2 ;  /* 0x00007c0002067a11 */ /* 0x000fc800078010ff */
[----:B------:R-:W-:-:S05]  /*25e0*/  LEA.HI.X R7, R2, c[0x0][0x1f4], R5, 0x2, P0 ;  /* 0x00007d0002077a11 */ /* 0x000fca00000f1405 */
[----:B------:R1:W-:Y:S04]  /*25f0*/  STG.E [R6.64], R24 ;  /* 0x0000001806007986 */ /* 0x0003e8000c101926 */
.L_x_66:
[----:B------:R-:W-:Y:S05]  /*2600*/  BSYNC B0 ;  /* 0x0000000000007941 */ /* 0x000fea0003800000 */
.L_x_65:
        /* <DEDUP_REMOVED lines=8> */
[C---:B------:R-:W-:Y:S01]  /*2690*/  ISETP.GE.U32.AND P0, PT, R37.reuse, 0x3, PT ;  /* 0x000000032500780c */ /* 0x040fe20003f06070 */
[----:B------:R-:W-:Y:S01]  /*26a0*/  BSSY B0, `(.L_x_69) ;  /* 0x0000090000007945 */ /* 0x000fe20003800000 */
[----:B------:R-:W-:Y:S01]  /*26b0*/  SHF.R.S32.HI R8, RZ, 0x1f, R3 ;  /* 0x0000001fff087819 */ /* 0x000fe20000011403 */
[----:B------:R-:W-:Y:S01]  /*26c0*/  IMAD.MOV.U32 R42, RZ, RZ, RZ ;  /* 0x000000ffff2a7224 */ /* 0x000fe200078e00ff */
[----:B------:R-:W-:Y:S01]  /*26d0*/  IADD3 R5, R37, 0x1, RZ ;  /* 0x0000000125057810 */ /* 0x000fe20007ffe0ff */
[----:B------:R-:W-:Y:S01]  /*26e0*/  IMAD.MOV.U32 R12, RZ, RZ, RZ ;  /* 0x000000ffff0c7224 */ /* 0x000fe200078e00ff */
[----:B------:R-:W-:Y:S02]  /*26f0*/  LEA.HI R8, R8, R3, RZ, 0x3 ;  /* 0x0000000308087211 */ /* 0x000fe400078f18ff */
[----:B------:R-:W-:Y:S02]  /*2700*/  LOP3.LUT R36, R5, 0x3, RZ, 0xc0, !PT ;  /* 0x0000000305247812 */ /* 0x000fe400078ec0ff */
[----:B------:R-:W-:-:S05]  /*2710*/  LOP3.LUT R8, R8, 0xfffffff8, RZ, 0xc0, !PT ;  /* 0xfffffff808087812 */ /* 0x000fca00078ec0ff */
[----:B------:R-:W-:Y:S01]  /*2720*/  IMAD.IADD R8, R3, 0x1, -R8 ;  /* 0x0000000103087824 */ /* 0x000fe200078e0a08 */
[----:B------:R-:W-:Y:S05]  /*2730*/  @!P0 BRA `(.L_x_70) ;  /* 0x0000086000008947 */ /* 0x000fea0003800000 */
[----:B------:R-:W-:Y:S01]  /*2740*/  HFMA2.MMA R9, -RZ, RZ, 0, 0 ;  /* 0x00000000ff097435 */ /* 0x000fe200000001ff */
[----:B------:R-:W-:Y:S01]  /*2750*/  IMAD.IADD R40, R5, 0x1, -R36 ;  /* 0x0000000105287824 */ /* 0x000fe200078e0a24 */
[----:B------:R-:W-:Y:S01]  /*2760*/  MOV R12, RZ ;  /* 0x000000ff000c7202 */ /* 0x000fe20000000f00 */
[----:B-1----:R-:W-:Y:S01]  /*2770*/  IMAD.MOV.U32 R7, RZ, RZ, RZ ;  /* 0x000000ffff077224 */ /* 0x002fe200078e00ff */
[----:B------:R-:W-:-:S04]  /*2780*/  CS2R R10, SRZ ;  /* 0x00000000000a7805 */ /* 0x000fc8000001ff00 */
.L_x_71:
[C---:B------:R-:W-:Y:S01]  /*2790*/  IADD3 R41, R7.reuse, 0x3, RZ ;  /* 0x0000000307297810 */ /* 0x040fe20007ffe0ff */
[C---:B------:R-:W-:Y:S01]  /*27a0*/  IMAD.SHL.U32 R5, R7.reuse, 0x8, RZ ;  /* 0x0000000807057824 */ /* 0x040fe200078e00ff */
[----:B------:R-:W-:Y:S02]  /*27b0*/  IADD3 R43, R7, 0x5, RZ ;  /* 0x00000005072b7810 */ /* 0x000fe40007ffe0ff */
[-C--:B------:R-:W-:Y:S02]  /*27c0*/  ISETP.GT.OR P1, PT, R41, R37.reuse, P4 ;  /* 0x000000252900720c */ /* 0x080fe40002724670 */
[----:B------:R-:W-:Y:S02]  /*27d0*/  LOP3.LUT R0, R5, 0x20, RZ, 0xc0, !PT ;  /* 0x0000002005007812 */ /* 0x000fe400078ec0ff */
[----:B------:R-:W-:Y:S02]  /*27e0*/  ISETP.GT.OR P2, PT, R43, R37, P4 ;  /* 0x000000252b00720c */ /* 0x000fe40002744670 */
[C---:B------:R-:W-:Y:S02]  /*27f0*/  LOP3.LUT R3, R5.reuse, 0xffffffc0, RZ, 0xc0, !PT ;  /* 0xffffffc005037812 */ /* 0x040fe400078ec0ff */
[----:B------:R-:W-:Y:S02]  /*2800*/  IADD3 R15, R5, 0x8, RZ ;  /* 0x00000008050f7810 */ /* 0x000fe40007ffe0ff */
[----:B------:R-:W-:Y:S02]  /*2810*/  IADD3 R3, R0, R3, R8 ;  /* 0x0000000300037210 */ /* 0x000fe40007ffe008 */
[----:B------:R-:W-:Y:S01]  /*2820*/  IADD3 R40, R40, -0x4, RZ ;  /* 0xfffffffc28287810 */ /* 0x000fe20007ffe0ff */
[----:B------:R-:W-:Y:S01]  /*2830*/  @!P1 IMAD.WIDE.U32 R18, R41, c[0x0][0x188], R38 ;  /* 0x0000620029129a25 */ /* 0x000fe200078e0026 */
[----:B------:R-:W-:Y:S02]  /*2840*/  LOP3.LUT R0, R3, 0x3e0, RZ, 0xc0, !PT ;  /* 0x000003e003007812 */ /* 0x000fe400078ec0ff */
[----:B------:R-:W-:Y:S01]  /*2850*/  @!P1 SHF.R.S32.HI R42, RZ, 0x1f, R41 ;  /* 0x0000001fff2a9819 */ /* 0x000fe20000011429 */
[----:B------:R-:W-:Y:S01]  /*2860*/  @!P2 IMAD.WIDE.U32 R22, R43, c[0x0][0x188], R38 ;  /* 0x000062002b16aa25 */ /* 0x000fe200078e0026 */
        /* <DEDUP_REMOVED lines=30> */
[----:B--2---:R-:W-:Y:S02]  /*2a50*/  @!P1 SHF.R.S32.HI R44, RZ, 0x1f, R42 ;  /* 0x0000001fff2c9819 */ /* 0x004fe4000001142a */
[----:B------:R-:W-:Y:S01]  /*2a60*/  SHF.R.U32.HI R6, RZ, 0x5, R6 ;  /* 0x00000005ff067819 */ /* 0x000fe20000011606 */
[----:B------:R-:W-:Y:S04]  /*2a70*/  DEPBAR.LE SB0, 0x3 ;  /* 0x000080c00000791a */ /* 0x000fe80000000000 */
[----:B------:R-:W2:Y:S01]  /*2a80*/  LDS R2, [R2.X4] ;  /* 0x0000000002027984 */ /* 0x000ea20000004800 */
[----:B-1----:R-:W-:Y:S01]  /*2a90*/  FSETP.GT.FTZ.AND P0, PT, R3, RZ, PT ;  /* 0x000000ff0300720b */ /* 0x002fe20003f14000 */
[----:B------:R-:W-:Y:S01]  /*2aa0*/  @!P1 IMAD R44, R44, c[0x0][0x188], RZ ;  /* 0x000062002c2c9a24 */ /* 0x000fe200078e02ff */
[----:B------:R-:W-:Y:S02]  /*2ab0*/  LOP3.LUT R0, R6, R15, RZ, 0x3c, !PT ;  /* 0x0000000f06007212 */ /* 0x000fe400078e3cff */
[----:B------:R-:W-:Y:S01]  /*2ac0*/  ISETP.LT.OR P0, PT, R4, RZ, !P0 ;  /* 0x000000ff0400720c */ /* 0x000fe20004701670 */
[----:B------:R-:W-:Y:S01]  /*2ad0*/  @!P1 IMAD R44, R42, c[0x0][0x18c], R44 ;  /* 0x000063002a2c9a24 */ /* 0x000fe200078e022c */
[----:B------:R-:W-:Y:S02]  /*2ae0*/  LOP3.LUT R6, R5, 0x38, RZ, 0xc0, !PT ;  /* 0x0000003805067812 */ /* 0x000fe400078ec0ff */
[----:B------:R-:W-:Y:S01]  /*2af0*/  ISETP.GE.OR P0, PT, R14, R13, P0 ;  /* 0x0000000d0e00720c */ /* 0x000fe20000706670 */
[----:B------:R-:W-:Y:S01]  /*2b00*/  @!P1 IMAD.IADD R44, R19, 0x1, R44 ;  /* 0x00000001132c9824 */ /* 0x000fe200078e022c */
[----:B------:R-:W-:Y:S04]  /*2b10*/  LOP3.LUT R5, R5, 0xffffffc0, RZ, 0xc0, !PT ;  /* 0xffffffc005057812 */ /* 0x000fe800078ec0ff */
[----:B------:R-:W-:Y:S02]  /*2b20*/  @!P1 LEA.HI.X R27, R18, c[0x0][0x164], R44, 0x2, P3 ;  /* 0x00005900121b9a11 */ /* 0x000fe400018f142c */
[----:B------:R-:W-:Y:S02]  /*2b30*/  IADD3 R6, R6, R5, R8 ;  /* 0x0000000506067210 */ /* 0x000fe40007ffe008 */
[----:B------:R-:W-:Y:S02]  /*2b40*/  @!P2 SHF.R.S32.HI R44, RZ, 0x1f, R43 ;  /* 0x0000001fff2ca819 */ /* 0x000fe4000001142b */
[----:B------:R-:W-:Y:S01]  /*2b50*/  LOP3.LUT R5, R6, 0x3e0, RZ, 0xc0, !PT ;  /* 0x000003e006057812 */ /* 0x000fe200078ec0ff */
[----:B------:R-:W1:Y:S02]  /*2b60*/  @!P0 LDS.128 R16, [R32.X4+0x2020] ;  /* 0x0020200020108984 */ /* 0x000e640000004c00 */
[----:B------:R-:W-:Y:S01]  /*2b70*/  @!P2 IMAD R44, R44, c[0x0][0x188], RZ ;  /* 0x000062002c2caa24 */ /* 0x000fe200078e02ff */
[----:B------:R-:W-:Y:S02]  /*2b80*/  SHF.R.U32.HI R5, RZ, 0x5, R5 ;  /* 0x00000005ff057819 */ /* 0x000fe40000011605 */
[----:B------:R-:W-:Y:S01]  /*2b90*/  @!PT LDS RZ, [RZ] ;  /* 0x00000000fffff984 */ /* 0x000fe20000000800 */
[----:B------:R-:W-:Y:S01]  /*2ba0*/  @!PT LDS RZ, [RZ] ;  /* 0x00000000fffff984 */ /* 0x000fe20000000800 */
[----:B------:R-:W-:Y:S01]  /*2bb0*/  @!PT LDS RZ, [RZ] ;  /* 0x00000000fffff984 */ /* 0x000fe20000000800 */
[----:B------:R3:W-:Y:S01]  /*2bc0*/  @!P1 LDGSTS.E.BYPASS.LTC128B.128 [R41+0x2020], [R26.64] ;  /* 0x020200001a299fae */ /* 0x0007e2000b901d66 */
[----:B------:R-:W-:Y:S01]  /*2bd0*/  @!P2 IMAD R43, R43, c[0x0][0x18c], R44 ;  /* 0x000063002b2baa24 */ /* 0x000fe200078e022c */
[C---:B------:R-:W-:Y:S03]  /*2be0*/  @!P2 LEA R44, P3, R22.reuse, c[0x0][0x160], 0x2 ;  /* 0x00005800162caa11 */ /* 0x040fe600078610ff */
[----:B------:R-:W0:Y:S01]  /*2bf0*/  LDGDEPBAR ;  /* 0x00000000000079af */ /* 0x000e220000000000 */
[----:B------:R-:W-:Y:S05]  /*2c00*/  @!P2 IMAD.IADD R43, R23, 0x1, R43 ;  /* 0x00000001172ba824 */ /* 0x000fea00078e022b */
[----:B------:R-:W-:Y:S02]  /*2c10*/  @!P2 LEA.HI.X R45, R22, c[0x0][0x164], R43, 0x2, P3 ;  /* 0x00005900162daa11 */ /* 0x000fe400018f142b */
[----:B--2---:R-:W-:Y:S02]  /*2c20*/  FSETP.GT.FTZ.AND P1, PT, R2, RZ, PT ;  /* 0x000000ff0200720b */ /* 0x004fe40003f34000 */
[----:B------:R-:W-:Y:S02]  /*2c30*/  IADD3 R43, R7, 0x6, RZ ;  /* 0x00000006072b7810 */ /* 0x000fe40007ffe0ff */
[----:B------:R-:W-:Y:S02]  /*2c40*/  ISETP.LT.OR P1, PT, R4, RZ, !P1 ;  /* 0x000000ff0400720c */ /* 0x000fe40004f21670 */
[----:B------:R-:W-:Y:S02]  /*2c50*/  ISETP.GT.OR P3, PT, R43, R37, P4 ;  /* 0x000000252b00720c */ /* 0x000fe40002764670 */
[----:B------:R-:W-:Y:S02]  /*2c60*/  ISETP.GE.OR P1, PT, R14, R13, P1 ;  /* 0x0000000d0e00720c */ /* 0x000fe40000f26670 */
[----:B------:R-:W-:Y:S01]  /*2c70*/  LOP3.LUT R7, R5, R6, RZ, 0x3c, !PT ;  /* 0x0000000605077212 */ /* 0x000fe200078e3cff */
[----:B------:R-:W-:Y:S04]  /*2c80*/  DEPBAR.LE SB0, 0x3 ;  /* 0x000080c00000791a */ /* 0x000fe80000000000 */
[----:B------:R-:W-:Y:S04]  /*2c90*/  LDS R0, [R0.X4] ;  /* 0x0000000000007984 */ /* 0x000fe80000004800 */
[----:B---3--:R-:W-:Y:S02]  /*2ca0*/  @!P3 IMAD.WIDE.U32 R26, R43, c[0x0][0x188], R38 ;  /* 0x000062002b1aba25 */ /* 0x008fe400078e0026 */
[----:B------:R-:W2:Y:S02]  /*2cb0*/  @!P1 LDS.128 R20, [R32.X4+0x3020] ;  /* 0x0030200020149984 */ /* 0x000ea40000004c00 */
[C---:B-1----:R-:W-:Y:S01]  /*2cc0*/  @!P0 FFMA.FTZ R9, R3.reuse, R16, R9 ;  /* 0x0000001003098223 */ /* 0x042fe20000010009 */
[----:B------:R-:W-:Y:S01]  /*2cd0*/  @!P3 LEA R30, P5, R26, c[0x0][0x160], 0x2 ;  /* 0x000058001a1eba11 */ /* 0x000fe200078a10ff */
[C---:B------:R-:W-:Y:S02]  /*2ce0*/  @!P0 FFMA.FTZ R10, R3.reuse, R17, R10 ;  /* 0x00000011030a8223 */ /* 0x040fe4000001000a */
[C---:B------:R-:W-:Y:S01]  /*2cf0*/  @!P0 FFMA.FTZ R11, R3.reuse, R18, R11 ;  /* 0x00000012030b8223 */ /* 0x040fe2000001000b */
[----:B------:R-:W-:Y:S01]  /*2d00*/  @!PT LDS RZ, [RZ] ;  /* 0x00000000fffff984 */ /* 0x000fe20000000800 */
[----:B------:R-:W-:Y:S01]  /*2d10*/  @!PT LDS RZ, [RZ] ;  /* 0x00000000fffff984 */ /* 0x000fe20000000800 */
[----:B------:R-:W-:Y:S01]  /*2d20*/  @!PT LDS RZ, [RZ] ;  /* 0x00000000fffff984 */ /* 0x000fe20000000800 */
[----:B------:R1:W-:Y:S01]  /*2d30*/  @!P2 LDGSTS.E.BYPASS.LTC128B.128 [R41+0x3020], [R44.64] ;  /* 0x030200002c29afae */ /* 0x0003e2000b901d66 */
[----:B------:R-:W-:Y:S04]  /*2d40*/  @!P0 FFMA.FTZ R12, R3, R19, R12 ;  /* 0x00000013030c8223 */ /* 0x000fe8000001000c */
[----:B------:R-:W0:Y:S01]  /*2d50*/  LDGDEPBAR ;  /* 0x00000000000079af */ /* 0x000e220000000000 */
[----:B-1----:R-:W-:Y:S01]  /*2d60*/  @!P3 SHF.R.S32.HI R44, RZ, 0x1f, R43 ;  /* 0x0000001fff2cb819 */ /* 0x002fe2000001142b */
[----:B------:R-:W-:Y:S04]  /*2d70*/  DEPBAR.LE SB0, 0x3 ;  /* 0x000080c00000791a */ /* 0x000fe80000000000 */
[----:B------:R-:W-:Y:S01]  /*2d80*/  @!P3 IMAD R44, R44, c[0x0][0x188], RZ ;  /* 0x000062002c2cba24 */ /* 0x000fe200078e02ff */
[----:B------:R1:W3:Y:S01]  /*2d90*/  LDS R5, [R7.X4] ;  /* 0x0000000007057984 */ /* 0x0002e20000004800 */
[----:B--2---:R-:W-:Y:S01]  /*2da0*/  @!P1 FFMA.FTZ R9, R2, R20, R9 ;  /* 0x0000001402099223 */ /* 0x004fe20000010009 */
[----:B------:R-:W-:Y:S01]  /*2db0*/  FSETP.GT.FTZ.AND P2, PT, R0, RZ, PT ;  /* 0x000000ff0000720b */ /* 0x000fe20003f54000 */
[----:B------:R-:W-:Y:S02]  /*2dc0*/  @!P3 IMAD R44, R43, c[0x0][0x18c], R44 ;  /* 0x000063002b2cba24 */ /* 0x000fe400078e022c */
[----:B------:R-:W-:Y:S01]  /*2dd0*/  @!P1 FFMA.FTZ R10, R2, R21, R10 ;  /* 0x00000015020a9223 */ /* 0x000fe2000001000a */
[----:B------:R-:W-:Y:S01]  /*2de0*/  ISETP.LT.OR P2, PT, R4, RZ, !P2 ;  /* 0x000000ff0400720c */ /* 0x000fe20005741670 */
[----:B------:R-:W-:Y:S02]  /*2df0*/  @!P3 IMAD.IADD R44, R27, 0x1, R44 ;  /* 0x000000011b2cb824 */ /* 0x000fe400078e022c */
[----:B------:R-:W-:Y:S01]  /*2e00*/  @!P1 FFMA.FTZ R11, R2, R22, R11 ;  /* 0x00000016020b9223 */ /* 0x000fe2000001000b */
[----:B------:R-:W-:Y:S01]  /*2e10*/  ISETP.GE.OR P2, PT, R14, R13, P2 ;  /* 0x0000000d0e00720c */ /* 0x000fe20001746670 */
[----:B------:R-:W-:Y:S01]  /*2e20*/  @!P1 FFMA.FTZ R12, R2, R23, R12 ;  /* 0x00000017020c9223 */ /* 0x000fe2000001000c */
[----:B------:R-:W-:Y:S02]  /*2e30*/  @!P3 LEA.HI.X R31, R26, c[0x0][0x164], R44, 0x2, P5 ;  /* 0x000059001a1fba11 */ /* 0x000fe400028f142c */
[----:B------:R-:W-:Y:S09]  /*2e40*/  ISETP.NE.AND P5, PT, R40, RZ, PT ;  /* 0x000000ff2800720c */ /* 0x000ff20003fa5270 */
[----:B------:R-:W2:Y:S01]  /*2e50*/  @!P2 LDS.128 R24, [R32.X4+0x4020] ;  /* 0x004020002018a984 */ /* 0x000ea20000004c00 */
[----:B-1----:R-:W-:Y:S04]  /*2e60*/  IMAD.MOV.U32 R7, RZ, RZ, R42 ;  /* 0x000000ffff077224 */ /* 0x002fe800078e002a */
[----:B------:R-:W-:Y:S01]  /*2e70*/  @!PT LDS RZ, [RZ] ;  /* 0x00000000fffff984 */ /* 0x000fe20000000800 */
[----:B------:R-:W-:Y:S01]  /*2e80*/  @!PT LDS RZ, [RZ] ;  /* 0x00000000fffff984 */ /* 0x000fe20000000800 */
[----:B------:R-:W-:Y:S01]  /*2e90*/  @!PT LDS RZ, [RZ] ;  /* 0x00000000fffff984 */ /* 0x000fe20000000800 */
[----:B------:R1:W-:Y:S05]  /*2ea0*/  @!P3 LDGSTS.E.BYPASS.LTC128B.128 [R41+0x4020], [R30.64] ;  /* 0x040200001e29bfae */ /* 0x0003ea000b901d66 */
[----:B------:R-:W0:Y:S01]  /*2eb0*/  LDGDEPBAR ;  /* 0x00000000000079af */ /* 0x000e220000000000 */
[----:B---3--:R-:W-:Y:S04]  /*2ec0*/  FSETP.GT.FTZ.AND P3, PT, R5, RZ, PT ;  /* 0x000000ff0500720b */ /* 0x008fe80003f74000 */
[----:B------:R-:W-:Y:S04]  /*2ed0*/  ISETP.LT.OR P3, PT, R4, RZ, !P3 ;  /* 0x000000ff0400720c */ /* 0x000fe80005f61670 */
[----:B------:R-:W-:Y:S01]  /*2ee0*/  ISETP.GE.OR P3, PT, R14, R13, P3 ;  /* 0x0000000d0e00720c */ /* 0x000fe20001f66670 */
[----:B------:R-:W-:-:S12]  /*2ef0*/  DEPBAR.LE SB0, 0x3 ;  /* 0x000080c00000791a */ /* 0x000fd80000000000 */
[----:B-1----:R-:W1:Y:S01]  /*2f00*/  @!P3 LDS.128 R28, [R32.X4+0x5020] ;  /* 0x00502000201cb984 */ /* 0x002e620000004c00 */
[C---:B--2---:R-:W-:Y:S02]  /*2f10*/  @!P2 FFMA.FTZ R9, R0.reuse, R24, R9 ;  /* 0x000000180009a223 */ /* 0x044fe40000010009 */
[C---:B------:R-:W-:Y:S02]  /*2f20*/  @!P2 FFMA.FTZ R10, R0.reuse, R25, R10 ;  /* 0x00000019000aa223 */ /* 0x040fe4000001000a */
[C---:B------:R-:W-:Y:S02]  /*2f30*/  @!P2 FFMA.FTZ R11, R0.reuse, R26, R11 ;  /* 0x0000001a000ba223 */ /* 0x040fe4000001000b */
[----:B------:R-:W-:Y:S02]  /*2f40*/  @!P2 FFMA.FTZ R12, R0, R27, R12 ;  /* 0x0000001b000ca223 */ /* 0x000fe4000001000c */
[C---:B-1----:R-:W-:Y:S02]  /*2f50*/  @!P3 FFMA.FTZ R9, R5.reuse, R28, R9 ;  /* 0x0000001c0509b223 */ /* 0x042fe40000010009 */
[C---:B------:R-:W-:Y:S02]  /*2f60*/  @!P3 FFMA.FTZ R10, R5.reuse, R29, R10 ;  /* 0x0000001d050ab223 */ /* 0x040fe4000001000a */
[C---:B------:R-:W-:Y:S02]  /*2f70*/  @!P3 FFMA.FTZ R11, R5.reuse, R30, R11 ;  /* 0x0000001e050bb223 */ /* 0x040fe4000001000b */
[----:B------:R-:W-:Y:S01]  /*2f80*/  @!P3 FFMA.FTZ R12, R5, R31, R12 ;  /* 0x0000001f050cb223 */ /* 0x000fe2000001000c */
[----:B------:R-:W-:-:S05]  /*2f90*/  @P5 BRA `(.L_x_71) ;  /* 0xfffff7f000005947 */ /* 0x000fca000383ffff */
.L_x_70:
[----:B------:R-:W-:Y:S05]  /*2fa0*/  BSYNC B0 ;  /* 0x0000000000007941 */ /* 0x000fea0003800000 */
.L_x_69:
[----:B------:R-:W-:-:S13]  /*2fb0*/  ISETP.NE.AND P0, PT, R36, RZ, PT ;  /* 0x000000ff2400720c */ /* 0x000fda0003f05270 */
[----:B------:R-:W-:Y:S05]  /*2fc0*/  @!P0 BRA `(.L_x_68) ;  /* 0x000002f000008947 */ /* 0x000fea0003800000 */
[----:B------:R-:W-:Y:S01]  /*2fd0*/  IADD3 R0, R42, 0x3, RZ ;  /* 0x000000032a007810 */ /* 0x000fe20007ffe0ff */
[----:B------:R-:W-:Y:S02]  /*2fe0*/  IMAD.MOV.U32 R15, RZ, RZ, 0x3 ;  /* 0x00000003ff0f7424 */ /* 0x000fe400078e00ff */
[----:B-1----:R-:W-:Y:S01]  /*2ff0*/  IMAD.MOV.U32 R7, RZ, RZ, RZ ;  /* 0x000000ffff077224 */ /* 0x002fe200078e00ff */
[----:B------:R-:W-:Y:S02]  /*3000*/  SHF.R.S32.HI R6, RZ, 0x1f, R0 ;  /* 0x0000001fff067819 */ /* 0x000fe40000011400 */
.L_x_72:
        /* <DEDUP_REMOVED lines=14> */
[----:B------:R-:W-:Y:S02]  /*30f0*/  LOP3.LUT R5, R2, R3, RZ, 0x3c, !PT ;  /* 0x0000000302057212 */ /* 0x000fe400078e3cff */
[C---:B------:R-:W-:Y:S01]  /*3100*/  @!P1 LEA R22, P0, R24.reuse, c[0x0][0x160], 0x2 ;  /* 0x0000580018169a11 */ /* 0x040fe200078010ff */
[----:B------:R-:W-:Y:S02]  /*3110*/  @!P1 IMAD.IADD R20, R25, 0x1, R21 ;  /* 0x0000000119149824 */ /* 0x000fe400078e0215 */
[----:B------:R-:W1:Y:S01]  /*3120*/  LDS R2, [R5.X4] ;  /* 0x0000000005027984 */ /* 0x000e620000004800 */
[C---:B------:R-:W-:Y:S01]  /*3130*/  @!P1 IMAD R21, R15.reuse, 0x400, R32 ;  /* 0x000004000f159824 */ /* 0x040fe200078e0220 */
[----:B------:R-:W-:Y:S02]  /*3140*/  IADD3 R15, R15, 0x1, RZ ;  /* 0x000000010f0f7810 */ /* 0x000fe40007ffe0ff */
[----:B------:R-:W-:Y:S01]  /*3150*/  @!P1 LEA.HI.X R23, R24, c[0x0][0x164], R20, 0x2, P0 ;  /* 0x0000590018179a11 */ /* 0x000fe200000f1414 */
[----:B------:R-:W-:Y:S01]  /*3160*/  @!P1 IMAD.SHL.U32 R27, R21, 0x4, RZ ;  /* 0x00000004151b9824 */ /* 0x000fe200078e00ff */
[----:B------:R-:W-:Y:S02]  /*3170*/  IADD3 R20, R7, 0x1, RZ ;  /* 0x0000000107147810 */ /* 0x000fe40007ffe0ff */
[----:B------:R-:W-:Y:S02]  /*3180*/  SEL R15, R15, RZ, !P3 ;  /* 0x000000ff0f0f7207 */ /* 0x000fe40005800000 */
[----:B------:R-:W-:Y:S01]  /*3190*/  @!PT LDS RZ, [RZ] ;  /* 0x00000000fffff984 */ /* 0x000fe20000000800 */
[----:B------:R-:W-:Y:S01]  /*31a0*/  @!PT LDS RZ, [RZ] ;  /* 0x00000000fffff984 */ /* 0x000fe20000000800 */
[----:B------:R-:W-:Y:S01]  /*31b0*/  @!PT LDS RZ, [RZ] ;  /* 0x00000000fffff984 */ /* 0x000fe20000000800 */
[----:B------:R2:W-:Y:S01]  /*31c0*/  @!P1 LDGSTS.E.BYPASS.LTC128B.128 [R27+0x2020], [R22.64] ;  /* 0x02020000161b9fae */ /* 0x0005e2000b901d66 */
[----:B------:R-:W-:Y:S05]  /*31d0*/  IADD3 R0, P1, R0, 0x1, RZ ;  /* 0x0000000100007810 */ /* 0x000fea0007f3e0ff */
[----:B------:R-:W-:Y:S02]  /*31e0*/  IMAD.X R6, RZ, RZ, R6, P1 ;  /* 0x000000ffff067224 */ /* 0x000fe400008e0606 */
[----:B------:R-:W0:Y:S01]  /*31f0*/  LDGDEPBAR ;  /* 0x00000000000079af */ /* 0x000e220000000000 */
[----:B------:R-:W-:Y:S04]  /*3200*/  DEPBAR.LE SB0, 0x3 ;  /* 0x000080c00000791a */ /* 0x000fe80000000000 */
[----:B-1----:R-:W-:Y:S04]  /*3210*/  FSETP.GT.FTZ.AND P0, PT, R2, RZ, PT ;  /* 0x000000ff0200720b */ /* 0x002fe80003f14000 */
        /* <DEDUP_REMOVED lines=10> */
.L_x_68:
[----:B------:R-:W-:Y:S05]  /*32c0*/  BSYNC B1 ;  /* 0x0000000000017941 */ /* 0x000fea0003800000 */
.L_x_67:
[----:B------:R-:W-:Y:S02]  /*32d0*/  F2FP.BF16.PACK_AB R10, R10, R9 ;  /* 0x000000090a0a723e */ /* 0x000fe400000010ff */
[----:B------:R-:W-:Y:S01]  /*32e0*/  F2FP.BF16.PACK_AB R11, R12, R11 ;  /* 0x0000000b0c0b723e */ /* 0x000fe200000010ff */
[----:B------:R-:W-:Y:S06]  /*32f0*/  @P4 EXIT ;  /* 0x000000000000494d */ /* 0x000fec0003800000 */
[----:B------:R-:W2:Y:S01]  /*3300*/  S2R R0, SR_CTAID.Y ;  /* 0x0000000000007919 */ /* 0x000ea20000002600 */
[----:B------:R-:W-:-:S04]  /*3310*/  IMAD R33, R33, c[0x0][0x1d8], RZ ;  /* 0x0000760021217a24 */ /* 0x000fc800078e02ff */
        /* <DEDUP_REMOVED lines=10> */
[----:B------:R-:W-:Y:S02]  /*33c0*/  IADD3 R3, R5, R3, RZ ;  /* 0x0000000305037210 */ /* 0x000fe40007ffe0ff */
[----:B------:R-:W-:-:S04]  /*33d0*/  LEA R2, P0, R4, c[0x0][0x1d0], 0x1 ;  /* 0x0000740004027a11 */ /* 0x000fc800078008ff */
[----:B------:R-:W-:-:S05]  /*33e0*/  LEA.HI.X R3, R4, c[0x0][0x1d4], R3, 0x1, P0 ;  /* 0x0000750004037a11 */ /* 0x000fca00000f0c03 */
[----:B------:R-:W-:Y:S01]  /*33f0*/  STG.E.64 [R2.64], R10 ;  /* 0x0000000a02007986 */ /* 0x000fe2000c101b26 */
[----:B------:R-:W-:Y:S05]  /*3400*/  EXIT ;  /* 0x000000000000794d */ /* 0x000fea0003800000 */
.L_x_64:
[----:B------:R-:W-:Y:S02]  /*3410*/  MOV R6, 0x3430 ;  /* 0x0000343000067802 */ /* 0x000fe40000000f00 */
[----:B------:R-:W-:Y:S05]  /*3420*/  CALL.REL.NOINC `($__internal_5_$__cuda_sm70_shflsync_bfly_p) ;  /* 0x000003e000007944 */ /* 0x000fea0003c00000 */
[----:B-12---:R-:W-:Y:S05]  /*3430*/  BRA `(.L_x_73) ;  /* 0xffffe9b000007947 */ /* 0x006fea000383ffff */
        .weak           $__internal_4_$__cuda_sm20_div_u64
        .type           $__internal_4_$__cuda_sm20_div_u64,@function
        .size           $__internal_4_$__cuda_sm20_div_u64,($__internal_5_$__cuda_sm70_shflsync_bfly_p - $__internal_4_$__cuda_sm20_div_u64)
$__internal_4_$__cuda_sm20_div_u64:
[----:B------:R-:W-:Y:S02]  /*3440*/  IMAD.MOV.U32 R14, RZ, RZ, R16 ;  /* 0x000000ffff0e7224 */ /* 0x000fe400078e0010 */
[----:B------:R-:W-:-:S04]  /*3450*/  IMAD.MOV.U32 R15, RZ, RZ, RZ ;  /* 0x000000ffff0f7224 */ /* 0x000fc800078e00ff */
[----:B------:R-:W1:Y:S08]  /*3460*/  I2F.U64.RP R9, R14 ;  /* 0x0000000e00097312 */ /* 0x000e700000309000 */
[----:B-1----:R-:W1:Y:S02]  /*3470*/  MUFU.RCP R10, R9 ;  /* 0x00000009000a7308 */ /* 0x002e640000001000 */
[----:B-1----:R-:W-:-:S06]  /*3480*/  IADD3 R10, R10, 0x1ffffffe, RZ ;  /* 0x1ffffffe0a0a7810 */ /* 0x002fcc0007ffe0ff */
[----:B------:R-:W1:Y:S02]  /*3490*/  F2I.U64.TRUNC R10, R10 ;  /* 0x0000000a000a7311 */ /* 0x000e64000020d800 */
[----:B-1----:R-:W-:-:S04]  /*34a0*/  IMAD.WIDE.U32 R12, R10, R16, RZ ;  /* 0x000000100a0c7225 */ /* 0x002fc800078e00ff */
[----:B------:R-:W-:Y:S01]  /*34b0*/  IMAD R3, R11, R16, R13 ;  /* 0x000000100b037224 */ /* 0x000fe200078e020d */
[----:B------:R-:W-:Y:S01]  /*34c0*/  IADD3 R7, P1, RZ, -R12, RZ ;  /* 0x8000000cff077210 */ /* 0x000fe20007f3e0ff */
[----:B------:R-:W-:-:S03]  /*34d0*/  IMAD.MOV.U32 R13, RZ, RZ, R10 ;  /* 0x000000ffff0d7224 */ /* 0x000fc600078e000a */
[----:B------:R-:W-:Y:S01]  /*34e0*/  IADD3.X R3, RZ, ~R3, RZ, P1, !PT ;  /* 0x80000003ff037210 */ /* 0x000fe20000ffe4ff */
[----:B------:R-:W-:-:S04]  /*34f0*/  IMAD.HI.U32 R12, R10, R7, RZ ;  /* 0x000000070a0c7227 */ /* 0x000fc800078e00ff */
[-C--:B------:R-:W-:Y:S02]  /*3500*/  IMAD R0, R11, R3.reuse, RZ ;  /* 0x000000030b007224 */ /* 0x080fe400078e02ff */
[----:B------:R-:W-:-:S04]  /*3510*/  IMAD.WIDE.U32 R12, P3, R10, R3, R12 ;  /* 0x000000030a0c7225 */ /* 0x000fc8000786000c */
[----:B------:R-:W-:-:S04]  /*3520*/  IMAD.HI.U32 R3, R11, R3, RZ ;  /* 0x000000030b037227 */ /* 0x000fc800078e00ff */
[----:B------:R-:W-:Y:S01]  /*3530*/  IMAD.HI.U32 R7, P2, R11, R7, R12 ;  /* 0x000000070b077227 */ /* 0x000fe2000784000c */
[----:B------:R-:W-:-:S04]  /*3540*/  IADD3.X R3, R3, R11, RZ, P3, !PT ;  /* 0x0000000b03037210 */ /* 0x000fc80001ffe4ff */
[----:B------:R-:W-:-:S04]  /*3550*/  IADD3 R13, P1, R0, R7, RZ ;  /* 0x00000007000d7210 */ /* 0x000fc80007f3e0ff */
[----:B------:R-:W-:Y:S01]  /*3560*/  IADD3.X R7, RZ, RZ, R3, P1, P2 ;  /* 0x000000ffff077210 */ /* 0x000fe20000fe4403 */
[----:B------:R-:W-:-:S04]  /*3570*/  IMAD.WIDE.U32 R10, R13, R16, RZ ;  /* 0x000000100d0a7225 */ /* 0x000fc800078e00ff */
[----:B------:R-:W-:Y:S01]  /*3580*/  IMAD R0, R7, R16, R11 ;  /* 0x0000001007007224 */ /* 0x000fe200078e020b */
[----:B------:R-:W-:-:S05]  /*3590*/  IADD3 R3, P1, RZ, -R10, RZ ;  /* 0x8000000aff037210 */ /* 0x000fca0007f3e0ff */
[----:B------:R-:W-:-:S04]  /*35a0*/  IMAD.HI.U32 R12, R13, R3, RZ ;  /* 0x000000030d0c7227 */ /* 0x000fc800078e00ff */
[----:B------:R-:W-:-:S04]  /*35b0*/  IMAD.X R0, RZ, RZ, ~R0, P1 ;  /* 0x000000ffff007224 */ /* 0x000fc800008e0e00 */
[----:B------:R-:W-:-:S04]  /*35c0*/  IMAD.WIDE.U32 R10, P3, R13, R0, R12 ;  /* 0x000000000d0a7225 */ /* 0x000fc8000786000c */
[C---:B------:R-:W-:Y:S02]  /*35d0*/  IMAD R9, R7.reuse, R0, RZ ;  /* 0x0000000007097224 */ /* 0x040fe400078e02ff */
[----:B------:R-:W-:-:S04]  /*35e0*/  IMAD.HI.U32 R10, P2, R7, R3, R10 ;  /* 0x00000003070a7227 */ /* 0x000fc8000784000a */
[----:B------:R-:W-:Y:S01]  /*35f0*/  IMAD.HI.U32 R0, R7, R0, RZ ;  /* 0x0000000007007227 */ /* 0x000fe200078e00ff */
[----:B------:R-:W-:-:S03]  /*3600*/  IADD3 R9, P1, R9, R10, RZ ;  /* 0x0000000a09097210 */ /* 0x000fc60007f3e0ff */
[----:B------:R-:W-:Y:S01]  /*3610*/  IMAD.MOV.U32 R11, RZ, RZ, RZ ;  /* 0x000000ffff0b7224 */ /* 0x000fe200078e00ff */
[----:B------:R-:W-:Y:S01]  /*3620*/  IADD3.X R7, R0, R7, RZ, P3, !PT ;  /* 0x0000000700077210 */ /* 0x000fe20001ffe4ff */
[----:B------:R-:W-:-:S03]  /*3630*/  IMAD.HI.U32 R10, R9, R5, RZ ;  /* 0x00000005090a7227 */ /* 0x000fc600078e00ff */
[----:B------:R-:W-:-:S03]  /*3640*/  IADD3.X R7, RZ, RZ, R7, P1, P2 ;  /* 0x000000ffff077210 */ /* 0x000fc60000fe4407 */
[----:B------:R-:W-:-:S04]  /*3650*/  IMAD.WIDE.U32 R10, R9, R4, R10 ;  /* 0x00000004090a7225 */ /* 0x000fc800078e000a */
[C---:B------:R-:W-:Y:S02]  /*3660*/  IMAD R3, R7.reuse, R4, RZ ;  /* 0x0000000407037224 */ /* 0x040fe400078e02ff */
[----:B------:R-:W-:-:S04]  /*3670*/  IMAD.HI.U32 R10, P2, R7, R5, R10 ;  /* 0x00000005070a7227 */ /* 0x000fc8000784000a */
[----:B------:R-:W-:Y:S01]  /*3680*/  IMAD.HI.U32 R0, R7, R4, RZ ;  /* 0x0000000407007227 */ /* 0x000fe200078e00ff */
[----:B------:R-:W-:-:S04]  /*3690*/  IADD3 R3, P1, R3, R10, RZ ;  /* 0x0000000a03037210 */ /* 0x000fc80007f3e0ff */
[----:B------:R-:W-:Y:S01]  /*36a0*/  IADD3.X R0, R0, RZ, RZ, P2, !PT ;  /* 0x000000ff00007210 */ /* 0x000fe200017fe4ff */
[----:B------:R-:W-:-:S04]  /*36b0*/  IMAD.WIDE.U32 R10, R3, R16, RZ ;  /* 0x00000010030a7225 */ /* 0x000fc800078e00ff */
[----:B------:R-:W-:Y:S01]  /*36c0*/  IMAD.X R7, RZ, RZ, R0, P1 ;  /* 0x000000ffff077224 */ /* 0x000fe200008e0600 */
[----:B------:R-:W-:Y:S02]  /*36d0*/  IADD3 R5, P1, -R10, R5, RZ ;  /* 0x000000050a057210 */ /* 0x000fe40007f3e1ff */
[----:B------:R-:W-:Y:S01]  /*36e0*/  IADD3 R10, R3, 0x1, RZ ;  /* 0x00000001030a7810 */ /* 0x000fe20007ffe0ff */
[-C--:B------:R-:W-:Y:S01]  /*36f0*/  IMAD R7, R7, R16.reuse, R11 ;  /* 0x0000001007077224 */ /* 0x080fe200078e020b */
[----:B------:R-:W-:-:S04]  /*3700*/  ISETP.GE.U32.AND P2, PT, R5, R16, PT ;  /* 0x000000100500720c */ /* 0x000fc80003f46070 */
[----:B------:R-:W-:Y:S02]  /*3710*/  IADD3.X R4, ~R7, R4, RZ, P1, !PT ;  /* 0x0000000407047210 */ /* 0x000fe40000ffe5ff */
[-C--:B------:R-:W-:Y:S02]  /*3720*/  IADD3 R0, P1, -R16, R5.reuse, RZ ;  /* 0x0000000510007210 */ /* 0x080fe40007f3e1ff */
[C---:B------:R-:W-:Y:S02]  /*3730*/  ISETP.GE.U32.AND.EX P2, PT, R4.reuse, RZ, PT, P2 ;  /* 0x000000ff0400720c */ /* 0x040fe40003f46120 */
[----:B------:R-:W-:Y:S02]  /*3740*/  IADD3.X R7, R4, -0x1, RZ, P1, !PT ;  /* 0xffffffff04077810 */ /* 0x000fe40000ffe4ff */
[----:B------:R-:W-:Y:S02]  /*3750*/  SEL R5, R0, R5, P2 ;  /* 0x0000000500057207 */ /* 0x000fe40001000000 */
[----:B------:R-:W-:-:S02]  /*3760*/  SEL R7, R7, R4, P2 ;  /* 0x0000000407077207 */ /* 0x000fc40001000000 */
[----:B------:R-:W-:Y:S02]  /*3770*/  SEL R10, R10, R3, P2 ;  /* 0x000000030a0a7207 */ /* 0x000fe40001000000 */
[----:B------:R-:W-:Y:S02]  /*3780*/  ISETP.GE.U32.AND P2, PT, R5, R16, PT ;  /* 0x000000100500720c */ /* 0x000fe40003f46070 */
[----:B------:R-:W-:Y:S02]  /*3790*/  ISETP.NE.U32.AND P1, PT, R16, RZ, PT ;  /* 0x000000ff1000720c */ /* 0x000fe40003f25070 */
[----:B------:R-:W-:Y:S02]  /*37a0*/  IADD3 R3, R10, 0x1, RZ ;  /* 0x000000010a037810 */ /* 0x000fe40007ffe0ff */
[----:B------:R-:W-:Y:S01]  /*37b0*/  ISETP.GE.U32.AND.EX P2, PT, R7, RZ, PT, P2 ;  /* 0x000000ff0700720c */ /* 0x000fe20003f46120 */
[----:B------:R-:W-:Y:S01]  /*37c0*/  IMAD.MOV.U32 R7, RZ, RZ, 0x0 ;  /* 0x00000000ff077424 */ /* 0x000fe200078e00ff */
[----:B------:R-:W-:-:S02]  /*37d0*/  ISETP.NE.AND.EX P1, PT, RZ, RZ, PT, P1 ;  /* 0x000000ffff00720c */ /* 0x000fc40003f25310 */
[----:B------:R-:W-:-:S04]  /*37e0*/  SEL R3, R3, R10, P2 ;  /* 0x0000000a03037207 */ /* 0x000fc80001000000 */
[----:B------:R-:W-:Y:S01]  /*37f0*/  SEL R3, R3, 0xffffffff, P1 ;  /* 0xffffffff03037807 */ /* 0x000fe20000800000 */
[----:B------:R-:W-:Y:S06]  /*3800*/  RET.REL.NODEC R6 `(_ZN7cutlass13device_kernelIN5flash19FlashAttnFwdCombineIN4cute5tupleIJNS3_1CILi8EEENS5_ILi128EEEEEELi8ELi256ELi1ELb0ELb1ENS_10bfloat16_tEfNS_4arch4Sm90EEEEEvNT_6ParamsE) ;  /* 0xffffc7f006007950 */ /* 0x000fec0003c3ffff */
        .weak           $__internal_5_$__cuda_sm70_shflsync_bfly_p
        .type           $__internal_5_$__cuda_sm70_shflsync_bfly_p,@function
        .size           $__internal_5_$__cuda_sm70_shflsync_bfly_p,(.L_x_1790 - $__internal_5_$__cuda_sm70_shflsync_bfly_p)
$__internal_5_$__cuda_sm70_shflsync_bfly_p:
[----:B------:R-:W-:Y:S01]  /*3810*/  HFMA2.MMA R11, -RZ, RZ, 0, 0 ;  /* 0x00000000ff0b7435 */ /* 0x000fe200000001ff */
[----:B------:R-:W-:Y:S01]  /*3820*/  MOV R10, R6 ;  /* 0x00000006000a7202 */ /* 0x000fe20000000f00 */
[----:B------:R1:W2:Y:S04]  /*3830*/  SHFL.BFLY PT, R7, R0, 0x10, 0x1f ;  /* 0x0e001f0000077f89 */ /* 0x0002a800000e0000 */
[----:B------:R-:W-:Y:S05]  /*3840*/  RET.REL.NODEC R10 `(_ZN7cutlass13device_kernelIN5flash19FlashAttnFwdCombineIN4cute5tupleIJNS3_1CILi8EEENS5_ILi128EEEEEELi8ELi256ELi1ELb0ELb1ENS_10bfloat16_tEfNS_4arch4Sm90EEEEEvNT_6ParamsE) ;  /* 0xffffc7b00a007950 */ /* 0x000fea0003c3ffff */
.L_x_74:
        /* <DEDUP_REMOVED lines=11> */
.L_x_1790:


//--------------------- .text._ZN7cutlass13device_kernelIN5flash19FlashAttnFwdCombineIN4cute5tupleIJNS3_1CILi8EEENS5_ILi128EEEEEELi7ELi256ELi1ELb0ELb1ENS_10bfloat16_tEfNS_4arch4Sm90EEEEEvNT_6ParamsE --------------------------
	.section	.text._ZN7cutlass13device_kernelIN5flash19FlashAttnFwdCombineIN4cute5tupleIJNS3_1CILi8EEENS5_ILi128EEEEEELi7ELi256ELi1ELb0ELb1ENS_10bfloat16_tEfNS_4arch4Sm90EEEEEvNT_6ParamsE,"ax",@progbits
	.sectioninfo	@"SHI_REGISTERS=42"
	.align	128
.text._ZN7cutlass13device_kernelIN5flash19FlashAttnFwdCombineIN4cute5tupleIJNS3_1CILi8EEENS5_ILi128EEEEEELi7ELi256ELi1ELb0ELb1ENS_10bfloat16_tEfNS_4arch4Sm90EEEEEvNT_6ParamsE:
        .type           _ZN7cutlass13device_kernelIN5flash19FlashAttnFwdCombineIN4cute5tupleIJNS3_1CILi8EEENS5_ILi128EEEEEELi7ELi256ELi1ELb0ELb1ENS_10bfloat16_tEfNS_4arch4Sm90EEEEEvNT_6ParamsE,@function
        .size           _ZN7cutlass13device_kernelIN5flash19FlashAttnFwdCombineIN4cute5tupleIJNS3_1CILi8EEENS5_ILi128EEEEEELi7ELi256ELi1ELb0ELb1ENS_10bfloat16_tEfNS_4arch4Sm90EEEEEvNT_6ParamsE,(.L_x_1793 - _ZN7cutlass13device_kernelIN5flash19FlashAttnFwdCombineIN4cute5tupleIJNS3_1CILi8EEENS5_ILi128EEEEEELi7ELi256ELi1ELb0ELb1ENS_10bfloat16_tEfNS_4arch4Sm90EEEEEvNT_6ParamsE)
        .other          _ZN7cutlass13device_kernelIN5flash19FlashAttnFwdCombineIN4cute5tupleIJNS3_1CILi8EEENS5_ILi128EEEEEELi7ELi256ELi1ELb0ELb1ENS_10bfloat16_tEfNS_4arch4Sm90EEEEEvNT_6ParamsE,@"STO_CUDA_ENTRY STV_DEFAULT"
_ZN7cutlass13device_kernelIN5flash19FlashAttnFwdCombineIN4cute5tupleIJNS3_1CILi8EEENS5_ILi128EEEEEELi7ELi256ELi1ELb0ELb1ENS_10bfloat16_tEfNS_4arch4Sm90EEEEEvNT_6ParamsE:
        /* <DEDUP_REMOVED lines=14> */
[----:B------:R-:W3:Y:S01]  /*00e0*/  S2R R23, SR_CTAID.Y ;  /* 0x0000000000177919 */ /* 0x000ee20000002600 */
[----:B-1----:R-:W-:-:S05]  /*00f0*/  @P0 IMAD.WIDE R4, R3, R0, c[0x0][0x238] ;  /* 0x00008e0003040625 */ /* 0x002fca00078e0200 */
[----:B------:R1:W5:Y:S01]  /*0100*/  @P0 LDG.E R6, [R4.64] ;  /* 0x0000002604060981 */ /* 0x000362000c1e1900 */
[----:B------:R-:W-:Y:S01]  /*0110*/  ISETP.NE.U32.AND P0, PT, RZ, c[0x0][0x240], PT ;  /* 0x00009000ff007a0c */ /* 0x000fe20003f05070 */
[----:B------:R-:W-:-:S03]  /*0120*/  IMAD.MOV.U32 R0, RZ, RZ, 0x1 ;  /* 0x00000001ff007424 */ /* 0x000fc600078e00ff */
[----:B------:R-:W-:-:S04]  /*0130*/  ISETP.NE.AND.EX P0, PT, RZ, c[0x0][0x244], PT, P0 ;  /* 0x00009100ff007a0c */ /* 0x000fc80003f05300 */
[----:B---3--:R-:W-:Y:S02]  /*0140*/  ISETP.NE.OR P0, PT, R2, RZ, !P0 ;  /* 0x000000ff0200720c */ /* 0x008fe40004705670 */
[----:B-1----:R-:W-:-:S04]  /*0150*/  IADD3 R4, -R0, c[0x0][0xc], RZ ;  /* 0x0000030000047a10 */ /* 0x002fc80007ffe1ff */
        /* <DEDUP_REMOVED lines=26> */
[----:B-----5:R1:W2:Y:S04]  /*0300*/  LDG.E R16, [R4.64] ;  /* 0x0000002604107981 */ /* 0x0202a8000c1e1900 */
[----:B-1----:R-:W2:Y:S02]  /*0310*/  LDG.E R4, [R4.64+0x4] ;  /* 0x0000042604047981 */ /* 0x002ea4000c1e1900 */
[----:B--2---:R-:W-:-:S04]  /*0320*/  IADD3 R16, -R16, R4, RZ ;  /* 0x0000000410107210 */ /* 0x004fc80007ffe1ff */
.L_x_75:
        /* <DEDUP_REMOVED lines=25> */
.L_x_76:
        /* <DEDUP_REMOVED lines=101> */
.L_x_78:
        /* <DEDUP_REMOVED lines=12> */
[----:B------:R-:W-:Y:S02]  /*0bd0*/  MOV R9, R16 ;  /* 0x0000001000097202 */ /* 0x000fe40000000f00 */
[----:B------:R-:W-:Y:S02]  /*0be0*/  MOV R6, 0xc00 ;  /* 0x00000c0000067802 */ /* 0x000fe40000000f00 */
[----:B------:R-:W-:Y:S05]  /*0bf0*/  CALL.REL.NOINC `($__internal_6_$__cuda_sm20_div_u64) ;  /* 0x0000220000007944 */ /* 0x000fea0003c00000 */
[----:B------:R-:W-:Y:S05]  /*0c00*/  BRA `(.L_x_80) ;  /* 0x0000013000007947 */ /* 0x000fea0003800000 */
.L_x_79:
[----:B------:R-:W1:Y:S01]  /*0c10*/  I2F.U32.RP R6, R16 ;  /* 0x0000001000067306 */ /* 0x000e620000209000 */
[----:B------:R-:W-:-:S07]  /*0c20*/  ISETP.NE.U32.AND P1, PT, R16, RZ, PT ;  /* 0x000000ff1000720c */ /* 0x000fce0003f25070 */
[----:B-1----:R-:W1:Y:S02]  /*0c30*/  MUFU.RCP R6, R6 ;  /* 0x0000000600067308 */ /* 0x002e640000001000 */
[----:B-1----:R-:W-:-:S06]  /*0c40*/  IADD3 R6, R6, 0xffffffe, RZ ;  /* 0x0ffffffe06067810 */ /* 0x002fcc0007ffe0ff */
[----:B------:R-:W1:Y:S02]  /*0c50*/  F2I.FTZ.U32.TRUNC.NTZ R7, R6 ;  /* 0x0000000600077305 */ /* 0x000e64000021f000 */
[----:B-1----:R-:W-:Y:S02]  /*0c60*/  IMAD.MOV R0, RZ, RZ, -R7 ;  /* 0x000000ffff007224 */ /* 0x002fe400078e0a07 */
[----:B------:R-:W-:Y:S02]  /*0c70*/  IMAD.MOV.U32 R6, RZ, RZ, RZ ;  /* 0x000000ffff067224 */ /* 0x000fe400078e00ff */
        /* <DEDUP_REMOVED lines=10> */
[----:B------:R-:W-:-:S04]  /*0d20*/  @!P1 LOP3.LUT R3, RZ, R16, RZ, 0x33, !PT ;  /* 0x00000010ff039212 */ /* 0x000fc800078e33ff */
[----:B------:R-:W-:Y:S02]  /*0d30*/  MOV R0, R3 ;  /* 0x0000000300007202 */ /* 0x000fe40000000f00 */
.L_x_80:
[----:B------:R-:W-:Y:S02]  /*0d40*/  IADD3 R3, R8, -0x1, RZ ;  /* 0xffffffff08037810 */ /* 0x000fe40007ffe0ff */
[----:B------:R-:W-:-:S03]  /*0d50*/  MOV R5, R0 ;  /* 0x0000000000057202 */ /* 0x000fc60000000f00 */
.L_x_77:
        /* <DEDUP_REMOVED lines=14> */
[----:B------:R-:W-:Y:S01]  /*0e40*/  ISETP.GE.AND P6, PT, R11, R17, PT ;  /* 0x000000110b00720c */ /* 0x000fe20003fc6270 */
[----:B------:R-:W-:Y:S01]  /*0e50*/  IMAD.MOV.U32 R0, RZ, RZ, R4 ;  /* 0x000000ffff007224 */ /* 0x000fe200078e0004 */
[----:B------:R-:W-:Y:S01]  /*0e60*/  @P0 SHF.R.U32.HI R0, RZ, R3, R6 ;  /* 0x00000003ff000219 */ /* 0x000fe20000011606 */
[----:B------:R-:W-:Y:S01]  /*0e70*/  IMAD.MOV.U32 R20, RZ, RZ, R18 ;  /* 0x000000ffff147224 */ /* 0x000fe200078e0012 */
[----:B------:R-:W-:Y:S02]  /*0e80*/  ISETP.GE.AND P5, PT, R8, R17, PT ;  /* 0x000000110800720c */ /* 0x000fe40003fa6270 */
[--C-:B------:R-:W-:Y:S01]  /*0e90*/  SHF.R.S32.HI R7, RZ, 0x1f, R0.reuse ;  /* 0x0000001fff077819 */ /* 0x100fe20000011400 */
[----:B------:R-:W-:Y:S01]  /*0ea0*/  IMAD.MOV R26, RZ, RZ, -R0 ;  /* 0x000000ffff1a7224 */ /* 0x000fe200078e0a00 */
[----:B------:R-:W-:-:S02]  /*0eb0*/  MOV R21, R19 ;  /* 0x0000001300157202 */ /* 0x000fc40000000f00 */
[----:B------:R-:W-:Y:S01]  /*0ec0*/  IADD3 R30, R11, 0x40, RZ ;  /* 0x000000400b1e7810 */ /* 0x000fe20007ffe0ff */
[----:B------:R-:W-:Y:S01]  /*0ed0*/  IMAD R7, R7, c[0x0][0x1c0], RZ ;  /* 0x0000700007077a24 */ /* 0x000fe200078e02ff */
[C---:B------:R-:W-:Y:S01]  /*0ee0*/  LOP3.LUT P4, RZ, R11.reuse, 0x2, RZ, 0xc0, !PT ;  /* 0x000000020bff7812 */ /* 0x040fe2000788c0ff */
[----:B------:R-:W-:Y:S01]  /*0ef0*/  IMAD R26, R16, R26, R4 ;  /* 0x0000001a101a7224 */ /* 0x000fe200078e0204 */
[----:B------:R-:W-:Y:S01]  /*0f00*/  ISETP.GE.AND P3, PT, R30, R17, PT ;  /* 0x000000111e00720c */ /* 0x000fe20003f66270 */
[C---:B------:R-:W-:Y:S01]  /*0f10*/  IMAD.WIDE.U32 R20, R0.reuse, c[0x0][0x1c0], R20 ;  /* 0x0000700000147a25 */ /* 0x040fe200078e0014 */
[----:B------:R-:W-:Y:S02]  /*0f20*/  @!P6 SHF.R.S32.HI R4, RZ, 0x1f, R11 ;  /* 0x0000001fff04e819 */ /* 0x000fe4000001140b */
[----:B------:R-:W-:Y:S01]  /*0f30*/  SHF.R.S32.HI R9, RZ, 0x1f, R26 ;  /* 0x0000001fff097819 */ /* 0x000fe2000001141a */
[----:B------:R-:W-:Y:S01]  /*0f40*/  IMAD R7, R0, c[0x0][0x1c4], R7 ;  /* 0x0000710000077a24 */ /* 0x000fe200078e0207 */
[----:B------:R-:W-:Y:S01]  /*0f50*/  LOP3.LUT R0, R11, 0x1, RZ, 0xc0, !PT ;  /* 0x000000010b007812 */ /* 0x000fe200078ec0ff */
[----:B------:R-:W-:Y:S01]  /*0f60*/  @P6 IMAD.MOV.U32 R6, RZ, RZ, -0x800000 ;  /* 0xff800000ff066424 */ /* 0x000fe200078e00ff */
[----:B------:R-:W-:Y:S01]  /*0f70*/  IADD3 R26, P2, R26, R20, RZ ;  /* 0x000000141a1a7210 */ /* 0x000fe20007f5e0ff */
[----:B------:R-:W-:Y:S01]  /*0f80*/  @!P6 IMAD R4, R4, c[0x0][0x1b8], RZ ;  /* 0x00006e000404ea24 */ /* 0x000fe200078e02ff */
[----:B------:R-:W-:-:S02]  /*0f90*/  ISETP.NE.U32.AND P1, PT, R0, 0x1, PT ;  /* 0x000000010000780c */ /* 0x000fc40003f25070 */
[----:B------:R-:W-:Y:S01]  /*0fa0*/  @!P5 SHF.R.S32.HI R0, RZ, 0x1f, R8 ;  /* 0x0000001fff00d819 */ /* 0x000fe20000011408 */
[----:B------:R-:W-:Y:S01]  /*0fb0*/  @!P5 IMAD.MOV.U32 R24, RZ, RZ, R26 ;  /* 0x000000ffff18d224 */ /* 0x000fe200078e001a */
[----:B------:R-:W-:Y:S01]  /*0fc0*/  IADD3.X R27, R9, R21, R7, P2, !PT ;  /* 0x00000015091b7210 */ /* 0x000fe200017fe407 */
[----:B------:R1:W-:Y:S01]  /*0fd0*/  @P6 STS [R13.X4], R6 ;  /* 0x000000060d006388 */ /* 0x0003e20000004800 */
[C---:B------:R-:W-:Y:S02]  /*0fe0*/  @!P6 IMAD R4, R11.reuse, c[0x0][0x1bc], R4 ;  /* 0x00006f000b04ea24 */ /* 0x040fe400078e0204 */
[----:B------:R-:W-:Y:S02]  /*0ff0*/  @!P5 IMAD R0, R0, c[0x0][0x1b8], RZ ;  /* 0x00006e000000da24 */ /* 0x000fe400078e02ff */
[--C-:B------:R-:W-:Y:S02]  /*1000*/  @!P5 IMAD.MOV.U32 R25, RZ, RZ, R27.reuse ;  /* 0x000000ffff19d224 */ /* 0x100fe400078e001b */
[C---:B------:R-:W-:Y:S01]  /*1010*/  @!P6 IMAD.WIDE.U32 R20, R11.reuse, c[0x0][0x1b8], R26 ;  /* 0x00006e000b14ea25 */ /* 0x040fe200078e001a */
[----:B------:R-:W-:-:S03]  /*1020*/  IADD3 R11, R11, 0x60, RZ ;  /* 0x000000600b0b7810 */ /* 0x000fc60007ffe0ff */
[C---:B------:R-:W-:Y:S01]  /*1030*/  @!P5 IMAD R0, R8.reuse, c[0x0][0x1bc], R0 ;  /* 0x00006f000800da24 */ /* 0x040fe200078e0200 */
[----:B------:R-:W-:Y:S01]  /*1040*/  @!P6 IADD3 R4, R21, R4, RZ ;  /* 0x000000041504e210 */ /* 0x000fe20007ffe0ff */
[----:B------:R-:W-:Y:S01]  /*1050*/  @!P5 IMAD.WIDE.U32 R8, R8, c[0x0][0x1b8], R24 ;  /* 0x00006e000808da25 */ /* 0x000fe200078e0018 */
[----:B------:R-:W-:-:S03]  /*1060*/  @!P6 LEA R28, P2, R20, c[0x0][0x1a0], 0x2 ;  /* 0x00006800141cea11 */ /* 0x000fc600078410ff */
[----:B------:R-:W-:Y:S01]  /*1070*/  @!P3 IMAD.MOV.U32 R24, RZ, RZ, R26 ;  /* 0x000000ffff18b224 */ /* 0x000fe200078e001a */
[----:B------:R-:W-:Y:S01]  /*1080*/  @!P6 LEA.HI.X R29, R20, c[0x0][0x1a4], R4, 0x2, P2 ;  /* 0x00006900141dea11 */ /* 0x000fe200010f1404 */
[----:B------:R-:W-:Y:S01]  /*1090*/  @!P3 IMAD.MOV.U32 R25, RZ, RZ, R27 ;  /* 0x000000ffff19b224 */ /* 0x000fe200078e001b */
[----:B------:R-:W-:Y:S01]  /*10a0*/  @!P6 SHF.L.U32 R4, R13, 0x2, RZ ;  /* 0x000000020d04e819 */ /* 0x000fe200000006ff */
[----:B------:R-:W-:Y:S01]  /*10b0*/  @!P5 IMAD.IADD R0, R9, 0x1, R0 ;  /* 0x000000010900d824 */ /* 0x000fe200078e0200 */
[----:B------:R-:W-:Y:S01]  /*10c0*/  HFMA2.MMA R9, -RZ, RZ, 0, 1.4781951904296875e-05 ;  /* 0x000000f8ff097435 */ /* 0x000fe200000001ff */
[----:B-1----:R-:W-:Y:S02]  /*10d0*/  @!P3 SHF.R.S32.HI R6, RZ, 0x1f, R30 ;  /* 0x0000001fff06b819 */ /* 0x002fe4000001141e */
[----:B------:R-:W-:Y:S01]  /*10e0*/  @!PT LDS RZ, [RZ] ;  /* 0x00000000fffff984 */ /* 0x000fe20000000800 */
[----:B------:R-:W-:Y:S01]  /*10f0*/  @!PT LDS RZ, [RZ] ;  /* 0x00000000fffff984 */ /* 0x000fe20000000800 */
[----:B------:R-:W-:Y:S01]  /*1100*/  @!PT LDS RZ, [RZ] ;  /* 0x00000000fffff984 */ /* 0x000fe20000000800 */
[----:B------:R1:W-:Y:S03]  /*1110*/  @!P6 LDGSTS.E.LTC128B [R4], [R28.64] ;  /* 0x000000001c04efae */ /* 0x0003e6000b921966 */
[----:B------:R-:W-:-:S04]  /*1120*/  @!P3 IMAD R6, R6, c[0x0][0x1b8], RZ ;  /* 0x00006e000606ba24 */ /* 0x000fc800078e02ff */
[----:B------:R-:W-:Y:S01]  /*1130*/  SEL R9, R9, 0x108, !P1 ;  /* 0x0000010809097807 */ /* 0x000fe20004800000 */
[C---:B------:R-:W-:Y:S02]  /*1140*/  @!P3 IMAD R6, R30.reuse, c[0x0][0x1bc], R6 ;  /* 0x00006f001e06ba24 */ /* 0x040fe400078e0206 */
[----:B------:R-:W-:Y:S01]  /*1150*/  @!P3 IMAD.WIDE.U32 R30, R30, c[0x0][0x1b8], R24 ;  /* 0x00006e001e1eba25 */ /* 0x000fe200078e0018 */
[----:B------:R-:W-:-:S03]  /*1160*/  @!P5 LEA R24, P2, R8, c[0x0][0x1a0], 0x2 ;  /* 0x000068000818da11 */ /* 0x000fc600078410ff */
[----:B------:R-:W-:Y:S01]  /*1170*/  IMAD.IADD R7, R13, 0x1, R9 ;  /* 0x000000010d077824 */ /* 0x000fe200078e0209 */
[----:B------:R-:W-:Y:S01]  /*1180*/  @!P5 LEA.HI.X R25, R8, c[0x0][0x1a4], R0, 0x2, P2 ;  /* 0x000069000819da11 */ /* 0x000fe200010f1400 */
[----:B------:R-:W-:Y:S01]  /*1190*/  IMAD.MOV.U32 R8, RZ, RZ, 0x210 ;  /* 0x00000210ff087424 */ /* 0x000fe200078e00ff */
[----:B------:R-:W-:Y:S01]  /*11a0*/  ISETP.GE.AND P2, PT, R11, R17, PT ;  /* 0x000000110b00720c */ /* 0x000fe20003f46270 */
[----:B------:R-:W-:Y:S01]  /*11b0*/  @P5 IMAD.MOV.U32 R0, RZ, RZ, -0x800000 ;  /* 0xff800000ff005424 */ /* 0x000fe200078e00ff */
[----:B------:R-:W-:Y:S01]  /*11c0*/  @!P3 LEA R20, P1, R30, c[0x0][0x1a0], 0x2 ;  /* 0x000068001e14ba11 */ /* 0x000fe200078210ff */
[----:B------:R-:W-:Y:S01]  /*11d0*/  @!P3 IMAD.IADD R6, R31, 0x1, R6 ;  /* 0x000000011f06b824 */ /* 0x000fe200078e0206 */
[----:B------:R-:W-:Y:S02]  /*11e0*/  SEL R8, R8, 0x1f0, !P4 ;  /* 0x000001f008087807 */ /* 0x000fe40006000000 */
[----:B------:R2:W-:Y:S02]  /*11f0*/  @P5 STS [R7.X4], R0 ;  /* 0x0000000007005388 */ /* 0x0005e40000004800 */
[----:B------:R-:W-:-:S02]  /*1200*/  IADD3 R12, R13, R8, RZ ;  /* 0x000000080d0c7210 */ /* 0x000fc40007ffe0ff */
[----:B------:R-:W-:Y:S01]  /*1210*/  @!P3 LEA.HI.X R21, R30, c[0x0][0x1a4], R6, 0x2, P1 ;  /* 0x000069001e15ba11 */ /* 0x000fe200008f1406 */
[----:B------:R-:W-:Y:S02]  /*1220*/  @P3 IMAD.MOV.U32 R6, RZ, RZ, -0x800000 ;  /* 0xff800000ff063424 */ /* 0x000fe400078e00ff */
[----:B-1----:R-:W-:Y:S01]  /*1230*/  @!P3 IMAD.SHL.U32 R4, R12, 0x4, RZ ;  /* 0x000000040c04b824 */ /* 0x002fe200078e00ff */
[----:B------:R-:W-:Y:S01]  /*1240*/  @P2 IADD3 R10, R13, R9, R8 ;  /* 0x000000090d0a2210 */ /* 0x000fe20007ffe008 */
[----:B------:R-:W-:Y:S01]  /*1250*/  @!P5 IMAD.SHL.U32 R7, R7, 0x4, RZ ;  /* 0x000000040707d824 */ /* 0x000fe200078e00ff */
[----:B--2---:R-:W-:-:S04]  /*1260*/  @P2 MOV R0, 0xff800000 ;  /* 0xff80000000002802 */ /* 0x004fc80000000f00 */
        /* <DEDUP_REMOVED lines=26> */
.L_x_82:
[----:B------:R-:W-:Y:S05]  /*1410*/  BSYNC B0 ;  /* 0x0000000000007941 */ /* 0x000fea0003800000 */
.L_x_81:
[----:B------:R-:W-:Y:S01]  /*1420*/  LEA.HI R9, R14, R2, RZ, 0x5 ;  /* 0x000000020e097211 */ /* 0x000fe200078f28ff */
[----:B-1----:R-:W-:Y:S01]  /*1430*/  IMAD.SHL.U32 R6, R23, 0x80, RZ ;  /* 0x0000008017067824 */ /* 0x002fe200078e00ff */
[----:B------:R-:W0:Y:S01]  /*1440*/  LDGDEPBAR ;  /* 0x00000000000079af */ /* 0x000e220000000000 */
[----:B------:R-:W-:Y:S01]  /*1450*/  IMAD.MOV.U32 R12, RZ, RZ, 0x3e0 ;  /* 0x000003e0ff0c7424 */ /* 0x000fe200078e00ff */
[----:B------:R-:W-:Y:S02]  /*1460*/  SHF.R.S32.HI R8, RZ, 0x5, R9 ;  /* 0x00000005ff087819 */ /* 0x000fe40000011409 */
[----:B------:R-:W-:Y:S02]  /*1470*/  LOP3.LUT R9, R9, 0xffffffe0, RZ, 0xc0, !PT ;  /* 0xffffffe009097812 */ /* 0x000fe400078ec0ff */
[----:B------:R-:W-:Y:S02]  /*1480*/  IADD3 R4, R8, UR36, RZ ;  /* 0x0000002408047c10 */ /* 0x000fe4000fffe0ff */
[----:B------:R-:W-:Y:S01]  /*1490*/  IADD3 R13, -R6, c[0x0][0x16c], RZ ;  /* 0x00005b00060d7a10 */ /* 0x000fe20007ffe1ff */
[----:B------:R-:W-:-:S02]  /*14a0*/  IMAD.IADD R2, R2, 0x1, -R9 ;  /* 0x0000000102027824 */ /* 0x000fc400078e0a09 */
        /* <DEDUP_REMOVED lines=9> */
[----:B------:R-:W-:Y:S01]  /*1540*/  IMAD R15, R8, 0x80, R14 ;  /* 0x00000080080f7824 */ /* 0x000fe200078e020e */
[----:B------:R-:W-:Y:S01]  /*1550*/  SHF.R.S32.HI R7, RZ, 0x1f, R6 ;  /* 0x0000001fff077819 */ /* 0x000fe20000011406 */
[----:B------:R-:W-:Y:S01]  /*1560*/  IMAD R9, R16, R9, R4 ;  /* 0x0000000910097224 */ /* 0x000fe200078e0204 */
[----:B------:R-:W-:Y:S01]  /*1570*/  SEL R4, R0, 0xffffffff, !P0 ;  /* 0xffffffff00047807 */ /* 0x000fe20004000000 */
[----:B------:R-:W-:Y:S01]  /*1580*/  IMAD R10, R10, c[0x0][0x190], RZ ;  /* 0x000064000a0a7a24 */ /* 0x000fe200078e02ff */
[----:B------:R-:W-:Y:S01]  /*1590*/  SHF.R.S32.HI R34, RZ, 0x1f, R14 ;  /* 0x0000001fff227819 */ /* 0x000fe2000001140e */
[----:B------:R-:W-:Y:S01]  /*15a0*/  IMAD.WIDE.U32 R6, R0, c[0x0][0x190], R6 ;  /* 0x0000640000067a25 */ /* 0x000fe200078e0006 */
[----:B------:R-:W-:-:S02]  /*15b0*/  ISETP.LT.OR P4, PT, R4, RZ, P4 ;  /* 0x000000ff0400720c */ /* 0x000fc40002781670 */
[----:B------:R-:W-:Y:S01]  /*15c0*/  IADD3 R33, P0, R9, R18, RZ ;  /* 0x0000001209217210 */ /* 0x000fe20007f1e0ff */
[----:B------:R-:W-:Y:S01]  /*15d0*/  IMAD R10, R0, c[0x0][0x194], R10 ;  /* 0x00006500000a7a24 */ /* 0x000fe200078e020a */
[----:B------:R-:W-:Y:S02]  /*15e0*/  ISETP.LT.OR P3, PT, R17, 0x3, P4 ;  /* 0x000000031100780c */ /* 0x000fe40002761670 */
[----:B------:R-:W-:Y:S01]  /*15f0*/  LEA.HI.X.SX32 R32, R9, R19, 0x1, P0 ;  /* 0x0000001309207211 */ /* 0x000fe200000f0eff */
[----:B------:R-:W-:Y:S02]  /*1600*/  IMAD.IADD R11, R7, 0x1, R10 ;  /* 0x00000001070b7824 */ /* 0x000fe400078e020a */
[----:B------:R-:W-:Y:S02]  /*1610*/  IMAD.MOV.U32 R10, RZ, RZ, R6 ;  /* 0x000000ffff0a7224 */ /* 0x000fe400078e0006 */
        /* <DEDUP_REMOVED lines=8> */
[----:B------:R-:W-:Y:S02]  /*16a0*/  @!P3 LEA R9, P1, R0, R36, 0x1 ;  /* 0x000000240009b211 */ /* 0x000fe400078208ff */
[----:B------:R-:W-:Y:S02]  /*16b0*/  @!P4 IADD3 R6, P0, R36, c[0x0][0x188], RZ ;  /* 0x000062002406ca10 */ /* 0x000fe40007f1e0ff */
[----:B------:R-:W-:-:S02]  /*16c0*/  @!P3 LEA.HI.X R7, R0, R37, R7, 0x1, P1 ;  /* 0x000000250007b211 */ /* 0x000fc400008f0c07 */
[----:B------:R-:W-:Y:S02]  /*16d0*/  @!P4 LEA R24, P2, R36, c[0x0][0x160], 0x2 ;  /* 0x000058002418ca11 */ /* 0x000fe400078410ff */
[----:B------:R-:W-:Y:S02]  /*16e0*/  @!P4 IADD3.X R0, R37, c[0x0][0x18c], RZ, P0, !PT ;  /* 0x000063002500ca10 */ /* 0x000fe400007fe4ff */
[----:B------:R-:W-:Y:S02]  /*16f0*/  @!P4 LEA R22, P1, R6, c[0x0][0x160], 0x2 ;  /* 0x000058000616ca11 */ /* 0x000fe400078210ff */
[----:B------:R-:W-:Y:S02]  /*1700*/  @!P3 LEA R20, P0, R9, c[0x0][0x160], 0x2 ;  /* 0x000058000914ba11 */ /* 0x000fe400078010ff */
[----:B------:R-:W-:Y:S02]  /*1710*/  @!P4 LEA.HI.X R25, R36, c[0x0][0x164], R37, 0x2, P2 ;  /* 0x000059002419ca11 */ /* 0x000fe400010f1425 */
[----:B------:R-:W-:Y:S01]  /*1720*/  @!P4 LEA.HI.X R23, R6, c[0x0][0x164], R0, 0x2, P1 ;  /* 0x000059000617ca11 */ /* 0x000fe200008f1400 */
[----:B------:R-:W-:Y:S01]  /*1730*/  @!P4 IMAD.SHL.U32 R6, R15, 0x4, RZ ;  /* 0x000000040f06c824 */ /* 0x000fe200078e00ff */
        /* <DEDUP_REMOVED lines=12> */
[----:B------:R-:W0:Y:S02]  /*1800*/  LDGDEPBAR ;  /* 0x00000000000079af */ /* 0x000e240000000000 */
[----:B------:R-:W-:-:S02]  /*1810*/  LOP3.LUT R26, R7, 0x7, R26, 0x78, !PT ;  /* 0x00000007071a7812 */ /* 0x000fc400078e781a */
[----:B------:R3:W-:Y:S04]  /*1820*/  @!P3 LDGSTS.E.BYPASS.LTC128B.128 [R0+0x3020], [R20.64] ;  /* 0x030200001400bfae */ /* 0x0007e8000b901d66 */
[----:B------:R-:W0:Y:S01]  /*1830*/  LDGDEPBAR ;  /* 0x00000000000079af */ /* 0x000e220000000000 */
[----:B---3--:R-:W-:Y:S01]  /*1840*/  LOP3.LUT R0, R2, 0x1, RZ, 0xc0, !PT ;  /* 0x0000000102007812 */ /* 0x008fe200078ec0ff */
[----:B------:R-:W-:-:S04]  /*1850*/  DEPBAR.LE SB0, 0x3 ;  /* 0x000080c00000791a */ /* 0x000fc80000000000 */
[----:B------:R-:W-:Y:S01]  /*1860*/  WARPSYNC 0xffffffff ;  /* 0xffffffff00007948 */ /* 0x000fe20003800000 */
[----:B------:R-:W-:Y:S01]  /*1870*/  BAR.SYNC.DEFER_BLOCKING 0x0 ;  /* 0x0000000000007b1d */ /* 0x000fe20000010000 */
[----:B------:R-:W-:Y:S01]  /*1880*/  ISETP.NE.U32.AND P1, PT, R0, 0x1, PT ;  /* 0x000000010000780c */ /* 0x000fe20003f25070 */
[----:B------:R-:W-:-:S03]  /*1890*/  IMAD.SHL.U32 R0, R26, 0x4, RZ ;  /* 0x000000041a007824 */ /* 0x000fc600078e00ff */
[----:B------:R-:W-:Y:S02]  /*18a0*/  SEL R12, R12, 0x420, !P1 ;  /* 0x000004200c0c7807 */ /* 0x000fe40004800000 */
[C---:B-1----:R-:W-:Y:S02]  /*18b0*/  IADD3 R24, R0.reuse, 0x840, RZ ;  /* 0x0000084000187810 */ /* 0x042fe40007ffe0ff */
[C---:B------:R-:W-:Y:S01]  /*18c0*/  @P0 IADD3 R24, R0.reuse, 0x7c0, RZ ;  /* 0x000007c000180810 */ /* 0x040fe20007ffe0ff */
[----:B------:R-:W-:-:S04]  /*18d0*/  IMAD.IADD R25, R0, 0x1, R12 ;  /* 0x0000000100197824 */ /* 0x000fc800078e020c */
[----:B------:R-:W-:Y:S01]  /*18e0*/  IMAD.IADD R12, R12, 0x1, R24 ;  /* 0x000000010c0c7824 */ /* 0x000fe200078e0218 */
[----:B--2---:R-:W-:Y:S04]  /*18f0*/  LDS R23, [R25] ;  /* 0x0000000019177984 */ /* 0x004fe80000000800 */
        /* <DEDUP_REMOVED lines=8> */
.L_x_92:
[----:B--2---:R-:W-:Y:S01]  /*1980*/  FMNMX.FTZ R6, R0, R6, !PT ;  /* 0x0000000600067209 */ /* 0x004fe20007810000 */
[----:B------:R-:W2:Y:S01]  /*1990*/  S2UR UR4, SR_CTAID.Y ;  /* 0x00000000000479c3 */ /* 0x000ea20000002600 */
[----:B------:R-:W-:Y:S02]  /*19a0*/  FSETP.NEU.FTZ.AND P2, PT, R23, -INF , PT ;  /* 0xff8000001700780b */ /* 0x000fe40003f5d000 */
[----:B------:R-:W-:Y:S01]  /*19b0*/  FSETP.NEU.FTZ.AND P1, PT, R11, -INF , PT ;  /* 0xff8000000b00780b */ /* 0x000fe20003f3d000 */
[----:B-1----:R-:W1:Y:S01]  /*19c0*/  SHFL.BFLY PT, R0, R6, 0x8, 0x1f ;  /* 0x0d001f0006007f89 */ /* 0x002e6200000e0000 */
[----:B------:R-:W-:Y:S02]  /*19d0*/  FSETP.NEU.FTZ.AND P3, PT, R22, -INF , PT ;  /* 0xff8000001600780b */ /* 0x000fe40003f7d000 */
[----:B-1----:R-:W-:-:S05]  /*19e0*/  FMNMX.FTZ R0, R6, R0, !PT ;  /* 0x0000000006007209 */ /* 0x002fca0007810000 */
[----:B------:R-:W1:Y:S02]  /*19f0*/  SHFL.BFLY PT, R6, R0, 0x4, 0x1f ;  /* 0x0c801f0000067f89 */ /* 0x000e6400000e0000 */
[----:B-1----:R-:W-:-:S05]  /*1a00*/  FMNMX.FTZ R6, R0, R6, !PT ;  /* 0x0000000600067209 */ /* 0x002fca0007810000 */
[----:B------:R-:W1:Y:S02]  /*1a10*/  SHFL.BFLY PT, R0, R6, 0x2, 0x1f ;  /* 0x0c401f0006007f89 */ /* 0x000e6400000e0000 */
[----:B-1----:R-:W-:-:S05]  /*1a20*/  FMNMX.FTZ R0, R6, R0, !PT ;  /* 0x0000000006007209 */ /* 0x002fca0007810000 */
[----:B------:R-:W1:Y:S02]  /*1a30*/  SHFL.BFLY PT, R21, R0, 0x1, 0x1f ;  /* 0x0c201f0000157f89 */ /* 0x000e6400000e0000 */
[----:B-1----:R-:W-:-:S04]  /*1a40*/  FMNMX.FTZ R21, R0, R21, !PT ;  /* 0x0000001500157209 */ /* 0x002fc80007810000 */
[----:B------:R-:W-:-:S04]  /*1a50*/  FSETP.NEU.FTZ.AND P0, PT, R21, -INF , PT ;  /* 0xff8000001500780b */ /* 0x000fc80003f1d000 */
[----:B------:R-:W-:Y:S02]  /*1a60*/  FSEL R0, R21, RZ, P0 ;  /* 0x000000ff15007208 */ /* 0x000fe40000000000 */
[----:B------:R-:W-:-:S03]  /*1a70*/  FSETP.NEU.FTZ.AND P0, PT, R10, -INF , PT ;  /* 0xff8000000a00780b */ /* 0x000fc60003f1d000 */
[--C-:B------:R-:W-:Y:S01]  /*1a80*/  FADD.FTZ R9, R22, -R0.reuse ;  /* 0x8000000016097221 */ /* 0x100fe20000010000 */
[C---:B------:R-:W-:Y:S01]  /*1a90*/  SEL R22, R2.reuse, 0xffffffff, P3 ;  /* 0xffffffff02167807 */ /* 0x040fe20001800000 */
[--C-:B------:R-:W-:Y:S01]  /*1aa0*/  FADD.FTZ R7, R23, -R0.reuse ;  /* 0x8000000017077221 */ /* 0x100fe20000010000 */
[C---:B------:R-:W-:Y:S01]  /*1ab0*/  @P2 IADD3 R22, R2.reuse, 0x20, RZ ;  /* 0x0000002002162810 */ /* 0x040fe20007ffe0ff */
[----:B------:R-:W-:Y:S01]  /*1ac0*/  FMUL.FTZ R9, R9, 1.4426950216293334961 ;  /* 0x3fb8aa3b09097820 */ /* 0x000fe20000410000 */
[C---:B------:R-:W-:Y:S01]  /*1ad0*/  @P1 IADD3 R22, R2.reuse, 0x40, RZ ;  /* 0x0000004002161810 */ /* 0x040fe20007ffe0ff */
[----:B------:R-:W-:Y:S01]  /*1ae0*/  FMUL.FTZ R7, R7, 1.4426950216293334961 ;  /* 0x3fb8aa3b07077820 */ /* 0x000fe20000410000 */
[----:B------:R-:W-:Y:S01]  /*1af0*/  ISETP.NE.AND P1, PT, R2, RZ, PT ;  /* 0x000000ff0200720c */ /* 0x000fe20003f25270 */
[--C-:B------:R-:W-:Y:S02]  /*1b00*/  FADD.FTZ R6, R11, -R0.reuse ;  /* 0x800000000b067221 */ /* 0x100fe40000010000 */
        /* <DEDUP_REMOVED lines=29> */
[----:B------:R-:W-:Y:S02]  /*1ce0*/  IMAD.MOV.U32 R17, RZ, RZ, RZ ;  /* 0x000000ffff117224 */ /* 0x000fe400078e00ff */
[----:B---3--:R-:W-:Y:S02]  /*1cf0*/  FADD.FTZ R11, R10, R11 ;  /* 0x0000000b0a0b7221 */ /* 0x008fe40000010000 */
[----:B------:R-:W1:Y:S03]  /*1d00*/  SHFL.BFLY PT, R20, R22, 0x1, 0x1f ;  /* 0x0c201f0016147f89 */ /* 0x000e6600000e0000 */
[----:B------:R-:W-:Y:S01]  /*1d10*/  FSETP.NE.FTZ.AND P0, PT, R11, RZ, PT ;  /* 0x000000ff0b00720b */ /* 0x000fe20003f15000 */
[----:B------:R-:W3:-:S12]  /*1d20*/  S2R R10, SR_TID.X ;  /* 0x00000000000a7919 */ /* 0x000ed80000002100 */
[----:B------:R-:W4:Y:S01]  /*1d30*/  @P0 MUFU.RCP R17, R11 ;  /* 0x0000000b00110308 */ /* 0x000f220000001000 */
[----:B-1----:R-:W-:-:S07]  /*1d40*/  IMNMX R20, R22, R20, !PT ;  /* 0x0000001416147217 */ /* 0x002fce0007800200 */
[----:B------:R-:W1:Y:S01]  /*1d50*/  MUFU.LG2 R11, R11 ;  /* 0x0000000b000b7308 */ /* 0x000e620000000c00 */
[----:B---3--:R-:W-:Y:S01]  /*1d60*/  ISETP.GT.OR P0, PT, R10, 0xff, P1 ;  /* 0x000000ff0a00780c */ /* 0x008fe20000f04670 */
[-C--:B----4-:R-:W-:Y:S02]  /*1d70*/  FMUL.FTZ R9, R9, R17.reuse ;  /* 0x0000001109097220 */ /* 0x090fe40000410000 */
[-C--:B------:R-:W-:Y:S02]  /*1d80*/  FMUL.FTZ R7, R7, R17.reuse ;  /* 0x0000001107077220 */ /* 0x080fe40000410000 */
[-C--:B------:R-:W-:Y:S01]  /*1d90*/  FMUL.FTZ R6, R6, R17.reuse ;  /* 0x0000001106067220 */ /* 0x080fe20000410000 */
[----:B------:R3:W-:Y:S01]  /*1da0*/  STS [R26.X4], R9 ;  /* 0x000000091a007388 */ /* 0x0007e20000004800 */
[----:B------:R-:W-:Y:S02]  /*1db0*/  FMUL.FTZ R0, R0, R17 ;  /* 0x0000001100007220 */ /* 0x000fe40000410000 */
[----:B-1----:R-:W-:Y:S01]  /*1dc0*/  FFMA.FTZ R21, R11, 0.69314718246459960938, R21 ;  /* 0x3f3172180b157823 */ /* 0x002fe20000010015 */
[----:B------:R3:W-:Y:S04]  /*1dd0*/  STS [R25], R7 ;  /* 0x0000000719007388 */ /* 0x0007e80000000800 */
[----:B------:R3:W-:Y:S04]  /*1de0*/  STS [R24], R6 ;  /* 0x0000000618007388 */ /* 0x0007e80000000800 */
[----:B------:R3:W-:Y:S04]  /*1df0*/  STS [R12], R0 ;  /* 0x000000000c007388 */ /* 0x0007e80000000800 */
        /* <DEDUP_REMOVED lines=25> */
.L_x_85:
[----:B------:R-:W-:Y:S05]  /*1f90*/  BSYNC B0 ;  /* 0x0000000000007941 */ /* 0x000fea0003800000 */
.L_x_84:
[----:B------:R-:W-:Y:S01]  /*1fa0*/  BAR.SYNC.DEFER_BLOCKING 0x0 ;  /* 0x0000000000007b1d */ /* 0x000fe20000010000 */
[----:B---3--:R-:W-:Y:S01]  /*1fb0*/  HFMA2.MMA R9, -RZ, RZ, 0, 0 ;  /* 0x00000000ff097435 */ /* 0x008fe200000001ff */
[----:B------:R-:W-:Y:S01]  /*1fc0*/  IMAD.MOV.U32 R12, RZ, RZ, RZ ;  /* 0x000000ffff0c7224 */ /* 0x000fe200078e00ff */
[----:B------:R-:W-:-:S03]  /*1fd0*/  CS2R R10, SRZ ;  /* 0x00000000000a7805 */ /* 0x000fc6000001ff00 */
        /* <DEDUP_REMOVED lines=20> */
.L_x_90:
[----:B------:R-:W-:Y:S01]  /*2120*/  IADD3 R5, R7, 0x3, RZ ;  /* 0x0000000307057810 */ /* 0x000fe20007ffe0ff */
[----:B------:R-:W-:Y:S01]  /*2130*/  IMAD.SHL.U32 R28, R15, 0x4, RZ ;  /* 0x000000040f1c7824 */ /* 0x000fe200078e00ff */
[C---:B------:R-:W-:Y:S01]  /*2140*/  IADD3 R39, R7.reuse, 0x4, RZ ;  /* 0x0000000407277810 */ /* 0x040fe20007ffe0ff */
[----:B------:R-:W-:Y:S01]  /*2150*/  IMAD.SHL.U32 R6, R7, 0x8, RZ ;  /* 0x0000000807067824 */ /* 0x000fe200078e00ff */
[-C--:B------:R-:W-:Y:S02]  /*2160*/  ISETP.GT.OR P1, PT, R5, R35.reuse, P4 ;  /* 0x000000230500720c */ /* 0x080fe40002724670 */
[C---:B------:R-:W-:Y:S02]  /*2170*/  IADD3 R20, R7.reuse, 0x5, RZ ;  /* 0x0000000507147810 */ /* 0x040fe40007ffe0ff */
[C---:B------:R-:W-:Y:S02]  /*2180*/  LOP3.LUT R0, R6.reuse, 0xffffffc0, RZ, 0xc0, !PT ;  /* 0xffffffc006007812 */ /* 0x040fe400078ec0ff */
[----:B-1----:R-:W-:Y:S02]  /*2190*/  LOP3.LUT R2, R6, 0x20, RZ, 0xc0, !PT ;  /* 0x0000002006027812 */ /* 0x002fe400078ec0ff */
[-C--:B------:R-:W-:Y:S02]  /*21a0*/  ISETP.GT.OR P2, PT, R20, R35.reuse, P4 ;  /* 0x000000231400720c */ /* 0x080fe40002744670 */
[----:B------:R-:W-:Y:S02]  /*21b0*/  IADD3 R0, R2, R0, R8 ;  /* 0x0000000002007210 */ /* 0x000fe40007ffe008 */
[----:B------:R-:W-:Y:S01]  /*21c0*/  IADD3 R7, R7, 0x6, RZ ;  /* 0x0000000607077810 */ /* 0x000fe20007ffe0ff */
[----:B------:R-:W-:Y:S01]  /*21d0*/  @!P1 IMAD.WIDE.U32 R18, R5, c[0x0][0x188], R36 ;  /* 0x0000620005129a25 */ /* 0x000fe200078e0024 */
[----:B------:R-:W-:Y:S02]  /*21e0*/  @!P1 SHF.R.S32.HI R3, RZ, 0x1f, R5 ;  /* 0x0000001fff039819 */ /* 0x000fe40000011405 */
[----:B------:R-:W-:Y:S02]  /*21f0*/  IADD3 R38, R38, -0x4, RZ ;  /* 0xfffffffc26267810 */ /* 0x000fe40007ffe0ff */
[----:B------:R-:W-:Y:S01]  /*2200*/  @!P1 LEA R16, P0, R18, c[0x0][0x160], 0x2 ;  /* 0x0000580012109a11 */ /* 0x000fe200078010ff */
[----:B------:R-:W-:Y:S01]  /*2210*/  @!P1 IMAD R2, R3, c[0x0][0x188], RZ ;  /* 0x0000620003029a24 */ /* 0x000fe200078e02ff */
[----:B------:R-:W-:Y:S02]  /*2220*/  LOP3.LUT R3, R0, 0x3e0, RZ, 0xc0, !PT ;  /* 0x000003e000037812 */ /* 0x000fe400078ec0ff */
[----:B------:R-:W-:Y:S01]  /*2230*/  @!P2 SHF.R.S32.HI R21, RZ, 0x1f, R20 ;  /* 0x0000001fff15a819 */ /* 0x000fe20000011414 */
[----:B------:R-:W-:Y:S01]  /*2240*/  @!P1 IMAD R2, R5, c[0x0][0x18c], R2 ;  /* 0x0000630005029a24 */ /* 0x000fe200078e0202 */
[----:B------:R-:W-:Y:S03]  /*2250*/  SHF.R.U32.HI R3, RZ, 0x5, R3 ;  /* 0x00000005ff037819 */ /* 0x000fe60000011603 */
[----:B------:R-:W-:Y:S01]  /*2260*/  @!P1 IMAD.IADD R2, R19, 0x1, R2 ;  /* 0x0000000113029824 */ /* 0x000fe200078e0202 */
[----:B------:R-:W-:Y:S04]  /*2270*/  LOP3.LUT R3, R3, R0, RZ, 0x3c, !PT ;  /* 0x0000000003037212 */ /* 0x000fe800078e3cff */
[----:B------:R-:W-:Y:S02]  /*2280*/  @!P1 LEA.HI.X R17, R18, c[0x0][0x164], R2, 0x2, P0 ;  /* 0x0000590012119a11 */ /* 0x000fe400000f1402 */
[----:B------:R-:W-:Y:S01]  /*2290*/  IADD3 R2, R6, 0x8, RZ ;  /* 0x0000000806027810 */ /* 0x000fe20007ffe0ff */
[----:B------:R-:W1:Y:S03]  /*22a0*/  LDS R3, [R3.X4] ;  /* 0x0000000003037984 */ /* 0x000e660000004800 */
[C---:B------:R-:W-:Y:S02]  /*22b0*/  LOP3.LUT R0, R2.reuse, 0x28, RZ, 0xc0, !PT ;  /* 0x0000002802007812 */ /* 0x040fe400078ec0ff */
[----:B------:R-:W-:Y:S01]  /*22c0*/  LOP3.LUT R2, R2, 0xffffffc0, RZ, 0xc0, !PT ;  /* 0xffffffc002027812 */ /* 0x000fe200078ec0ff */
[----:B------:R-:W-:Y:S01]  /*22d0*/  @!PT LDS RZ, [RZ] ;  /* 0x00000000fffff984 */ /* 0x000fe20000000800 */
[----:B------:R-:W-:Y:S01]  /*22e0*/  @!PT LDS RZ, [RZ] ;  /* 0x00000000fffff984 */ /* 0x000fe20000000800 */
[----:B------:R-:W-:Y:S01]  /*22f0*/  @!PT LDS RZ, [RZ] ;  /* 0x00000000fffff984 */ /* 0x000fe20000000800 */
[----:B------:R2:W-:Y:S01]  /*2300*/  @!P1 LDGSTS.E.BYPASS.LTC128B.128 [R28+0x4020], [R16.64] ;  /* 0x04020000101c9fae */ /* 0x0005e2000b901d66 */
[----:B------:R-:W-:Y:S02]  /*2310*/  ISETP.GT.OR P1, PT, R39, R35, P4 ;  /* 0x000000232700720c */ /* 0x000fe40002724670 */
[----:B------:R-:W-:Y:S02]  /*2320*/  IADD3 R2, R0, R2, R8 ;  /* 0x0000000200027210 */ /* 0x000fe40007ffe008 */
[----:B------:R-:W0:Y:S02]  /*2330*/  LDGDEPBAR ;  /* 0x00000000000079af */ /* 0x000e240000000000 */
[----:B------:R-:W-:Y:S04]  /*2340*/  LOP3.LUT R0, R2, 0x3e0, RZ, 0xc0, !PT ;  /* 0x000003e002007812 */ /* 0x000fe800078ec0ff */
[----:B------:R-:W-:Y:S03]  /*2350*/  SHF.R.U32.HI R0, RZ, 0x5, R0 ;  /* 0x00000005ff007819 */ /* 0x000fe60000011600 */
[----:B------:R-:W-:Y:S02]  /*2360*/  @!P1 SHF.R.S32.HI R5, RZ, 0x1f, R39 ;  /* 0x0000001fff059819 */ /* 0x000fe40000011427 */
[----:B------:R-:W-:Y:S02]  /*2370*/  LOP3.LUT R2, R0, R2, RZ, 0x3c, !PT ;  /* 0x0000000200027212 */ /* 0x000fe400078e3cff */
[C---:B------:R-:W-:Y:S01]  /*2380*/  IADD3 R0, R6.reuse, 0x10, RZ ;  /* 0x0000001006007810 */ /* 0x040fe20007ffe0ff */
[----:B------:R-:W-:Y:S01]  /*2390*/  @!P1 IMAD R5, R5, c[0x0][0x188], RZ ;  /* 0x0000620005059a24 */ /* 0x000fe200078e02ff */
[----:B------:R-:W-:Y:S03]  /*23a0*/  IADD3 R6, R6, 0x18, RZ ;  /* 0x0000001806067810 */ /* 0x000fe60007ffe0ff */
[C---:B------:R-:W-:Y:S02]  /*23b0*/  @!P1 IMAD R5, R39.reuse, c[0x0][0x18c], R5 ;  /* 0x0000630027059a24 */ /* 0x040fe400078e0205 */
[----:B--2---:R-:W-:Y:S04]  /*23c0*/  @!P1 IMAD.WIDE.U32 R16, R39, c[0x0][0x188], R36 ;  /* 0x0000620027109a25 */ /* 0x004fe800078e0024 */
[----:B------:R-:W-:Y:S01]  /*23d0*/  @!P1 IMAD.IADD R5, R17, 0x1, R5 ;  /* 0x0000000111059824 */ /* 0x000fe200078e0205 */
[C---:B------:R-:W-:Y:S02]  /*23e0*/  @!P1 LEA R22, P3, R16.reuse, c[0x0][0x160], 0x2 ;  /* 0x0000580010169a11 */ /* 0x040fe400078610ff */
[----:B-1----:R-:W-:Y:S01]  /*23f0*/  FSETP.GT.FTZ.AND P0, PT, R3, RZ, PT ;  /* 0x000000ff0300720b */ /* 0x002fe20003f14000 */
[----:B------:R-:W-:Y:S04]  /*2400*/  DEPBAR.LE SB0, 0x3 ;  /* 0x000080c00000791a */ /* 0x000fe80000000000 */
[----:B------:R-:W1:Y:S01]  /*2410*/  LDS R2, [R2.X4] ;  /* 0x0000000002027984 */ /* 0x000e620000004800 */
[----:B------:R-:W-:Y:S02]  /*2420*/  @!P1 LEA.HI.X R23, R16, c[0x0][0x164], R5, 0x2, P3 ;  /* 0x0000590010179a11 */ /* 0x000fe400018f1405 */
[----:B------:R-:W-:Y:S02]  /*2430*/  ISETP.LT.OR P0, PT, R4, RZ, !P0 ;  /* 0x000000ff0400720c */ /* 0x000fe40004701670 */
[----:B------:R-:W-:Y:S02]  /*2440*/  LOP3.LUT R5, R0, 0x30, RZ, 0xc0, !PT ;  /* 0x0000003000057812 */ /* 0x000fe400078ec0ff */
[-C--:B------:R-:W-:Y:S02]  /*2450*/  ISETP.GE.OR P0, PT, R14, R13.reuse, P0 ;  /* 0x0000000d0e00720c */ /* 0x080fe40000706670 */
[----:B------:R-:W-:Y:S04]  /*2460*/  LOP3.LUT R0, R0, 0xffffffc0, RZ, 0xc0, !PT ;  /* 0xffffffc000007812 */ /* 0x000fe800078ec0ff */
[----:B------:R-:W-:Y:S01]  /*2470*/  IADD3 R5, R5, R0, R8 ;  /* 0x0000000005057210 */ /* 0x000fe20007ffe008 */
[----:B------:R-:W-:Y:S06]  /*2480*/  @!P2 IMAD R0, R21, c[0x0][0x188], RZ ;  /* 0x000062001500aa24 */ /* 0x000fec00078e02ff */
[----:B------:R-:W2:Y:S05]  /*2490*/  @!P0 LDS.128 R16, [R15.X4+0x1020] ;  /* 0x001020000f108984 */ /* 0x000eaa0000004c00 */
[----:B------:R-:W-:Y:S01]  /*24a0*/  @!PT LDS RZ, [RZ] ;  /* 0x00000000fffff984 */ /* 0x000fe20000000800 */
[----:B------:R-:W-:Y:S01]  /*24b0*/  @!PT LDS RZ, [RZ] ;  /* 0x00000000fffff984 */ /* 0x000fe20000000800 */
[----:B------:R-:W-:Y:S01]  /*24c0*/  @!PT LDS RZ, [RZ] ;  /* 0x00000000fffff984 */ /* 0x000fe20000000800 */
[----:B------:R3:W-:Y:S05]  /*24d0*/  @!P1 LDGSTS.E.BYPASS.LTC128B.128 [R28+0x1020], [R22.64] ;  /* 0x01020000161c9fae */ /* 0x0007ea000b901d66 */
[----:B------:R-:W0:Y:S01]  /*24e0*/  LDGDEPBAR ;  /* 0x00000000000079af */ /* 0x000e220000000000 */
[----:B-1----:R-:W-:Y:S04]  /*24f0*/  FSETP.GT.FTZ.AND P1, PT, R2, RZ, PT ;  /* 0x000000ff0200720b */ /* 0x002fe80003f34000 */
[----:B------:R-:W-:Y:S04]  /*2500*/  ISETP.LT.OR P1, PT, R4, RZ, !P1 ;  /* 0x000000ff0400720c */ /* 0x000fe80004f21670 */
[----:B------:R-:W-:Y:S01]  /*2510*/  ISETP.GE.OR P1, PT, R14, R13, P1 ;  /* 0x0000000d0e00720c */ /* 0x000fe20000f26670 */
[C---:B---3--:R-:W-:Y:S01]  /*2520*/  @!P2 IMAD.WIDE.U32 R22, R20.reuse, c[0x0][0x188], R36 ;  /* 0x000062001416aa25 */ /* 0x048fe200078e0024 */
[----:B------:R-:W-:Y:S04]  /*2530*/  DEPBAR.LE SB0, 0x3 ;  /* 0x000080c00000791a */ /* 0x000fe80000000000 */
[----:B------:R-:W-:Y:S01]  /*2540*/  @!P2 IMAD R20, R20, c[0x0][0x18c], R0 ;  /* 0x000063001414aa24 */ /* 0x000fe200078e0200 */
[----:B------:R-:W-:Y:S01]  /*2550*/  LOP3.LUT R0, R5, 0x3e0, RZ, 0xc0, !PT ;  /* 0x000003e005007812 */ /* 0x000fe200078ec0ff */
[----:B--2---:R-:W-:Y:S01]  /*2560*/  @!P0 FFMA.FTZ R9, R3, R16, R9 ;  /* 0x0000001003098223 */ /* 0x004fe20000010009 */
[----:B------:R-:W-:Y:S01]  /*2570*/  @!P2 LEA R24, P3, R22, c[0x0][0x160], 0x2 ;  /* 0x000058001618aa11 */ /* 0x000fe200078610ff */
[----:B------:R-:W-:Y:S01]  /*2580*/  @!P2 IMAD.IADD R20, R23, 0x1, R20 ;  /* 0x000000011714a824 */ /* 0x000fe200078e0214 */
[----:B------:R-:W-:Y:S01]  /*2590*/  SHF.R.U32.HI R0, RZ, 0x5, R0 ;  /* 0x00000005ff007819 */ /* 0x000fe20000011600 */
[C---:B------:R-:W-:Y:S02]  /*25a0*/  @!P0 FFMA.FTZ R10, R3.reuse, R17, R10 ;  /* 0x00000011030a8223 */ /* 0x040fe4000001000a */
[C---:B------:R-:W-:Y:S01]  /*25b0*/  @!P0 FFMA.FTZ R11, R3.reuse, R18, R11 ;  /* 0x00000012030b8223 */ /* 0x040fe2000001000b */
[----:B------:R-:W-:Y:S01]  /*25c0*/  LOP3.LUT R0, R0, R5, RZ, 0x3c, !PT ;  /* 0x0000000500007212 */ /* 0x000fe200078e3cff */
[----:B------:R-:W-:Y:S01]  /*25d0*/  @!P0 FFMA.FTZ R12, R3, R19, R12 ;  /* 0x00000013030c8223 */ /* 0x000fe2000001000c */
[----:B------:R-:W-:Y:S02]  /*25e0*/  @!P2 LEA.HI.X R25, R22, c[0x0][0x164], R20, 0x2, P3 ;  /* 0x000059001619aa11 */ /* 0x000fe400018f1414 */
[----:B------:R-:W1:Y:S01]  /*25f0*/  @!P1 LDS.128 R20, [R15.X4+0x2020] ;  /* 0x002020000f149984 */ /* 0x000e620000004c00 */
[----:B------:R-:W-:Y:S02]  /*2600*/  ISETP.GT.OR P3, PT, R7, R35, P4 ;  /* 0x000000230700720c */ /* 0x000fe40002764670 */
[C---:B------:R-:W-:Y:S02]  /*2610*/  LOP3.LUT R5, R6.reuse, 0x38, RZ, 0xc0, !PT ;  /* 0x0000003806057812 */ /* 0x040fe400078ec0ff */
[----:B------:R-:W2:Y:S01]  /*2620*/  LDS R0, [R0.X4] ;  /* 0x0000000000007984 */ /* 0x000ea20000004800 */
[----:B------:R-:W-:Y:S04]  /*2630*/  LOP3.LUT R6, R6, 0xffffffc0, RZ, 0xc0, !PT ;  /* 0xffffffc006067812 */ /* 0x000fe800078ec0ff */
[----:B------:R-:W-:Y:S01]  /*2640*/  @!PT LDS RZ, [RZ] ;  /* 0x00000000fffff984 */ /* 0x000fe20000000800 */
[----:B------:R-:W-:Y:S01]  /*2650*/  @!PT LDS RZ, [RZ] ;  /* 0x00000000fffff984 */ /* 0x000fe20000000800 */
[----:B------:R-:W-:Y:S01]  /*2660*/  @!PT LDS RZ, [RZ] ;  /* 0x00000000fffff984 */ /* 0x000fe20000000800 */
[----:B------:R3:W-:Y:S01]  /*2670*/  @!P2 LDGSTS.E.BYPASS.LTC128B.128 [R28+0x2020], [R24.64] ;  /* 0x02020000181cafae */ /* 0x0007e2000b901d66 */
[----:B------:R-:W-:Y:S04]  /*2680*/  IADD3 R6, R5, R6, R8 ;  /* 0x0000000605067210 */ /* 0x000fe80007ffe008 */
[----:B------:R-:W0:Y:S01]  /*2690*/  LDGDEPBAR ;  /* 0x00000000000079af */ /* 0x000e220000000000 */
[----:B------:R-:W-:Y:S04]  /*26a0*/  LOP3.LUT R5, R6, 0x3e0, RZ, 0xc0, !PT ;  /* 0x000003e006057812 */ /* 0x000fe800078ec0ff */
[----:B------:R-:W-:Y:S04]  /*26b0*/  SHF.R.U32.HI R5, RZ, 0x5, R5 ;  /* 0x00000005ff057819 */ /* 0x000fe80000011605 */
[----:B------:R-:W-:Y:S02]  /*26c0*/  LOP3.LUT R5, R5, R6, RZ, 0x3c, !PT ;  /* 0x0000000605057212 */ /* 0x000fe400078e3cff */
[----:B------:R-:W-:Y:S05]  /*26d0*/  @!P3 SHF.R.S32.HI R6, RZ, 0x1f, R7 ;  /* 0x0000001fff06b819 */ /* 0x000fea0000011407 */
[----:B------:R-:W-:Y:S04]  /*26e0*/  @!P3 IMAD R6, R6, c[0x0][0x188], RZ ;  /* 0x000062000606ba24 */ /* 0x000fe800078e02ff */
[C---:B------:R-:W-:Y:S02]  /*26f0*/  @!P3 IMAD R6, R7.reuse, c[0x0][0x18c], R6 ;  /* 0x000063000706ba24 */ /* 0x040fe400078e0206 */
[----:B---3--:R-:W-:Y:S01]  /*2700*/  @!P3 IMAD.WIDE.U32 R24, R7, c[0x0][0x188], R36 ;  /* 0x000062000718ba25 */ /* 0x008fe200078e0024 */
[----:B------:R-:W-:Y:S04]  /*2710*/  DEPBAR.LE SB0, 0x3 ;  /* 0x000080c00000791a */ /* 0x000fe80000000000 */
[----:B------:R-:W-:Y:S01]  /*2720*/  @!P3 IMAD.IADD R6, R25, 0x1, R6 ;  /* 0x000000011906b824 */ /* 0x000fe200078e0206 */
[----:B------:R-:W3:Y:S01]  /*2730*/  LDS R5, [R5.X4] ;  /* 0x0000000005057984 */ /* 0x000ee20000004800 */
[----:B-1----:R-:W-:Y:S01]  /*2740*/  @!P1 FFMA.FTZ R9, R2, R20, R9 ;  /* 0x0000001402099223 */ /* 0x002fe20000010009 */
[----:B--2---:R-:W-:Y:S01]  /*2750*/  FSETP.GT.FTZ.AND P2, PT, R0, RZ, PT ;  /* 0x000000ff0000720b */ /* 0x004fe20003f54000 */
[----:B------:R-:W-:Y:S01]  /*2760*/  @!P1 FFMA.FTZ R10, R2, R21, R10 ;  /* 0x00000015020a9223 */ /* 0x000fe2000001000a */
[----:B------:R-:W-:Y:S01]  /*2770*/  @!P3 LEA R30, P5, R24, c[0x0][0x160], 0x2 ;  /* 0x00005800181eba11 */ /* 0x000fe200078a10ff */
[----:B------:R-:W-:Y:S01]  /*2780*/  @!P1 FFMA.FTZ R11, R2, R22, R11 ;  /* 0x00000016020b9223 */ /* 0x000fe2000001000b */
[----:B------:R-:W-:Y:S01]  /*2790*/  ISETP.LT.OR P2, PT, R4, RZ, !P2 ;  /* 0x000000ff0400720c */ /* 0x000fe20005741670 */
[----:B------:R-:W-:Y:S01]  /*27a0*/  @!P1 FFMA.FTZ R12, R2, R23, R12 ;  /* 0x00000017020c9223 */ /* 0x000fe2000001000c */
[----:B------:R-:W-:Y:S01]  /*27b0*/  @!P3 LEA.HI.X R31, R24, c[0x0][0x164], R6, 0x2, P5 ;  /* 0x00005900181fba11 */ /* 0x000fe200028f1406 */
[----:B------:R-:W-:Y:S01]  /*27c0*/  IMAD.MOV.U32 R7, RZ, RZ, R39 ;  /* 0x000000ffff077224 */ /* 0x000fe200078e0027 */
[-C--:B------:R-:W-:Y:S02]  /*27d0*/  ISETP.GE.OR P2, PT, R14, R13.reuse, P2 ;  /* 0x0000000d0e00720c */ /* 0x080fe40001746670 */
[----:B------:R-:W-:Y:S11]  /*27e0*/  ISETP.NE.AND P5, PT, R38, RZ, PT ;  /* 0x000000ff2600720c */ /* 0x000ff60003fa5270 */
[----:B------:R-:W1:Y:S05]  /*27f0*/  @!P2 LDS.128 R24, [R15.X4+0x3020] ;  /* 0x003020000f18a984 */ /* 0x000e6a0000004c00 */
        /* <DEDUP_REMOVED lines=9> */
[----:B--2---:R-:W2:Y:S01]  /*2890*/  @!P3 LDS.128 R28, [R15.X4+0x4020] ;  /* 0x004020000f1cb984 */ /* 0x004ea20000004c00 */
        /* <DEDUP_REMOVED lines=8> */
[----:B------:R-:W-:-:S05]  /*2920*/  @P5 BRA `(.L_x_90) ;  /* 0xfffff7f000005947 */ /* 0x000fca000383ffff */
.L_x_89:
[----:B------:R-:W-:Y:S05]  /*2930*/  BSYNC B0 ;  /* 0x0000000000007941 */ /* 0x000fea0003800000 */
.L_x_88:
        /* <DEDUP_REMOVED lines=8> */
.L_x_91:
[C---:B-1----:R-:W-:Y:S02]  /*29c0*/  LEA R3, R0.reuse, 0xffffffe8, 0x3 ;  /* 0xffffffe800037811 */ /* 0x042fe400078e18ff */
[----:B------:R-:W-:Y:S02]  /*29d0*/  ISETP.GT.OR P1, PT, R0, R35, P4 ;  /* 0x000000230000720c */ /* 0x000fe40002724670 */
[C---:B------:R-:W-:Y:S02]  /*29e0*/  LOP3.LUT R2, R3.reuse, 0x38, RZ, 0xc0, !PT ;  /* 0x0000003803027812 */ /* 0x040fe400078ec0ff */
[----:B------:R-:W-:Y:S02]  /*29f0*/  LOP3.LUT R3, R3, 0xffffffc0, RZ, 0xc0, !PT ;  /* 0xffffffc003037812 */ /* 0x000fe400078ec0ff */
[----:B------:R-:W-:Y:S02]  /*2a00*/  IADD3 R20, R20, -0x1, RZ ;  /* 0xffffffff14147810 */ /* 0x000fe40007ffe0ff */
[----:B------:R-:W-:Y:S02]  /*2a10*/  IADD3 R3, R2, R3, R8 ;  /* 0x0000000302037210 */ /* 0x000fe40007ffe008 */
[----:B------:R-:W-:Y:S02]  /*2a20*/  ISETP.NE.AND P2, PT, R20, RZ, PT ;  /* 0x000000ff1400720c */ /* 0x000fe40003f45270 */
[----:B------:R-:W-:Y:S01]  /*2a30*/  LOP3.LUT R2, R3, 0x3e0, RZ, 0xc0, !PT ;  /* 0x000003e003027812 */ /* 0x000fe200078ec0ff */
[----:B------:R-:W-:Y:S01]  /*2a40*/  @!P1 IMAD.WIDE.U32 R22, R0, c[0x0][0x188], R36 ;  /* 0x0000620000169a25 */ /* 0x000fe200078e0024 */
[C---:B------:R-:W-:Y:S02]  /*2a50*/  ISETP.GE.AND P3, PT, R7.reuse, 0x3, PT ;  /* 0x000000030700780c */ /* 0x040fe40003f66270 */
[----:B------:R-:W-:Y:S01]  /*2a60*/  SHF.R.U32.HI R2, RZ, 0x5, R2 ;  /* 0x00000005ff027819 */ /* 0x000fe20000011602 */
[C---:B------:R-:W-:Y:S01]  /*2a70*/  @!P1 IMAD R16, R7.reuse, 0x400, R15 ;  /* 0x0000040007109824 */ /* 0x040fe200078e020f */
[----:B------:R-:W-:Y:S02]  /*2a80*/  @!P1 LEA R18, P0, R22, c[0x0][0x160], 0x2 ;  /* 0x0000580016129a11 */ /* 0x000fe400078010ff */
[----:B------:R-:W-:Y:S01]  /*2a90*/  LOP3.LUT R2, R2, R3, RZ, 0x3c, !PT ;  /* 0x0000000302027212 */ /* 0x000fe200078e3cff */
[----:B------:R-:W-:Y:S01]  /*2aa0*/  @!P1 IMAD.SHL.U32 R16, R16, 0x4, RZ ;  /* 0x0000000410109824 */ /* 0x000fe200078e00ff */
[----:B------:R-:W-:Y:S01]  /*2ab0*/  IADD3 R7, R7, 0x1, RZ ;  /* 0x0000000107077810 */ /* 0x000fe20007ffe0ff */
[----:B------:R-:W-:Y:S01]  /*2ac0*/  @!P1 IMAD R3, R6, c[0x0][0x188], RZ ;  /* 0x0000620006039a24 */ /* 0x000fe200078e02ff */
[----:B------:R-:W-:Y:S02]  /*2ad0*/  ISETP.GE.AND P5, PT, R5, 0x3, PT ;  /* 0x000000030500780c */ /* 0x000fe40003fa6270 */
[----:B------:R-:W1:Y:S01]  /*2ae0*/  LDS R2, [R2.X4] ;  /* 0x0000000002027984 */ /* 0x000e620000004800 */
[----:B------:R-:W-:Y:S01]  /*2af0*/  @!P1 IMAD R3, R0, c[0x0][0x18c], R3 ;  /* 0x0000630000039a24 */ /* 0x000fe200078e0203 */
[----:B------:R-:W-:Y:S03]  /*2b00*/  SEL R7, R7, RZ, !P3 ;  /* 0x000000ff07077207 */ /* 0x000fe60005800000 */
[----:B------:R-:W-:Y:S05]  /*2b10*/  @!P1 IMAD.IADD R3, R23, 0x1, R3 ;  /* 0x0000000117039824 */ /* 0x000fea00078e0203 */
[----:B------:R-:W-:Y:S05]  /*2b20*/  @!P1 LEA.HI.X R19, R22, c[0x0][0x164], R3, 0x2, P0 ;  /* 0x0000590016139a11 */ /* 0x000fea00000f1403 */
[----:B------:R-:W-:Y:S01]  /*2b30*/  @!PT LDS RZ, [RZ] ;  /* 0x00000000fffff984 */ /* 0x000fe20000000800 */
[----:B------:R-:W-:Y:S01]  /*2b40*/  @!PT LDS RZ, [RZ] ;  /* 0x00000000fffff984 */ /* 0x000fe20000000800 */
[----:B------:R-:W-:Y:S01]  /*2b50*/  @!PT LDS RZ, [RZ] ;  /* 0x00000000fffff984 */ /* 0x000fe20000000800 */
[----:B------:R2:W-:Y:S01]  /*2b60*/  @!P1 LDGSTS.E.BYPASS.LTC128B.128 [R16+0x1020], [R18.64] ;  /* 0x0102000012109fae */ /* 0x0005e2000b901d66 */
[----:B------:R-:W-:Y:S05]  /*2b70*/  IADD3 R0, P1, R0, 0x1, RZ ;  /* 0x0000000100007810 */ /* 0x000fea0007f3e0ff */
[----:B------:R-:W-:Y:S02]  /*2b80*/  IMAD.X R6, RZ, RZ, R6, P1 ;  /* 0x000000ffff067224 */ /* 0x000fe400008e0606 */
[----:B------:R-:W0:Y:S01]  /*2b90*/  LDGDEPBAR ;  /* 0x00000000000079af */ /* 0x000e220000000000 */
[----:B-1----:R-:W-:Y:S04]  /*2ba0*/  FSETP.GT.FTZ.AND P0, PT, R2, RZ, PT ;  /* 0x000000ff0200720b */ /* 0x002fe80003f14000 */
[----:B------:R-:W-:Y:S01]  /*2bb0*/  ISETP.LT.OR P0, PT, R4, RZ, !P0 ;  /* 0x000000ff0400720c */ /* 0x000fe20004701670 */
[----:B------:R-:W-:Y:S04]  /*2bc0*/  DEPBAR.LE SB0, 0x3 ;  /* 0x000080c00000791a */ /* 0x000fe80000000000 */
[----:B------:R-:W-:-:S13]  /*2bd0*/  ISETP.GE.OR P0, PT, R14, R13, P0 ;  /* 0x0000000d0e00720c */ /* 0x000fda0000706670 */
[C---:B--2---:R-:W-:Y:S01]  /*2be0*/  @!P0 IMAD R16, R5.reuse, 0x400, R15 ;  /* 0x0000040005108824 */ /* 0x044fe200078e020f */
[----:B------:R-:W-:Y:S04]  /*2bf0*/  IADD3 R5, R5, 0x1, RZ ;  /* 0x0000000105057810 */ /* 0x000fe80007ffe0ff */
[----:B------:R-:W-:Y:S01]  /*2c00*/  SEL R5, R5, RZ, !P5 ;  /* 0x000000ff05057207 */ /* 0x000fe20006800000 */
[----:B------:R-:W1:Y:S02]  /*2c10*/  @!P0 LDS.128 R16, [R16.X4+0x1020] ;  /* 0x0010200010108984 */ /* 0x000e640000004c00 */
[C---:B-1----:R-:W-:Y:S02]  /*2c20*/  @!P0 FFMA.FTZ R9, R2.reuse, R16, R9 ;  /* 0x0000001002098223 */ /* 0x042fe40000010009 */
[C---:B------:R-:W-:Y:S02]  /*2c30*/  @!P0 FFMA.FTZ R10, R2.reuse, R17, R10 ;  /* 0x00000011020a8223 */ /* 0x040fe4000001000a */
[C---:B------:R-:W-:Y:S02]  /*2c40*/  @!P0 FFMA.FTZ R11, R2.reuse, R18, R11 ;  /* 0x00000012020b8223 */ /* 0x040fe4000001000b */
[----:B------:R-:W-:Y:S01]  /*2c50*/  @!P0 FFMA.FTZ R12, R2, R19, R12 ;  /* 0x00000013020c8223 */ /* 0x000fe2000001000c */
[----:B------:R-:W-:-:S05]  /*2c60*/  @P2 BRA `(.L_x_91) ;  /* 0xfffffd5000002947 */ /* 0x000fca000383ffff */
.L_x_87:
[----:B------:R-:W-:Y:S05]  /*2c70*/  BSYNC B1 ;  /* 0x0000000000017941 */ /* 0x000fea0003800000 */
.L_x_86:
        /* <DEDUP_REMOVED lines=16> */
[----:B-1----:R-:W-:-:S04]  /*2d80*/  LEA R2, P0, R4, c[0x0][0x1d0], 0x1 ;  /* 0x0000740004027a11 */ /* 0x002fc800078008ff */
[----:B------:R-:W-:-:S05]  /*2d90*/  LEA.HI.X R3, R4, c[0x0][0x1d4], R0, 0x1, P0 ;  /* 0x0000750004037a11 */ /* 0x000fca00000f0c00 */
[----:B------:R-:W-:Y:S01]  /*2da0*/  STG.E.64 [R2.64], R10 ;  /* 0x0000000a02007986 */ /* 0x000fe2000c101b26 */
[----:B------:R-:W-:Y:S05]  /*2db0*/  EXIT ;  /* 0x000000000000794d */ /* 0x000fea0003800000 */
.L_x_83:
[----:B------:R-:W-:Y:S02]  /*2dc0*/  MOV R6, 0x2de0 ;  /* 0x00002de000067802 */ /* 0x000fe40000000f00 */
[----:B------:R-:W-:Y:S05]  /*2dd0*/  CALL.REL.NOINC `($__internal_7_$__cuda_sm70_shflsync_bfly_p) ;  /* 0x000003f000007944 */ /* 0x000fea0003c00000 */
[----:B--2---:R-:W-:Y:S01]  /*2de0*/  MOV R6, R7 ;  /* 0x0000000700067202 */ /* 0x004fe20000000f00 */
[----:B-1----:R-:W-:Y:S05]  /*2df0*/  BRA `(.L_x_92) ;  /* 0xffffeb8000007947 */ /* 0x002fea000383ffff */
        .weak           $__internal_6_$__cuda_sm20_div_u64
        .type           $__internal_6_$__cuda_sm20_div_u64,@function
        .size           $__internal_6_$__cuda_sm20_div_u64,($__internal_7_$__cuda_sm70_shflsync_bfly_p - $__internal_6_$__cuda_sm20_div_u64)
$__internal_6_$__cuda_sm20_div_u64:
        /* <DEDUP_REMOVED lines=52> */
[----:B------:R-:W-:Y:S01]  /*3140*/  ISETP.GE.U32.AND P2, PT, R7, R9, PT ;  /* 0x000000090700720c */ /* 0x000fe20003f46070 */
[----:B------:R-:W-:Y:S01]  /*3150*/  IMAD.MOV.U32 R7, RZ, RZ, 0x0 ;  /* 0x00000000ff077424 */ /* 0x000fe200078e00ff */
[----:B------:R-:W-:Y:S02]  /*3160*/  ISETP.NE.U32.AND P1, PT, R9, RZ, PT ;  /* 0x000000ff0900720c */ /* 0x000fe40003f25070 */
[----:B------:R-:W-:Y:S02]  /*3170*/  IADD3 R0, R10, 0x1, RZ ;  /* 0x000000010a007810 */ /* 0x000fe40007ffe0ff */
[----:B------:R-:W-:Y:S02]  /*3180*/  ISETP.GE.U32.AND.EX P2, PT, R3, RZ, PT, P2 ;  /* 0x000000ff0300720c */ /* 0x000fe40003f46120 */
[----:B------:R-:W-:-:S02]  /*3190*/  ISETP.NE.AND.EX P1, PT, RZ, RZ, PT, P1 ;  /* 0x000000ffff00720c */ /* 0x000fc40003f25310 */
[----:B------:R-:W-:-:S04]  /*31a0*/  SEL R0, R0, R10, P2 ;  /* 0x0000000a00007207 */ /* 0x000fc80001000000 */
[----:B------:R-:W-:Y:S01]  /*31b0*/  SEL R0, R0, 0xffffffff, P1 ;  /* 0xffffffff00007807 */ /* 0x000fe20000800000 */
[----:B------:R-:W-:Y:S06]  /*31c0*/  RET.REL.NODEC R6 `(_ZN7cutlass13device_kernelIN5flash19FlashAttnFwdCombineIN4cute5tupleIJNS3_1CILi8EEENS5_ILi128EEEEEELi7ELi256ELi1ELb0ELb1ENS_10bfloat16_tEfNS_4arch4Sm90EEEEEvNT_6ParamsE) ;  /* 0xffffce3006007950 */ /* 0x000fec0003c3ffff */
        .weak           $__internal_7_$__cuda_sm70_shflsync_bfly_p
        .type           $__internal_7_$__cuda_sm70_shflsync_bfly_p,@function
        .size           $__internal_7_$__cuda_sm70_shflsync_bfly_p,(.L_x_1793 - $__internal_7_$__cuda_sm70_shflsync_bfly_p)
$__internal_7_$__cuda_sm70_shflsync_bfly_p:
[----:B------:R-:W-:Y:S01]  /*31d0*/  HFMA2.MMA R21, -RZ, RZ, 0, 0 ;  /* 0x00000000ff157435 */ /* 0x000fe200000001ff */
[----:B------:R-:W-:Y:S01]  /*31e0*/  MOV R20, R6 ;  /* 0x0000000600147202 */ /* 0x000fe20000000f00 */
[----:B------:R1:W2:Y:S04]  /*31f0*/  SHFL.BFLY PT, R7, R0, 0x10, 0x1f ;  /* 0x0e001f0000077f89 */ /* 0x0002a800000e0000 */
[----:B------:R-:W-:Y:S05]  /*3200*/  RET.REL.NODEC R20 `(_ZN7cutlass13device_kernelIN5flash19FlashAttnFwdCombineIN4cute5tupleIJNS3_1CILi8EEENS5_ILi128EEEEEELi7ELi256ELi1ELb0ELb1ENS_10bfloat16_tEfNS_4arch4Sm90EEEEEvNT_6ParamsE) ;  /* 0xffffcdf014007950 */ /* 0x000fea0003c3ffff */
.L_x_93:
        /* <DEDUP_REMOVED lines=15> */
.L_x_1793:


//--------------------- .text._ZN7cutlass13device_kernelIN5flash19FlashAttnFwdCombineIN4cute5tupleIJNS3_1CILi8EEENS5_ILi128EEEEEELi6ELi256ELi1ELb0ELb1ENS_10bfloat16_tEfNS_4arch4Sm90EEEEEvNT_6ParamsE --------------------------
	.section	.text._ZN7cutlass13device_kernelIN5flash19FlashAttnFwdCombineIN4cute5tupleIJNS3_1CILi8EEENS5_ILi128EEEEEELi6ELi256ELi1ELb0ELb1ENS_10bfloat16_tEfNS_4arch4Sm90EEEEEvNT_6ParamsE,"ax",@progbits
	.sectioninfo	@"SHI_REGISTERS=42"
	.align	128
.text._ZN7cutlass13device_kernelIN5flash19FlashAttnFwdCombineIN4cute5tupleIJNS3_1CILi8EEENS5_ILi128EEEEEELi6ELi256ELi1ELb0ELb1ENS_10bfloat16_tEfNS_4arch4Sm90EEEEEvNT_6ParamsE:
        .type           _ZN7cutlass13device_kernelIN5flash19FlashAttnFwdCombineIN4cute5tupleIJNS3_1CILi8EEENS5_ILi128EEEEEELi6ELi256ELi1ELb0ELb1ENS_10bfloat16_tEfNS_4arch4Sm90EEEEEvNT_6ParamsE,@function
        .size           _ZN7cutlass13device_kernelIN5flash19FlashAttnFwdCombineIN4cute5tupleIJNS3_1CILi8EEENS5_ILi128EEEEEELi6ELi256ELi1ELb0ELb1ENS_10bfloat16_tEfNS_4arch4Sm90EEEEEvNT_6ParamsE,(.L_x_1796 - _ZN7cutlass13device_kernelIN5flash19FlashAttnFwdCombineIN4cute5tupleIJNS3_1CILi8EEENS5_ILi128EEEEEELi6ELi256ELi1ELb0ELb1ENS_10bfloat16_tEfNS_4arch4Sm90EEEEEvNT_6ParamsE)
        .other          _ZN7cutlass13device_kernelIN5flash19FlashAttnFwdCombineIN4cute5tupleIJNS3_1CILi8EEENS5_ILi128EEEEEELi6ELi256ELi1ELb0ELb1ENS_10bfloat16_tEfNS_4arch4Sm90EEEEEvNT_6ParamsE,@"STO_CUDA_ENTRY STV_DEFAULT"
_ZN7cutlass13device_kernelIN5flash19FlashAttnFwdCombineIN4cute5tupleIJNS3_1CILi8EEENS5_ILi128EEEEEELi6ELi256ELi1ELb0ELb1ENS_10bfloat16_tEfNS_4arch4Sm90EEEEEvNT_6ParamsE:
        /* <DEDUP_REMOVED lines=51> */
.L_x_94:
        /* <DEDUP_REMOVED lines=25> */
.L_x_95:
        /* <DEDUP_REMOVED lines=101> */
.L_x_97:
        /* <DEDUP_REMOVED lines=14> */
[----:B------:R-:W-:Y:S05]  /*0bf0*/  CALL.REL.NOINC `($__internal_8_$__cuda_sm20_div_u64) ;  /* 0x00001de000007944 */ /* 0x000fea0003c00000 */
[----:B------:R-:W-:Y:S05]  /*0c00*/  BRA `(.L_x_99) ;  /* 0x0000013000007947 */ /* 0x000fea0003800000 */
.L_x_98:
        /* <DEDUP_REMOVED lines=19> */
.L_x_99:
[----:B------:R-:W-:Y:S02]  /*0d40*/  IADD3 R3, R8, -0x1, RZ ;  /* 0xffffffff08037810 */ /* 0x000fe40007ffe0ff */
[----:B------:R-:W-:-:S03]  /*0d50*/  MOV R5, R0 ;  /* 0x0000000000057202 */ /* 0x000fc60000000f00 */
.L_x_96:
        /* <DEDUP_REMOVED lines=13> */
[----:B------:R-:W-:Y:S02]  /*0e30*/  ISETP.GE.AND P4, PT, R4, R17, PT ;  /* 0x000000110400720c */ /* 0x000fe40003f86270 */
[----:B------:R-:W-:Y:S01]  /*0e40*/  MOV R9, R19 ;  /* 0x0000001300097202 */ /* 0x000fe20000000f00 */
[----:B------:R-:W-:Y:S01]  /*0e50*/  IMAD.MOV.U32 R0, RZ, RZ, R7 ;  /* 0x000000ffff007224 */ /* 0x000fe200078e0007 */
[----:B------:R-:W-:Y:S01]  /*0e60*/  @P0 SHF.R.U32.HI R0, RZ, R3, R6 ;  /* 0x00000003ff000219 */ /* 0x000fe20000011606 */
[----:B------:R-:W-:-:S03]  /*0e70*/  IMAD.MOV.U32 R8, RZ, RZ, R18 ;  /* 0x000000ffff087224 */ /* 0x000fc600078e0012 */
[--C-:B------:R-:W-:Y:S01]  /*0e80*/  SHF.R.S32.HI R6, RZ, 0x1f, R0.reuse ;  /* 0x0000001fff067819 */ /* 0x100fe20000011400 */
[----:B------:R-:W-:Y:S02]  /*0e90*/  IMAD.MOV R14, RZ, RZ, -R0 ;  /* 0x000000ffff0e7224 */ /* 0x000fe400078e0a00 */
[----:B------:R-:W-:-:S04]  /*0ea0*/  IMAD.WIDE.U32 R8, R0, c[0x0][0x1c0], R8 ;  /* 0x0000700000087a25 */ /* 0x000fc800078e0008 */
[----:B------:R-:W-:Y:S02]  /*0eb0*/  IMAD R14, R16, R14, R7 ;  /* 0x0000000e100e7224 */ /* 0x000fe400078e0207 */
[----:B------:R-:W-:-:S03]  /*0ec0*/  IMAD R6, R6, c[0x0][0x1c0], RZ ;  /* 0x0000700006067a24 */ /* 0x000fc600078e02ff */
[----:B------:R-:W-:Y:S01]  /*0ed0*/  SHF.R.S32.HI R7, RZ, 0x1f, R14 ;  /* 0x0000001fff077819 */ /* 0x000fe2000001140e */
[----:B------:R-:W-:Y:S01]  /*0ee0*/  IMAD R6, R0, c[0x0][0x1c4], R6 ;  /* 0x0000710000067a24 */ /* 0x000fe200078e0206 */
[----:B------:R-:W-:Y:S02]  /*0ef0*/  @!P4 SHF.R.S32.HI R0, RZ, 0x1f, R4 ;  /* 0x0000001fff00c819 */ /* 0x000fe40000011404 */
[----:B------:R-:W-:-:S03]  /*0f00*/  IADD3 R14, P1, R14, R8, RZ ;  /* 0x000000080e0e7210 */ /* 0x000fc60007f3e0ff */
[----:B------:R-:W-:Y:S01]  /*0f10*/  @!P4 IMAD R0, R0, c[0x0][0x1b8], RZ ;  /* 0x00006e000000ca24 */ /* 0x000fe200078e02ff */
[----:B------:R-:W-:Y:S01]  /*0f20*/  IADD3.X R15, R7, R9, R6, P1, !PT ;  /* 0x00000009070f7210 */ /* 0x000fe20000ffe406 */
[----:B------:R-:W-:Y:S01]  /*0f30*/  IMAD.MOV.U32 R7, RZ, RZ, 0xf8 ;  /* 0x000000f8ff077424 */ /* 0x000fe200078e00ff */
[C---:B------:R-:W-:Y:S01]  /*0f40*/  IADD3 R9, R4.reuse, 0x20, RZ ;  /* 0x0000002004097810 */ /* 0x040fe20007ffe0ff */
[C---:B------:R-:W-:Y:S01]  /*0f50*/  @!P4 IMAD R0, R4.reuse, c[0x0][0x1bc], R0 ;  /* 0x00006f000400ca24 */ /* 0x040fe200078e0200 */
[----:B------:R-:W-:Y:S01]  /*0f60*/  @P4 MOV R6, 0xff800000 ;  /* 0xff80000000064802 */ /* 0x000fe20000000f00 */
[C---:B------:R-:W-:Y:S01]  /*0f70*/  @!P4 IMAD.WIDE.U32 R20, R4.reuse, c[0x0][0x1b8], R14 ;  /* 0x00006e000414ca25 */ /* 0x040fe200078e000e */
[----:B------:R-:W-:Y:S02]  /*0f80*/  ISETP.GE.AND P2, PT, R9, R17, PT ;  /* 0x000000110900720c */ /* 0x000fe40003f46270 */
[----:B------:R-:W-:Y:S01]  /*0f90*/  LOP3.LUT R4, R4, 0x1, RZ, 0xc0, !PT ;  /* 0x0000000104047812 */ /* 0x000fe200078ec0ff */
[----:B------:R-:W-:Y:S01]  /*0fa0*/  @!P4 IMAD.IADD R0, R21, 0x1, R0 ;  /* 0x000000011500c824 */ /* 0x000fe200078e0200 */
[----:B------:R-:W-:Y:S01]  /*0fb0*/  @!P4 LEA R12, P1, R20, c[0x0][0x1a0], 0x2 ;  /* 0x00006800140cca11 */ /* 0x000fe200078210ff */
[----:B------:R1:W-:Y:S01]  /*0fc0*/  @P4 STS [R10.X4], R6 ;  /* 0x000000060a004388 */ /* 0x0003e20000004800 */
[----:B------:R-:W-:Y:S01]  /*0fd0*/  ISETP.NE.U32.AND P3, PT, R4, 0x1, PT ;  /* 0x000000010400780c */ /* 0x000fe20003f65070 */
[----:B------:R-:W-:Y:S01]  /*0fe0*/  @!P4 IMAD.SHL.U32 R4, R10, 0x4, RZ ;  /* 0x000000040a04c824 */ /* 0x000fe200078e00ff */
[----:B------:R-:W-:-:S02]  /*0ff0*/  @!P4 LEA.HI.X R13, R20, c[0x0][0x1a4], R0, 0x2, P1 ;  /* 0x00006900140dca11 */ /* 0x000fc400008f1400 */
[----:B------:R-:W-:-:S03]  /*1000*/  SEL R7, R7, 0x108, !P3 ;  /* 0x0000010807077807 */ /* 0x000fc60005800000 */
[----:B------:R-:W-:Y:S01]  /*1010*/  @P2 IMAD.MOV.U32 R0, RZ, RZ, -0x800000 ;  /* 0xff800000ff002424 */ /* 0x000fe200078e00ff */
[----:B------:R-:W-:Y:S01]  /*1020*/  @P2 IADD3 R8, R10, R7, RZ ;  /* 0x000000070a082210 */ /* 0x000fe20007ffe0ff */
        /* <DEDUP_REMOVED lines=21> */
.L_x_101:
[----:B------:R-:W-:Y:S05]  /*1180*/  BSYNC B0 ;  /* 0x0000000000007941 */ /* 0x000fea0003800000 */
.L_x_100:
[----:B-1----:R-:W-:Y:S01]  /*1190*/  LEA.HI R9, R11, R2, RZ, 0x5 ;  /* 0x000000020b097211 */ /* 0x002fe200078f28ff */
[----:B------:R-:W-:Y:S01]  /*11a0*/  IMAD.SHL.U32 R6, R23, 0x80, RZ ;  /* 0x0000008017067824 */ /* 0x000fe200078e00ff */
[----:B------:R-:W0:Y:S02]  /*11b0*/  LDGDEPBAR ;  /* 0x00000000000079af */ /* 0x000e240000000000 */
[----:B------:R-:W-:Y:S02]  /*11c0*/  SHF.R.S32.HI R8, RZ, 0x5, R9 ;  /* 0x00000005ff087819 */ /* 0x000fe40000011409 */
[----:B------:R-:W-:Y:S02]  /*11d0*/  LOP3.LUT R9, R9, 0xffffffe0, RZ, 0xc0, !PT ;  /* 0xffffffe009097812 */ /* 0x000fe400078ec0ff */
[----:B------:R-:W-:Y:S02]  /*11e0*/  IADD3 R4, R8, UR36, RZ ;  /* 0x0000002408047c10 */ /* 0x000fe4000fffe0ff */
[----:B------:R-:W-:Y:S01]  /*11f0*/  IADD3 R13, -R6, c[0x0][0x16c], RZ ;  /* 0x00005b00060d7a10 */ /* 0x000fe20007ffe1ff */
[----:B------:R-:W-:-:S02]  /*1200*/  IMAD.IADD R2, R2, 0x1, -R9 ;  /* 0x0000000102027824 */ /* 0x000fc400078e0a09 */
[----:B------:R-:W-:-:S04]  /*1210*/  @P0 IMAD.HI.U32 R7, R4, R5, RZ ;  /* 0x0000000504070227 */ /* 0x000fc800078e00ff */
        /* <DEDUP_REMOVED lines=45> */
[----:B------:R-:W-:-:S03]  /*14f0*/  IMAD.SHL.U32 R7, R2, 0x8, RZ ;  /* 0x0000000802077824 */ /* 0x000fc600078e00ff */
[----:B------:R-:W0:Y:S02]  /*1500*/  LDGDEPBAR ;  /* 0x00000000000079af */ /* 0x000e240000000000 */
[----:B------:R-:W-:Y:S02]  /*1510*/  LOP3.LUT R7, R7, 0xf8, RZ, 0xc0, !PT ;  /* 0x000000f807077812 */ /* 0x000fe400078ec0ff */
[----:B------:R2:W-:Y:S02]  /*1520*/  @!P4 LDGSTS.E.BYPASS.LTC128B.128 [R6+0x1820], [R22.64] ;  /* 0x018200001606cfae */ /* 0x0005e4000b901d66 */
[----:B------:R-:W-:Y:S02]  /*1530*/  LOP3.LUT R7, R7, 0x7, R8, 0xf8, !PT ;  /* 0x0000000707077812 */ /* 0x000fe400078ef808 */
[----:B------:R-:W0:Y:S04]  /*1540*/  LDGDEPBAR ;  /* 0x00000000000079af */ /* 0x000e280000000000 */
[----:B------:R3:W-:Y:S04]  /*1550*/  @!P3 LDGSTS.E.BYPASS.LTC128B.128 [R0+0x2820], [R20.64] ;  /* 0x028200001400bfae */ /* 0x0007e8000b901d66 */
[----:B------:R-:W0:Y:S01]  /*1560*/  LDGDEPBAR ;  /* 0x00000000000079af */ /* 0x000e220000000000 */
[----:B---3--:R-:W-:Y:S01]  /*1570*/  LOP3.LUT R0, R2, 0x1, RZ, 0xc0, !PT ;  /* 0x0000000102007812 */ /* 0x008fe200078ec0ff */
[----:B------:R-:W-:-:S04]  /*1580*/  DEPBAR.LE SB0, 0x3 ;  /* 0x000080c00000791a */ /* 0x000fc80000000000 */
[----:B------:R-:W-:Y:S01]  /*1590*/  WARPSYNC 0xffffffff ;  /* 0xffffffff00007948 */ /* 0x000fe20003800000 */
[----:B------:R-:W-:Y:S01]  /*15a0*/  SHF.R.U32.HI R21, RZ, 0x2, R2 ;  /* 0x00000002ff157819 */ /* 0x000fe20000011602 */
[----:B------:R-:W-:Y:S01]  /*15b0*/  BAR.SYNC.DEFER_BLOCKING 0x0 ;  /* 0x0000000000007b1d */ /* 0x000fe20000010000 */
[----:B------:R-:W-:Y:S02]  /*15c0*/  ISETP.NE.U32.AND P0, PT, R0, 0x1, PT ;  /* 0x000000010000780c */ /* 0x000fe40003f05070 */
[----:B------:R-:W-:-:S05]  /*15d0*/  LOP3.LUT R21, R7, 0x7, R21, 0x78, !PT ;  /* 0x0000000707157812 */ /* 0x000fca00078e7815 */
[----:B------:R-:W-:-:S05]  /*15e0*/  IMAD.SHL.U32 R0, R21, 0x4, RZ ;  /* 0x0000000415007824 */ /* 0x000fca00078e00ff */
[C---:B------:R-:W-:Y:S02]  /*15f0*/  IADD3 R20, R0.reuse, 0x3e0, RZ ;  /* 0x000003e000147810 */ /* 0x040fe40007ffe0ff */
[----:B------:R-:W-:-:S05]  /*1600*/  @P0 IADD3 R20, R0, 0x420, RZ ;  /* 0x0000042000140810 */ /* 0x000fca0007ffe0ff */
[----:B------:R-:W-:Y:S04]  /*1610*/  LDS R0, [R20] ;  /* 0x0000000014007984 */ /* 0x000fe80000000800 */
[----:B------:R-:W2:Y:S02]  /*1620*/  LDS R11, [R21.X4] ;  /* 0x00000000150b7984 */ /* 0x000ea40000004800 */
[----:B--2---:R-:W-:Y:S01]  /*1630*/  FMNMX.FTZ R6, R0, R11, !PT ;  /* 0x0000000b00067209 */ /* 0x004fe20007810000 */
[----:B------:R-:W-:Y:S05]  /*1640*/  BRA.DIV ~URZ, `(.L_x_102) ;  /* 0x000013527f007947 */ /* 0x000fea000b800000 */
[----:B-1----:R1:W2:Y:S02]  /*1650*/  SHFL.BFLY PT, R7, R6, 0x10, 0x1f ;  /* 0x0e001f0006077f89 */ /* 0x0022a400000e0000 */
.L_x_111:
[----:B--2---:R-:W-:Y:S01]  /*1660*/  FMNMX.FTZ R7, R6, R7, !PT ;  /* 0x0000000706077209 */ /* 0x004fe20007810000 */
[----:B------:R-:W2:Y:S01]  /*1670*/  S2UR UR4, SR_CTAID.Y ;  /* 0x00000000000479c3 */ /* 0x000ea20000002600 */
[----:B------:R-:W-:-:S03]  /*1680*/  FSETP.NEU.FTZ.AND P1, PT, R11, -INF , PT ;  /* 0xff8000000b00780b */ /* 0x000fc60003f3d000 */
[----:B-1----:R-:W1:Y:S02]  /*1690*/  SHFL.BFLY PT, R6, R7, 0x8, 0x1f ;  /* 0x0d001f0007067f89 */ /* 0x002e6400000e0000 */
        /* <DEDUP_REMOVED lines=11> */
[----:B------:R-:W-:Y:S01]  /*1750*/  SEL R11, R2, 0xffffffff, P1 ;  /* 0xffffffff020b7807 */ /* 0x000fe20000800000 */
[----:B------:R-:W-:Y:S01]  /*1760*/  FADD.FTZ R7, R0, -R7 ;  /* 0x8000000700077221 */ /* 0x000fe20000010000 */
[----:B------:R-:W-:Y:S01]  /*1770*/  ISETP.NE.AND P1, PT, R2, RZ, PT ;  /* 0x000000ff0200720c */ /* 0x000fe20003f25270 */
[----:B------:R-:W-:Y:S02]  /*1780*/  FMUL.FTZ R9, R9, 1.4426950216293334961 ;  /* 0x3fb8aa3b09097820 */ /* 0x000fe40000410000 */
[----:B------:R-:W-:-:S04]  /*1790*/  FMUL.FTZ R7, R7, 1.4426950216293334961 ;  /* 0x3fb8aa3b07077820 */ /* 0x000fc80000410000 */
[----:B------:R-:W1:Y:S01]  /*17a0*/  MUFU.EX2 R9, R9 ;  /* 0x0000000900097308 */ /* 0x000e620000000800 */
[----:B------:R-:W-:-:S07]  /*17b0*/  @P0 IADD3 R11, R2, 0x20, RZ ;  /* 0x00000020020b0810 */ /* 0x000fce0007ffe0ff */
[----:B------:R-:W3:Y:S01]  /*17c0*/  MUFU.EX2 R7, R7 ;  /* 0x0000000700077308 */ /* 0x000ee20000000800 */
[----:B-1----:R-:W-:-:S04]  /*17d0*/  FADD.FTZ R10, RZ, R9 ;  /* 0x00000009ff0a7221 */ /* 0x002fc80000010000 */
[----:B---3--:R-:W-:-:S05]  /*17e0*/  FADD.FTZ R10, R10, R7 ;  /* 0x000000070a0a7221 */ /* 0x008fca0000010000 */
        /* <DEDUP_REMOVED lines=19> */
[----:B------:R-:W1:Y:S04]  /*1920*/  SHFL.BFLY PT, R11, R12, 0x1, 0x1f ;  /* 0x0c201f000c0b7f89 */ /* 0x000e6800000e0000 */
[----:B------:R-:W3:Y:S01]  /*1930*/  S2R R0, SR_TID.X ;  /* 0x0000000000007919 */ /* 0x000ee20000002100 */
[----:B------:R-:W-:-:S13]  /*1940*/  FSETP.NE.FTZ.AND P0, PT, R6, RZ, PT ;  /* 0x000000ff0600720b */ /* 0x000fda0003f15000 */
[----:B------:R-:W4:Y:S01]  /*1950*/  @P0 MUFU.RCP R10, R6 ;  /* 0x00000006000a0308 */ /* 0x000f220000001000 */
[----:B-1----:R-:W-:-:S07]  /*1960*/  IMNMX R11, R12, R11, !PT ;  /* 0x0000000b0c0b7217 */ /* 0x002fce0007800200 */
[----:B------:R-:W1:Y:S01]  /*1970*/  MUFU.LG2 R6, R6 ;  /* 0x0000000600067308 */ /* 0x000e620000000c00 */
[----:B---3--:R-:W-:Y:S01]  /*1980*/  ISETP.GT.OR P0, PT, R0, 0xff, P1 ;  /* 0x000000ff0000780c */ /* 0x008fe20000f04670 */
[-C--:B----4-:R-:W-:Y:S02]  /*1990*/  FMUL.FTZ R9, R9, R10.reuse ;  /* 0x0000000a09097220 */ /* 0x090fe40000410000 */
[----:B------:R-:W-:-:S03]  /*19a0*/  FMUL.FTZ R7, R7, R10 ;  /* 0x0000000a07077220 */ /* 0x000fc60000410000 */
[----:B------:R3:W-:Y:S01]  /*19b0*/  STS [R21.X4], R9 ;  /* 0x0000000915007388 */ /* 0x0007e20000004800 */
[----:B-1----:R-:W-:-:S03]  /*19c0*/  FFMA.FTZ R17, R6, 0.69314718246459960938, R17 ;  /* 0x3f31721806117823 */ /* 0x002fc60000010011 */
[----:B------:R3:W-:Y:S04]  /*19d0*/  STS [R20], R7 ;  /* 0x0000000714007388 */ /* 0x0007e80000000800 */
[----:B------:R3:W-:Y:S01]  /*19e0*/  @!P0 STS [R8.X4+0x800], R11 ;  /* 0x0008000b08008388 */ /* 0x0007e20000004800 */
[----:B--2---:R-:W-:-:S13]  /*19f0*/  ISETP.NE.AND P0, PT, RZ, UR4, PT ;  /* 0x00000004ff007c0c */ /* 0x004fda000bf05270 */
[----:B------:R-:W-:Y:S05]  /*1a00*/  @P0 BRA `(.L_x_103) ;  /* 0x0000017000000947 */ /* 0x000fea0003800000 */
[----:B------:R-:W1:Y:S01]  /*1a10*/  S2R R0, SR_CTAID.X ;  /* 0x0000000000007919 */ /* 0x000e620000002500 */
        /* <DEDUP_REMOVED lines=21> */
.L_x_104:
[----:B------:R-:W-:Y:S05]  /*1b70*/  BSYNC B0 ;  /* 0x0000000000007941 */ /* 0x000fea0003800000 */
.L_x_103:
        /* <DEDUP_REMOVED lines=24> */
.L_x_109:
        /* <DEDUP_REMOVED lines=129> */
.L_x_108:
[----:B------:R-:W-:Y:S05]  /*2510*/  BSYNC B0 ;  /* 0x0000000000007941 */ /* 0x000fea0003800000 */
.L_x_107:
        /* <DEDUP_REMOVED lines=8> */
.L_x_110:
        /* <DEDUP_REMOVED lines=43> */
.L_x_106:
[----:B------:R-:W-:Y:S05]  /*2850*/  BSYNC B1 ;  /* 0x0000000000017941 */ /* 0x000fea0003800000 */
.L_x_105:
        /* <DEDUP_REMOVED lines=20> */
.L_x_102:
[----:B-1----:R-:W-:Y:S02]  /*29a0*/  MOV R7, 0x29c0 ;  /* 0x000029c000077802 */ /* 0x002fe40000000f00 */
[----:B------:R-:W-:Y:S05]  /*29b0*/  CALL.REL.NOINC `($__internal_9_$__cuda_sm70_shflsync_bfly_p) ;  /* 0x000003f000007944 */ /* 0x000fea0003c00000 */
[----:B--2---:R-:W-:Y:S01]  /*29c0*/  MOV R7, R9 ;  /* 0x0000000900077202 */ /* 0x004fe20000000f00 */
[----:B-1----:R-:W-:Y:S05]  /*29d0*/  BRA `(.L_x_111) ;  /* 0xffffec8000007947 */ /* 0x002fea000383ffff */
        .weak           $__internal_8_$__cuda_sm20_div_u64
        .type           $__internal_8_$__cuda_sm20_div_u64,@function
        .size           $__internal_8_$__cuda_sm20_div_u64,($__internal_9_$__cuda_sm70_shflsync_bfly_p - $__internal_8_$__cuda_sm20_div_u64)
$__internal_8_$__cuda_sm20_div_u64:
        /* <DEDUP_REMOVED lines=60> */
[----:B------:R-:W-:Y:S06]  /*2da0*/  RET.REL.NODEC R6 `(_ZN7cutlass13device_kernelIN5flash19FlashAttnFwdCombineIN4cute5tupleIJNS3_1CILi8EEENS5_ILi128EEEEEELi6ELi256ELi1ELb0ELb1ENS_10bfloat16_tEfNS_4arch4Sm90EEEEEvNT_6ParamsE) ;  /* 0xffffd25006007950 */ /* 0x000fec0003c3ffff */
        .weak           $__internal_9_$__cuda_sm70_shflsync_bfly_p
        .type           $__internal_9_$__cuda_sm70_shflsync_bfly_p,@function
        .size           $__internal_9_$__cuda_sm70_shflsync_bfly_p,(.L_x_1796 - $__internal_9_$__cuda_sm70_shflsync_bfly_p)
$__internal_9_$__cuda_sm70_shflsync_bfly_p:
[----:B------:R-:W-:Y:S01]  /*2db0*/  HFMA2.MMA R23, -RZ, RZ, 0, 0 ;  /* 0x00000000ff177435 */ /* 0x000fe200000001ff */
[----:B------:R-:W-:Y:S01]  /*2dc0*/  MOV R22, R7 ;  /* 0x0000000700167202 */ /* 0x000fe20000000f00 */
[----:B------:R1:W2:Y:S04]  /*2dd0*/  SHFL.BFLY PT, R9, R6, 0x10, 0x1f ;  /* 0x0e001f0006097f89 */ /* 0x0002a800000e0000 */
[----:B------:R-:W-:Y:S05]  /*2de0*/  RET.REL.NODEC R22 `(_ZN7cutlass13device_kernelIN5flash19FlashAttnFwdCombineIN4cute5tupleIJNS3_1CILi8EEENS5_ILi128EEEEEELi6ELi256ELi1ELb0ELb1ENS_10bfloat16_tEfNS_4arch4Sm90EEEEEvNT_6ParamsE) ;  /* 0xffffd21016007950 */ /* 0x000fea0003c3ffff */
.L_x_112:
        /* <DEDUP_REMOVED lines=9> */
.L_x_1796:


//--------------------- .text._ZN7cutlass13device_kernelIN5flash19FlashAttnFwdCombineIN4cute5tupleIJNS3_1CILi8EEENS5_ILi128EEEEEELi5ELi256ELi1ELb0ELb1ENS_10bfloat16_tEfNS_4arch4Sm90EEEEEvNT_6ParamsE --------------------------
	.section	.text._ZN7cutlass13device_kernelIN5flash19FlashAttnFwdCombineIN4cute5tupleIJNS3_1CILi8EEENS5_ILi128EEEEEELi5ELi256ELi1ELb0ELb1ENS_10bfloat16_tEfNS_4arch4Sm90EEEEEvNT_6ParamsE,"ax",@progbits
	.sectioninfo	@"SHI_REGISTERS=42"
	.align	128
.text._ZN7cutlass13device_kernelIN5flash19FlashAttnFwdCombineIN4cute5tupleIJNS3_1CILi8EEENS5_ILi128EEEEEELi5ELi256ELi1ELb0ELb1ENS_10bfloat16_tEfNS_4arch4Sm90EEEEEvNT_6ParamsE:
        .type           _ZN7cutlass13device_kernelIN5flash19FlashAttnFwdCombineIN4cute5tupleIJNS3_1CILi8EEENS5_ILi128EEEEEELi5ELi256ELi1ELb0ELb1ENS_10bfloat16_tEfNS_4arch4Sm90EEEEEvNT_6ParamsE,@function
        .size           _ZN7cutlass13device_kernelIN5flash19FlashAttnFwdCombineIN4cute5tupleIJNS3_1CILi8EEENS5_ILi128EEEEEELi5ELi256ELi1ELb0ELb1ENS_10bfloat16_tEfNS_4arch4Sm90EEEEEvNT_6ParamsE,(.L_x_1799 - _ZN7cutlass13device_kernelIN5flash19FlashAttnFwdCombineIN4cute5tupleIJNS3_1CILi8EEENS5_ILi128EEEEEELi5ELi256ELi1ELb0ELb1ENS_10bfloat16_tEfNS_4arch4Sm90EEEEEvNT_6ParamsE)
        .other          _ZN7cutlass13device_kernelIN5flash19FlashAttnFwdCombineIN4cute5tupleIJNS3_1CILi8EEENS5_ILi128EEEEEELi5ELi256ELi1ELb0ELb1ENS_10bfloat16_tEfNS_4arch4Sm90EEEEEvNT_6ParamsE,@"STO_CUDA_ENTRY STV_DEFAULT"
_ZN7cutlass13device_kernelIN5flash19FlashAttnFwdCombineIN4cute5tupleIJNS3_1CILi8EEENS5_ILi128EEEEEELi5ELi256ELi1ELb0ELb1ENS_10bfloat16_tEfNS_4arch4Sm90EEEEEvNT_6ParamsE:
        /* <DEDUP_REMOVED lines=51> */
.L_x_113:
        /* <DEDUP_REMOVED lines=25> */
.L_x_114:
        /* <DEDUP_REMOVED lines=101> */
.L_x_116:
        /* <DEDUP_REMOVED lines=14> */
[----:B------:R-:W-:Y:S05]  /*0bf0*/  CALL.REL.NOINC `($__internal_10_$__cuda_sm20_div_u64) ;  /* 0x00001b7000007944 */ /* 0x000fea0003c00000 */
[----:B------:R-:W-:Y:S05]  /*0c00*/  BRA `(.L_x_118) ;  /* 0x0000013000007947 */ /* 0x000fea0003800000 */
.L_x_117:
        /* <DEDUP_REMOVED lines=19> */
.L_x_118:
[----:B------:R-:W-:Y:S02]  /*0d40*/  IADD3 R3, R8, -0x1, RZ ;  /* 0xffffffff08037810 */ /* 0x000fe40007ffe0ff */
[----:B------:R-:W-:-:S03]  /*0d50*/  MOV R5, R0 ;  /* 0x0000000000057202 */ /* 0x000fc60000000f00 */
.L_x_115:
[----:B------:R-:W-:Y:S01]  /*0d60*/  SHF.R.S32.HI R9, RZ, 0x1f, R2 ;  /* 0x0000001fff097819 */ /* 0x000fe20000011402 */
[----:B------:R-:W-:Y:S03]  /*0d70*/  BSSY B0, `(.L_x_119) ;  /* 0x000002a000007945 */ /* 0x000fe60003800000 */
[----:B------:R-:W-:-:S04]  /*0d80*/  LEA.HI R0, R9, R2, RZ, 0x3 ;  /* 0x0000000209007211 */ /* 0x000fc800078f18ff */
[----:B------:R-:W-:-:S04]  /*0d90*/  LOP3.LUT R6, R0, 0xfffffff8, RZ, 0xc0, !PT ;  /* 0xfffffff800067812 */ /* 0x000fc800078ec0ff */
[----:B------:R-:W-:-:S04]  /*0da0*/  IADD3 R6, R2, UR36, -R6 ;  /* 0x0000002402067c10 */ /* 0x000fc8000fffe806 */
[----:B------:R-:W-:-:S13]  /*0db0*/  ISETP.GE.AND P1, PT, R6, R22, PT ;  /* 0x000000160600720c */ /* 0x000fda0003f26270 */
[----:B------:R-:W-:Y:S05]  /*0dc0*/  @P1 BRA `(.L_x_120) ;  /* 0x0000024000001947 */ /* 0x000fea0003800000 */
[----:B------:R-:W-:-:S04]  /*0dd0*/  SHF.R.S32.HI R0, RZ, 0x3, R0 ;  /* 0x00000003ff007819 */ /* 0x000fc80000011400 */
[C---:B------:R-:W-:Y:S01]  /*0de0*/  ISETP.GE.AND P1, PT, R0.reuse, R17, PT ;  /* 0x000000110000720c */ /* 0x040fe20003f26270 */
[----:B------:R-:W-:Y:S01]  /*0df0*/  IMAD.SHL.U32 R7, R0, 0x8, RZ ;  /* 0x0000000800077824 */ /* 0x000fe200078e00ff */
[----:B------:R-:W-:-:S04]  /*0e00*/  SHF.R.U32.HI R8, RZ, 0x2, R0 ;  /* 0x00000002ff087819 */ /* 0x000fc80000011600 */
[----:B------:R-:W-:-:S04]  /*0e10*/  LOP3.LUT R7, R7, 0xf8, RZ, 0xc0, !PT ;  /* 0x000000f807077812 */ /* 0x000fc800078ec0ff */
[----:B------:R-:W-:-:S03]  /*0e20*/  LOP3.LUT R7, R7, 0x7, R2, 0xf8, !PT ;  /* 0x0000000707077812 */ /* 0x000fc600078ef802 */
[----:B------:R-:W-:Y:S01]  /*0e30*/  @P1 IMAD.MOV.U32 R4, RZ, RZ, -0x800000 ;  /* 0xff800000ff041424 */ /* 0x000fe200078e00ff */
[----:B------:R-:W-:Y:S01]  /*0e40*/  LOP3.LUT R7, R7, 0x7, R8, 0x78, !PT ;  /* 0x0000000707077812 */ /* 0x000fe200078e7808 */
[----:B------:R-:W-:-:S04]  /*0e50*/  IMAD.MOV.U32 R8, RZ, RZ, R6 ;  /* 0x000000ffff087224 */ /* 0x000fc800078e0006 */
[----:B------:R1:W-:Y:S02]  /*0e60*/  @P1 STS [R7.X4], R4 ;  /* 0x0000000407001388 */ /* 0x0003e40000004800 */
[----:B-1----:R-:W-:-:S05]  /*0e70*/  @P0 IMAD.HI.U32 R4, R6, R5, RZ ;  /* 0x0000000506040227 */ /* 0x002fca00078e00ff */
[----:B------:R-:W-:-:S05]  /*0e80*/  @P0 SHF.R.U32.HI R8, RZ, R3, R4 ;  /* 0x00000003ff080219 */ /* 0x000fca0000011604 */
[----:B------:R-:W-:-:S04]  /*0e90*/  IMAD.MOV R4, RZ, RZ, -R8 ;  /* 0x000000ffff047224 */ /* 0x000fc800078e0a08 */
[----:B------:R-:W-:Y:S01]  /*0ea0*/  IMAD R4, R16, R4, R6 ;  /* 0x0000000410047224 */ /* 0x000fe200078e0206 */
[----:B------:R-:W-:Y:S05]  /*0eb0*/  @P1 BRA `(.L_x_120) ;  /* 0x0000015000001947 */ /* 0x000fea0003800000 */
[----:B------:R-:W-:Y:S01]  /*0ec0*/  SHF.R.S32.HI R6, RZ, 0x1f, R0 ;  /* 0x0000001fff067819 */ /* 0x000fe20000011400 */
[----:B------:R-:W-:Y:S01]  /*0ed0*/  IMAD.MOV.U32 R10, RZ, RZ, R18 ;  /* 0x000000ffff0a7224 */ /* 0x000fe200078e0012 */
[----:B------:R-:W-:Y:S01]  /*0ee0*/  SHF.L.U32 R7, R7, 0x2, RZ ;  /* 0x0000000207077819 */ /* 0x000fe200000006ff */
[----:B------:R-:W-:Y:S02]  /*0ef0*/  IMAD.MOV.U32 R11, RZ, RZ, R19 ;  /* 0x000000ffff0b7224 */ /* 0x000fe400078e0013 */
[----:B------:R-:W-:Y:S02]  /*0f00*/  IMAD R6, R6, c[0x0][0x1b8], RZ ;  /* 0x00006e0006067a24 */ /* 0x000fe400078e02ff */
[----:B------:R-:W-:-:S04]  /*0f10*/  IMAD.WIDE.U32 R10, R0, c[0x0][0x1b8], R10 ;  /* 0x00006e00000a7a25 */ /* 0x000fc800078e000a */
[----:B------:R-:W-:Y:S01]  /*0f20*/  IMAD R6, R0, c[0x0][0x1bc], R6 ;  /* 0x00006f0000067a24 */ /* 0x000fe200078e0206 */
[----:B------:R-:W-:-:S04]  /*0f30*/  SHF.R.S32.HI R0, RZ, 0x1f, R8 ;  /* 0x0000001fff007819 */ /* 0x000fc80000011408 */
[----:B------:R-:W-:Y:S01]  /*0f40*/  IADD3 R11, R11, R6, RZ ;  /* 0x000000060b0b7210 */ /* 0x000fe20007ffe0ff */
[----:B------:R-:W-:Y:S01]  /*0f50*/  IMAD R0, R0, c[0x0][0x1c0], RZ ;  /* 0x0000700000007a24 */ /* 0x000fe200078e02ff */
[----:B------:R-:W-:-:S03]  /*0f60*/  SHF.R.S32.HI R6, RZ, 0x1f, R4 ;  /* 0x0000001fff067819 */ /* 0x000fc60000011404 */
[----:B------:R-:W-:-:S04]  /*0f70*/  IMAD.WIDE.U32 R10, R8, c[0x0][0x1c0], R10 ;  /* 0x00007000080a7a25 */ /* 0x000fc800078e000a */
[----:B------:R-:W-:Y:S01]  /*0f80*/  IMAD R0, R8, c[0x0][0x1c4], R0 ;  /* 0x0000710008007a24 */ /* 0x000fe200078e0200 */
        /* <DEDUP_REMOVED lines=8> */
.L_x_120:
[----:B------:R-:W-:Y:S05]  /*1010*/  BSYNC B0 ;  /* 0x0000000000007941 */ /* 0x000fea0003800000 */
.L_x_119:
[----:B------:R-:W-:Y:S01]  /*1020*/  LEA.HI R9, R9, R2, RZ, 0x5 ;  /* 0x0000000209097211 */ /* 0x000fe200078f28ff */
[----:B------:R-:W-:Y:S01]  /*1030*/  IMAD.SHL.U32 R6, R23, 0x80, RZ ;  /* 0x0000008017067824 */ /* 0x000fe200078e00ff */
[----:B------:R-:W0:Y:S02]  /*1040*/  LDGDEPBAR ;  /* 0x00000000000079af */ /* 0x000e240000000000 */
[----:B------:R-:W-:Y:S02]  /*1050*/  SHF.R.S32.HI R8, RZ, 0x5, R9 ;  /* 0x00000005ff087819 */ /* 0x000fe40000011409 */
[----:B------:R-:W-:Y:S02]  /*1060*/  LOP3.LUT R9, R9, 0xffffffe0, RZ, 0xc0, !PT ;  /* 0xffffffe009097812 */ /* 0x000fe400078ec0ff */
[----:B------:R-:W-:Y:S02]  /*1070*/  IADD3 R4, R8, UR36, RZ ;  /* 0x0000002408047c10 */ /* 0x000fe4000fffe0ff */
[----:B------:R-:W-:Y:S01]  /*1080*/  IADD3 R13, -R6, c[0x0][0x16c], RZ ;  /* 0x00005b00060d7a10 */ /* 0x000fe20007ffe1ff */
[----:B------:R-:W-:-:S02]  /*1090*/  IMAD.IADD R2, R2, 0x1, -R9 ;  /* 0x0000000102027824 */ /* 0x000fc400078e0a09 */
[----:B-1----:R-:W-:-:S04]  /*10a0*/  @P0 IMAD.HI.U32 R7, R4, R5, RZ ;  /* 0x0000000504070227 */ /* 0x002fc800078e00ff */
        /* <DEDUP_REMOVED lines=17> */
[----:B------:R-:W-:Y:S01]  /*11c0*/  ISETP.LT.OR P3, PT, R17, 0x3, P4 ;  /* 0x000000031100780c */ /* 0x000fe20002761670 */
[----:B------:R-:W-:Y:S01]  /*11d0*/  IMAD.SHL.U32 R17, R2, 0x8, RZ ;  /* 0x0000000802117824 */ /* 0x000fe200078e00ff */
[----:B------:R-:W-:Y:S01]  /*11e0*/  LEA.HI.X.SX32 R32, R9, R19, 0x1, P0 ;  /* 0x0000001309207211 */ /* 0x000fe200000f0eff */
[----:B------:R-:W-:Y:S02]  /*11f0*/  IMAD.IADD R11, R7, 0x1, R10 ;  /* 0x00000001070b7824 */ /* 0x000fe400078e020a */
[----:B------:R-:W-:Y:S01]  /*1200*/  IMAD.MOV.U32 R10, RZ, RZ, R6 ;  /* 0x000000ffff0a7224 */ /* 0x000fe200078e0006 */
[----:B------:R-:W-:Y:S01]  /*1210*/  LOP3.LUT R17, R17, 0xf8, RZ, 0xc0, !PT ;  /* 0x000000f811117812 */ /* 0x000fe200078ec0ff */
[----:B------:R-:W-:Y:S02]  /*1220*/  IMAD R6, R32, c[0x0][0x180], RZ ;  /* 0x0000600020067a24 */ /* 0x000fe400078e02ff */
[----:B------:R-:W-:Y:S01]  /*1230*/  IMAD.WIDE.U32 R10, R33, c[0x0][0x180], R10 ;  /* 0x00006000210a7a25 */ /* 0x000fe200078e000a */
[----:B------:R-:W-:-:S03]  /*1240*/  LOP3.LUT R17, R17, 0x7, R8, 0xf8, !PT ;  /* 0x0000000711117812 */ /* 0x000fc600078ef808 */
        /* <DEDUP_REMOVED lines=21> */
[----:B------:R1:W-:Y:S04]  /*13a0*/  @!P4 LDGSTS.E.BYPASS.LTC128B.128 [R10+0x420], [R24.64] ;  /* 0x00420000180acfae */ /* 0x0003e8000b901d66 */
[----:B------:R-:W0:Y:S04]  /*13b0*/  LDGDEPBAR ;  /* 0x00000000000079af */ /* 0x000e280000000000 */
[----:B------:R1:W-:Y:S04]  /*13c0*/  @!P4 LDGSTS.E.BYPASS.LTC128B.128 [R6+0x1420], [R22.64] ;  /* 0x014200001606cfae */ /* 0x0003e8000b901d66 */
[----:B------:R-:W0:Y:S04]  /*13d0*/  LDGDEPBAR ;  /* 0x00000000000079af */ /* 0x000e280000000000 */
[----:B------:R2:W-:Y:S04]  /*13e0*/  @!P3 LDGSTS.E.BYPASS.LTC128B.128 [R0+0x2420], [R20.64] ;  /* 0x024200001400bfae */ /* 0x0005e8000b901d66 */
[----:B------:R-:W0:Y:S01]  /*13f0*/  LDGDEPBAR ;  /* 0x00000000000079af */ /* 0x000e220000000000 */
[----:B--2---:R-:W-:Y:S01]  /*1400*/  SHF.R.U32.HI R0, RZ, 0x2, R2 ;  /* 0x00000002ff007819 */ /* 0x004fe20000011602 */
[----:B------:R-:W-:-:S04]  /*1410*/  DEPBAR.LE SB0, 0x3 ;  /* 0x000080c00000791a */ /* 0x000fc80000000000 */
[----:B------:R-:W-:Y:S01]  /*1420*/  WARPSYNC 0xffffffff ;  /* 0xffffffff00007948 */ /* 0x000fe20003800000 */
[----:B------:R-:W-:Y:S01]  /*1430*/  LOP3.LUT R17, R17, 0x7, R0, 0x78, !PT ;  /* 0x0000000711117812 */ /* 0x000fe200078e7800 */
[----:B------:R-:W-:Y:S06]  /*1440*/  BAR.SYNC.DEFER_BLOCKING 0x0 ;  /* 0x0000000000007b1d */ /* 0x000fec0000010000 */
[----:B------:R1:W2:Y:S01]  /*1450*/  LDS R0, [R17.X4] ;  /* 0x0000000011007984 */ /* 0x0002a20000004800 */
[----:B------:R-:W-:Y:S05]  /*1460*/  BRA.DIV ~URZ, `(.L_x_121) ;  /* 0x000012d27f007947 */ /* 0x000fea000b800000 */
[----:B--2---:R2:W3:Y:S02]  /*1470*/  SHFL.BFLY PT, R7, R0, 0x10, 0x1f ;  /* 0x0e001f0000077f89 */ /* 0x0044e400000e0000 */
.L_x_130:
[----:B---3--:R-:W-:Y:S01]  /*1480*/  FMNMX.FTZ R7, R0, R7, !PT ;  /* 0x0000000700077209 */ /* 0x008fe20007810000 */
[----:B------:R-:W3:Y:S01]  /*1490*/  S2UR UR4, SR_CTAID.Y ;  /* 0x00000000000479c3 */ /* 0x000ee20000002600 */
[----:B------:R-:W-:-:S03]  /*14a0*/  ISETP.NE.AND P1, PT, R2, RZ, PT ;  /* 0x000000ff0200720c */ /* 0x000fc60003f25270 */
        /* <DEDUP_REMOVED lines=11> */
[----:B------:R-:W-:Y:S01]  /*1560*/  FADD.FTZ R7, R0, -R7 ;  /* 0x8000000700077221 */ /* 0x000fe20000010000 */
[----:B------:R-:W-:-:S03]  /*1570*/  SEL R10, R2, 0xffffffff, P0 ;  /* 0xffffffff020a7807 */ /* 0x000fc60000000000 */
[----:B------:R-:W-:-:S06]  /*1580*/  FMUL.FTZ R7, R7, 1.4426950216293334961 ;  /* 0x3fb8aa3b07077820 */ /* 0x000fcc0000410000 */
[----:B------:R-:W1:Y:S02]  /*1590*/  MUFU.EX2 R7, R7 ;  /* 0x0000000700077308 */ /* 0x000e640000000800 */
[----:B-1----:R-:W-:-:S05]  /*15a0*/  FADD.FTZ R9, RZ, R7 ;  /* 0x00000007ff097221 */ /* 0x002fca0000010000 */
[----:B------:R-:W1:Y:S02]  /*15b0*/  SHFL.BFLY PT, R6, R9, 0x10, 0x1f ;  /* 0x0e001f0009067f89 */ /* 0x000e6400000e0000 */
[----:B-1----:R-:W-:Y:S02]  /*15c0*/  FADD.FTZ R6, R9, R6 ;  /* 0x0000000609067221 */ /* 0x002fe40000010000 */
[----:B------:R-:W1:Y:S04]  /*15d0*/  SHFL.BFLY PT, R9, R10, 0x10, 0x1f ;  /* 0x0e001f000a097f89 */ /* 0x000e6800000e0000 */
[----:B--2---:R-:W2:Y:S01]  /*15e0*/  SHFL.BFLY PT, R0, R6, 0x8, 0x1f ;  /* 0x0d001f0006007f89 */ /* 0x004ea200000e0000 */
[----:B-1----:R-:W-:Y:S01]  /*15f0*/  IMNMX R9, R10, R9, !PT ;  /* 0x000000090a097217 */ /* 0x002fe20007800200 */
[----:B--2---:R-:W-:-:S04]  /*1600*/  FADD.FTZ R0, R6, R0 ;  /* 0x0000000006007221 */ /* 0x004fc80000010000 */
[----:B------:R-:W1:Y:S04]  /*1610*/  SHFL.BFLY PT, R10, R9, 0x8, 0x1f ;  /* 0x0d001f00090a7f89 */ /* 0x000e6800000e0000 */
[----:B------:R-:W2:Y:S01]  /*1620*/  SHFL.BFLY PT, R6, R0, 0x4, 0x1f ;  /* 0x0c801f0000067f89 */ /* 0x000ea200000e0000 */
        /* <DEDUP_REMOVED lines=9> */
[----:B------:R-:W-:Y:S02]  /*16c0*/  IMAD.MOV.U32 R9, RZ, RZ, RZ ;  /* 0x000000ffff097224 */ /* 0x000fe400078e00ff */
[----:B--2---:R-:W-:Y:S02]  /*16d0*/  FADD.FTZ R6, R0, R6 ;  /* 0x0000000600067221 */ /* 0x004fe40000010000 */
[----:B------:R-:W1:Y:S04]  /*16e0*/  SHFL.BFLY PT, R10, R11, 0x1, 0x1f ;  /* 0x0c201f000b0a7f89 */ /* 0x000e6800000e0000 */
[----:B------:R-:W2:Y:S01]  /*16f0*/  S2R R0, SR_TID.X ;  /* 0x0000000000007919 */ /* 0x000ea20000002100 */
[----:B------:R-:W-:-:S13]  /*1700*/  FSETP.NE.FTZ.AND P0, PT, R6, RZ, PT ;  /* 0x000000ff0600720b */ /* 0x000fda0003f15000 */
[----:B------:R-:W4:Y:S01]  /*1710*/  @P0 MUFU.RCP R9, R6 ;  /* 0x0000000600090308 */ /* 0x000f220000001000 */
[----:B-1----:R-:W-:-:S07]  /*1720*/  IMNMX R10, R11, R10, !PT ;  /* 0x0000000a0b0a7217 */ /* 0x002fce0007800200 */
[----:B------:R-:W1:Y:S01]  /*1730*/  MUFU.LG2 R6, R6 ;  /* 0x0000000600067308 */ /* 0x000e620000000c00 */
[----:B--2---:R-:W-:Y:S01]  /*1740*/  ISETP.GT.OR P0, PT, R0, 0xff, P1 ;  /* 0x000000ff0000780c */ /* 0x004fe20000f04670 */
[----:B----4-:R-:W-:-:S05]  /*1750*/  FMUL.FTZ R9, R7, R9 ;  /* 0x0000000907097220 */ /* 0x010fca0000410000 */
[----:B------:R2:W-:Y:S01]  /*1760*/  STS [R17.X4], R9 ;  /* 0x0000000911007388 */ /* 0x0005e20000004800 */
[----:B-1----:R-:W-:-:S06]  /*1770*/  FFMA.FTZ R12, R6, 0.69314718246459960938, R12 ;  /* 0x3f317218060c7823 */ /* 0x002fcc000001000c */
[----:B------:R2:W-:Y:S01]  /*1780*/  @!P0 STS [R8.X4+0x400], R10 ;  /* 0x0004000a08008388 */ /* 0x0005e20000004800 */
[----:B---3--:R-:W-:-:S13]  /*1790*/  ISETP.NE.AND P0, PT, RZ, UR4, PT ;  /* 0x00000004ff007c0c */ /* 0x008fda000bf05270 */
        /* <DEDUP_REMOVED lines=23> */
.L_x_123:
[----:B------:R-:W-:Y:S05]  /*1910*/  BSYNC B0 ;  /* 0x0000000000007941 */ /* 0x000fea0003800000 */
.L_x_122:
[----:B------:R-:W-:Y:S01]  /*1920*/  BAR.SYNC.DEFER_BLOCKING 0x0 ;  /* 0x0000000000007b1d */ /* 0x000fe20000010000 */
[----:B--2---:R-:W-:Y:S01]  /*1930*/  HFMA2.MMA R9, -RZ, RZ, 0, 0 ;  /* 0x00000000ff097435 */ /* 0x004fe200000001ff */
        /* <DEDUP_REMOVED lines=22> */
.L_x_128:
[----:B------:R-:W-:Y:S01]  /*1aa0*/  IADD3 R5, R7, 0x3, RZ ;  /* 0x0000000307057810 */ /* 0x000fe20007ffe0ff */
[----:B------:R-:W-:Y:S01]  /*1ab0*/  IMAD.SHL.U32 R28, R15, 0x4, RZ ;  /* 0x000000040f1c7824 */ /* 0x000fe200078e00ff */
[C---:B------:R-:W-:Y:S01]  /*1ac0*/  IADD3 R39, R7.reuse, 0x4, RZ ;  /* 0x0000000407277810 */ /* 0x040fe20007ffe0ff */
[----:B------:R-:W-:Y:S01]  /*1ad0*/  IMAD.SHL.U32 R6, R7, 0x8, RZ ;  /* 0x0000000807067824 */ /* 0x000fe200078e00ff */
[-C--:B------:R-:W-:Y:S02]  /*1ae0*/  ISETP.GT.OR P1, PT, R5, R35.reuse, P4 ;  /* 0x000000230500720c */ /* 0x080fe40002724670 */
[C---:B------:R-:W-:Y:S02]  /*1af0*/  IADD3 R20, R7.reuse, 0x5, RZ ;  /* 0x0000000507147810 */ /* 0x040fe40007ffe0ff */
[C---:B------:R-:W-:Y:S02]  /*1b00*/  LOP3.LUT R0, R6.reuse, 0xffffffc0, RZ, 0xc0, !PT ;  /* 0xffffffc006007812 */ /* 0x040fe400078ec0ff */
[----:B------:R-:W-:Y:S02]  /*1b10*/  LOP3.LUT R2, R6, 0x20, RZ, 0xc0, !PT ;  /* 0x0000002006027812 */ /* 0x000fe400078ec0ff */
        /* <DEDUP_REMOVED lines=121> */
.L_x_127:
[----:B------:R-:W-:Y:S05]  /*22b0*/  BSYNC B0 ;  /* 0x0000000000007941 */ /* 0x000fea0003800000 */
.L_x_126:
        /* <DEDUP_REMOVED lines=8> */
.L_x_129:
        /* <DEDUP_REMOVED lines=43> */
.L_x_125:
[----:B------:R-:W-:Y:S05]  /*25f0*/  BSYNC B1 ;  /* 0x0000000000017941 */ /* 0x000fea0003800000 */
.L_x_124:
[----:B------:R-:W-:Y:S02]  /*2600*/  F2FP.BF16.PACK_AB R8, R11, R12 ;  /* 0x0000000c0b08723e */ /* 0x000fe400000010ff */
[----:B------:R-:W-:Y:S01]  /*2610*/  F2FP.BF16.PACK_AB R9, R9, R10 ;  /* 0x0000000a0909723e */ /* 0x000fe200000010ff */
[----:B------:R-:W-:Y:S06]  /*2620*/  @P4 EXIT ;  /* 0x000000000000494d */ /* 0x000fec0003800000 */
[----:B------:R-:W1:Y:S01]  /*2630*/  S2R R0, SR_CTAID.Y ;  /* 0x0000000000007919 */ /* 0x000e620000002600 */
[----:B------:R-:W-:-:S04]  /*2640*/  IMAD R32, R32, c[0x0][0x1d8], RZ ;  /* 0x0000760020207a24 */ /* 0x000fc800078e02ff */
        /* <DEDUP_REMOVED lines=15> */
.L_x_121:
[----:B-1----:R-:W-:Y:S02]  /*2740*/  MOV R6, 0x2760 ;  /* 0x0000276000067802 */ /* 0x002fe40000000f00 */
[----:B--2---:R-:W-:Y:S05]  /*2750*/  CALL.REL.NOINC `($__internal_11_$__cuda_sm70_shflsync_bfly_p) ;  /* 0x000003e000007944 */ /* 0x004fea0003c00000 */
[----:B-12---:R-:W-:Y:S05]  /*2760*/  BRA `(.L_x_130) ;  /* 0xffffed1000007947 */ /* 0x006fea000383ffff */
        .weak           $__internal_10_$__cuda_sm20_div_u64
        .type           $__internal_10_$__cuda_sm20_div_u64,@function
        .size           $__internal_10_$__cuda_sm20_div_u64,($__internal_11_$__cuda_sm70_shflsync_bfly_p - $__internal_10_$__cuda_sm20_div_u64)
$__internal_10_$__cuda_sm20_div_u64:
        /* <DEDUP_REMOVED lines=60> */
[----:B------:R-:W-:Y:S06]  /*2b30*/  RET.REL.NODEC R6 `(_ZN7cutlass13device_kernelIN5flash19FlashAttnFwdCombineIN4cute5tupleIJNS3_1CILi8EEENS5_ILi128EEEEEELi5ELi256ELi1ELb0ELb1ENS_10bfloat16_tEfNS_4arch4Sm90EEEEEvNT_6ParamsE) ;  /* 0xffffd4c006007950 */ /* 0x000fec0003c3ffff */
        .weak           $__internal_11_$__cuda_sm70_shflsync_bfly_p
        .type           $__internal_11_$__cuda_sm70_shflsync_bfly_p,@function
        .size           $__internal_11_$__cuda_sm70_shflsync_bfly_p,(.L_x_1799 - $__internal_11_$__cuda_sm70_shflsync_bfly_p)
$__internal_11_$__cuda_sm70_shflsync_bfly_p:
[----:B------:R-:W-:Y:S01]  /*2b40*/  HFMA2.MMA R11, -RZ, RZ, 0, 0 ;  /* 0x00000000ff0b7435 */ /* 0x000fe200000001ff */
[----:B------:R-:W-:Y:S01]  /*2b50*/  MOV R10, R6 ;  /* 0x00000006000a7202 */ /* 0x000fe20000000f00 */
[----:B------:R1:W2:Y:S04]  /*2b60*/  SHFL.BFLY PT, R7, R0, 0x10, 0x1f ;  /* 0x0e001f0000077f89 */ /* 0x0002a800000e0000 */
[----:B------:R-:W-:Y:S05]  /*2b70*/  RET.REL.NODEC R10 `(_ZN7cutlass13device_kernelIN5flash19FlashAttnFwdCombineIN4cute5tupleIJNS3_1CILi8EEENS5_ILi128EEEEEELi5ELi256ELi1ELb0ELb1ENS_10bfloat16_tEfNS_4arch4Sm90EEEEEvNT_6ParamsE) ;  /* 0xffffd4800a007950 */ /* 0x000fea0003c3ffff */
.L_x_131:
        /* <DEDUP_REMOVED lines=16> */
.L_x_1799:


//--------------------- .text._ZN7cutlass13device_kernelIN5flash19FlashAttnFwdCombineIN4cute5tupleIJNS3_1CILi8EEENS5_ILi128EEEEEELi8ELi256ELi1ELb0ELb0ENS_10bfloat16_tEfNS_4arch4Sm80EEEEEvNT_6ParamsE --------------------------
	.section	.text._ZN7cutlass13device_kernelIN5flash19FlashAttnFwdCombineIN4cute5tupleIJNS3_1CILi8EEENS5_ILi128EEEEEELi8ELi256ELi1ELb0ELb0ENS_10bfloat16_tEfNS_4arch4Sm80EEEEEvNT_6ParamsE,"ax",@progbits
	.sectioninfo	@"SHI_REGISTERS=48"
	.align	128
.text._ZN7cutlass13device_kernelIN5flash19FlashAttnFwdCombineIN4cute5tupleIJNS3_1CILi8EEENS5_ILi128EEEEEELi8ELi256ELi1ELb0ELb0ENS_10bfloat16_tEfNS_4arch4Sm80EEEEEvNT_6ParamsE:
        .type           _ZN7cutlass13device_kernelIN5flash19FlashAttnFwdCombineIN4cute5tupleIJNS3_1CILi8EEENS5_ILi128EEEEEELi8ELi256ELi1ELb0ELb0ENS_10bfloat16_tEfNS_4arch4Sm80EEEEEvNT_6ParamsE,@function
        .size           _ZN7cutlass13device_kernelIN5flash19FlashAttnFwdCombineIN4cute5tupleIJNS3_1CILi8EEENS5_ILi128EEEEEELi8ELi256ELi1ELb0ELb0ENS_10bfloat16_tEfNS_4arch4Sm80EEEEEvNT_6ParamsE,(.L_x_1802 - _ZN7cutlass13device_kernelIN5flash19FlashAttnFwdCombineIN4cute5tupleIJNS3_1CILi8EEENS5_ILi128EEEEEELi8ELi256ELi1ELb0ELb0ENS_10bfloat16_tEfNS_4arch4Sm80EEEEEvNT_6ParamsE)
        .other          _ZN7cutlass13device_kernelIN5flash19FlashAttnFwdCombineIN4cute5tupleIJNS3_1CILi8EEENS5_ILi128EEEEEELi8ELi256ELi1ELb0ELb0ENS_10bfloat16_tEfNS_4arch4Sm80EEEEEvNT_6ParamsE,@"STO_CUDA_ENTRY STV_DEFAULT"
_ZN7cutlass13device_kernelIN5flash19FlashAttnFwdCombineIN4cute5tupleIJNS3_1CILi8EEENS5_ILi128EEEEEELi8ELi256ELi1ELb0ELb0ENS_10bfloat16_tEfNS_4arch4Sm80EEEEEvNT_6ParamsE:
        /* <DEDUP_REMOVED lines=58> */
.L_x_132:
        /* <DEDUP_REMOVED lines=183> */
.L_x_134:
[----:B------:R-:W-:Y:S05]  /*0f10*/  BSYNC B0 ;  /* 0x0000000000007941 */ /* 0x000fea0003800000 */
.L_x_133:
        /* <DEDUP_REMOVED lines=98> */
.L_x_144:
        /* <DEDUP_REMOVED lines=136> */
.L_x_137:
[----:B------:R-:W-:Y:S05]  /*1dc0*/  BSYNC B0 ;  /* 0x0000000000007941 */ /* 0x000fea0003800000 */
.L_x_136:
        /* <DEDUP_REMOVED lines=24> */
.L_x_142:
        /* <DEDUP_REMOVED lines=129> */
.L_x_141:
[----:B------:R-:W-:Y:S05]  /*2760*/  BSYNC B0 ;  /* 0x0000000000007941 */ /* 0x000fea0003800000 */
.L_x_140:
        /* <DEDUP_REMOVED lines=8> */
.L_x_143:
        /* <DEDUP_REMOVED lines=43> */
.L_x_139:
[----:B------:R-:W-:Y:S05]  /*2aa0*/  BSYNC B1 ;  /* 0x0000000000017941 */ /* 0x000fea0003800000 */
.L_x_138:
        /* <DEDUP_REMOVED lines=24> */
.L_x_135:
[----:B------:R-:W-:Y:S02]  /*2c30*/  MOV R6, 0x2c50 ;  /* 0x00002c5000067802 */ /* 0x000fe40000000f00 */
[----:B------:R-:W-:Y:S05]  /*2c40*/  CALL.REL.NOINC `($__internal_12_$__cuda_sm70_shflsync_bfly_p) ;  /* 0x0000001000007944 */ /* 0x000fea0003c00000 */
[----:B-12---:R-:W-:Y:S05]  /*2c50*/  BRA `(.L_x_144) ;  /* 0xffffe8e000007947 */ /* 0x006fea000383ffff */
        .weak           $__internal_12_$__cuda_sm70_shflsync_bfly_p
        .type           $__internal_12_$__cuda_sm70_shflsync_bfly_p,@function
        .size           $__internal_12_$__cuda_sm70_shflsync_bfly_p,(.L_x_1802 - $__internal_12_$__cuda_sm70_shflsync_bfly_p)
$__internal_12_$__cuda_sm70_shflsync_bfly_p:
[----:B------:R-:W-:Y:S01]  /*2c60*/  MOV R7, 0x0 ;  /* 0x0000000000077802 */ /* 0x000fe20000000f00 */
[----:B------:R1:W2:Y:S03]  /*2c70*/  SHFL.BFLY PT, R5, R0, 0x10, 0x1f ;  /* 0x0e001f0000057f89 */ /* 0x0002a600000e0000 */
[----:B------:R-:W-:Y:S05]  /*2c80*/  RET.REL.NODEC R6 `(_ZN7cutlass13device_kernelIN5flash19FlashAttnFwdCombineIN4cute5tupleIJNS3_1CILi8EEENS5_ILi128EEEEEELi8ELi256ELi1ELb0ELb0ENS_10bfloat16_tEfNS_4arch4Sm80EEEEEvNT_6ParamsE) ;  /* 0xffffd37006007950 */ /* 0x000fea0003c3ffff */
.L_x_145:
        /* <DEDUP_REMOVED lines=15> */
.L_x_1802:


//--------------------- .text._ZN7cutlass13device_kernelIN5flash19FlashAttnFwdCombineIN4cute5tupleIJNS3_1CILi8EEENS5_ILi128EEEEEELi7ELi256ELi1ELb0ELb0ENS_10bfloat16_tEfNS_4arch4Sm80EEEEEvNT_6ParamsE --------------------------
	.section	.text._ZN7cutlass13device_kernelIN5flash19FlashAttnFwdCombineIN4cute5tupleIJNS3_1CILi8EEENS5_ILi128EEEEEELi7ELi256ELi1ELb0ELb0ENS_10bfloat16_tEfNS_4arch4Sm80EEEEEvNT_6ParamsE,"ax",@progbits
	.sectioninfo	@"SHI_REGISTERS=48"
	.align	128
.text._ZN7cutlass13device_kernelIN5flash19FlashAttnFwdCombineIN4cute5tupleIJNS3_1CILi8EEENS5_ILi128EEEEEELi7ELi256ELi1ELb0ELb0ENS_10bfloat16_tEfNS_4arch4Sm80EEEEEvNT_6ParamsE:
        .type           _ZN7cutlass13device_kernelIN5flash19FlashAttnFwdCombineIN4cute5tupleIJNS3_1CILi8EEENS5_ILi128EEEEEELi7ELi256ELi1ELb0ELb0ENS_10bfloat16_tEfNS_4arch4Sm80EEEEEvNT_6ParamsE,@function
        .size           _ZN7cutlass13device_kernelIN5flash19FlashAttnFwdCombineIN4cute5tupleIJNS3_1CILi8EEENS5_ILi128EEEEEELi7ELi256ELi1ELb0ELb0ENS_10bfloat16_tEfNS_4arch4Sm80EEEEEvNT_6ParamsE,(.L_x_1804 - _ZN7cutlass13device_kernelIN5flash19FlashAttnFwdCombineIN4cute5tupleIJNS3_1CILi8EEENS5_ILi128EEEEEELi7ELi256ELi1ELb0ELb0ENS_10bfloat16_tEfNS_4arch4Sm80EEEEEvNT_6ParamsE)
        .other          _ZN7cutlass13device_kernelIN5flash19FlashAttnFwdCombineIN4cute5tupleIJNS3_1CILi8EEENS5_ILi128EEEEEELi7ELi256ELi1ELb0ELb0ENS_10bfloat16_tEfNS_4arch4Sm80EEEEEvNT_6ParamsE,@"STO_CUDA_ENTRY STV_DEFAULT"
_ZN7cutlass13device_kernelIN5flash19FlashAttnFwdCombineIN4cute5tupleIJNS3_1CILi8EEENS5_ILi128EEEEEELi7ELi256ELi1ELb0ELb0ENS_10bfloat16_tEfNS_4arch4Sm80EEEEEvNT_6ParamsE:
        /* <DEDUP_REMOVED lines=58> */
.L_x_146:
        /* <DEDUP_REMOVED lines=113> */
.L_x_148:
[----:B------:R-:W-:Y:S05]  /*0ab0*/  BSYNC B0 ;  /* 0x0000000000007941 */ /* 0x000fea0003800000 */
.L_x_147:
        /* <DEDUP_REMOVED lines=90> */
.L_x_158:
        /* <DEDUP_REMOVED lines=104> */
.L_x_151:
[----:B------:R-:W-:Y:S05]  /*16e0*/  BSYNC B0 ;  /* 0x0000000000007941 */ /* 0x000fea0003800000 */
.L_x_150:
        /* <DEDUP_REMOVED lines=24> */
.L_x_156:
        /* <DEDUP_REMOVED lines=129> */
.L_x_155:
[----:B------:R-:W-:Y:S05]  /*2080*/  BSYNC B0 ;  /* 0x0000000000007941 */ /* 0x000fea0003800000 */
.L_x_154:
        /* <DEDUP_REMOVED lines=8> */
.L_x_157:
        /* <DEDUP_REMOVED lines=43> */
.L_x_153:
[----:B------:R-:W-:Y:S05]  /*23c0*/  BSYNC B1 ;  /* 0x0000000000017941 */ /* 0x000fea0003800000 */
.L_x_152:
        /* <DEDUP_REMOVED lines=24> */
.L_x_149:
[----:B------:R-:W-:Y:S02]  /*2550*/  MOV R6, 0x2570 ;  /* 0x0000257000067802 */ /* 0x000fe40000000f00 */
[----:B------:R-:W-:Y:S05]  /*2560*/  CALL.REL.NOINC `($__internal_13_$__cuda_sm70_shflsync_bfly_p) ;  /* 0x0000001000007944 */ /* 0x000fea0003c00000 */
[----:B-12---:R-:W-:Y:S05]  /*2570*/  BRA `(.L_x_158) ;  /* 0xffffeae000007947 */ /* 0x006fea000383ffff */
        .weak           $__internal_13_$__cuda_sm70_shflsync_bfly_p
        .type           $__internal_13_$__cuda_sm70_shflsync_bfly_p,@function
        .size           $__internal_13_$__cuda_sm70_shflsync_bfly_p,(.L_x_1804 - $__internal_13_$__cuda_sm70_shflsync_bfly_p)
$__internal_13_$__cuda_sm70_shflsync_bfly_p:
[----:B------:R-:W-:Y:S01]  /*2580*/  MOV R7, 0x0 ;  /* 0x0000000000077802 */ /* 0x000fe20000000f00 */
[----:B------:R1:W2:Y:S03]  /*2590*/  SHFL.BFLY PT, R5, R0, 0x10, 0x1f ;  /* 0x0e001f0000057f89 */ /* 0x0002a600000e0000 */
[----:B------:R-:W-:Y:S05]  /*25a0*/  RET.REL.NODEC R6 `(_ZN7cutlass13device_kernelIN5flash19FlashAttnFwdCombineIN4cute5tupleIJNS3_1CILi8EEENS5_ILi128EEEEEELi7ELi256ELi1ELb0ELb0ENS_10bfloat16_tEfNS_4arch4Sm80EEEEEvNT_6ParamsE) ;  /* 0xffffda5006007950 */ /* 0x000fea0003c3ffff */
.L_x_159:
        /* <DEDUP_REMOVED lines=13> */
.L_x_1804:


//--------------------- .text._ZN7cutlass13device_kernelIN5flash19FlashAttnFwdCombineIN4cute5tupleIJNS3_1CILi8EEENS5_ILi128EEEEEELi6ELi256ELi1ELb0ELb0ENS_10bfloat16_tEfNS_4arch4Sm80EEEEEvNT_6ParamsE --------------------------
	.section	.text._ZN7cutlass13device_kernelIN5flash19FlashAttnFwdCombineIN4cute5tupleIJNS3_1CILi8EEENS5_ILi128EEEEEELi6ELi256ELi1ELb0ELb0ENS_10bfloat16_tEfNS_4arch4Sm80EEEEEvNT_6ParamsE,"ax",@progbits
	.sectioninfo	@"SHI_REGISTERS=48"
	.align	128
.text._ZN7cutlass13device_kernelIN5flash19FlashAttnFwdCombineIN4cute5tupleIJNS3_1CILi8EEENS5_ILi128EEEEEELi6ELi256ELi1ELb0ELb0ENS_10bfloat16_tEfNS_4arch4Sm80EEEEEvNT_6ParamsE:
        .type           _ZN7cutlass13device_kernelIN5flash19FlashAttnFwdCombineIN4cute5tupleIJNS3_1CILi8EEENS5_ILi128EEEEEELi6ELi256ELi1ELb0ELb0ENS_10bfloat16_tEfNS_4arch4Sm80EEEEEvNT_6ParamsE,@function
        .size           _ZN7cutlass13device_kernelIN5flash19FlashAttnFwdCombineIN4cute5tupleIJNS3_1CILi8EEENS5_ILi128EEEEEELi6ELi256ELi1ELb0ELb0ENS_10bfloat16_tEfNS_4arch4Sm80EEEEEvNT_6ParamsE,(.L_x_1806 - _ZN7cutlass13device_kernelIN5flash19FlashAttnFwdCombineIN4cute5tupleIJNS3_1CILi8EEENS5_ILi128EEEEEELi6ELi256ELi1ELb0ELb0ENS_10bfloat16_tEfNS_4arch4Sm80EEEEEvNT_6ParamsE)
        .other          _ZN7cutlass13device_kernelIN5flash19FlashAttnFwdCombineIN4cute5tupleIJNS3_1CILi8EEENS5_ILi128EEEEEELi6ELi256ELi1ELb0ELb0ENS_10bfloat16_tEfNS_4arch4Sm80EEEEEvNT_6ParamsE,@"STO_CUDA_ENTRY STV_DEFAULT"
_ZN7cutlass13device_kernelIN5flash19FlashAttnFwdCombineIN4cute5tupleIJNS3_1CILi8EEENS5_ILi128EEEEEELi6ELi256ELi1ELb0ELb0ENS_10bfloat16_tEfNS_4arch4Sm80EEEEEvNT_6ParamsE:
        /* <DEDUP_REMOVED lines=58> */
.L_x_160:
        /* <DEDUP_REMOVED lines=72> */
.L_x_162:
[----:B------:R-:W-:Y:S05]  /*0820*/  BSYNC B0 ;  /* 0x0000000000007941 */ /* 0x000fea0003800000 */
.L_x_161:
        /* <DEDUP_REMOVED lines=81> */
.L_x_172:
        /* <DEDUP_REMOVED lines=88> */
.L_x_165:
[----:B------:R-:W-:Y:S05]  /*12c0*/  BSYNC B0 ;  /* 0x0000000000007941 */ /* 0x000fea0003800000 */
.L_x_164:
        /* <DEDUP_REMOVED lines=24> */
.L_x_170:
        /* <DEDUP_REMOVED lines=129> */
.L_x_169:
[----:B------:R-:W-:Y:S05]  /*1c60*/  BSYNC B0 ;  /* 0x0000000000007941 */ /* 0x000fea0003800000 */
.L_x_168:
        /* <DEDUP_REMOVED lines=8> */
.L_x_171:
        /* <DEDUP_REMOVED lines=43> */
.L_x_167:
[----:B------:R-:W-:Y:S05]  /*1fa0*/  BSYNC B1 ;  /* 0x0000000000017941 */ /* 0x000fea0003800000 */
.L_x_166:
        /* <DEDUP_REMOVED lines=24> */
.L_x_163:
[----:B-1----:R-:W-:Y:S02]  /*2130*/  MOV R6, 0x2150 ;  /* 0x0000215000067802 */ /* 0x002fe40000000f00 */
[----:B------:R-:W-:Y:S05]  /*2140*/  CALL.REL.NOINC `($__internal_14_$__cuda_sm70_shflsync_bfly_p) ;  /* 0x0000001000007944 */ /* 0x000fea0003c00000 */
[----:B-12---:R-:W-:Y:S05]  /*2150*/  BRA `(.L_x_172) ;  /* 0xffffebe000007947 */ /* 0x006fea000383ffff */
        .weak           $__internal_14_$__cuda_sm70_shflsync_bfly_p
        .type           $__internal_14_$__cuda_sm70_shflsync_bfly_p,@function
        .size           $__internal_14_$__cuda_sm70_shflsync_bfly_p,(.L_x_1806 - $__internal_14_$__cuda_sm70_shflsync_bfly_p)
$__internal_14_$__cuda_sm70_shflsync_bfly_p:
[----:B------:R-:W-:Y:S01]  /*2160*/  HFMA2.MMA R11, -RZ, RZ, 0, 0 ;  /* 0x00000000ff0b7435 */ /* 0x000fe200000001ff */
[----:B------:R-:W-:Y:S01]  /*2170*/  MOV R10, R6 ;  /* 0x00000006000a7202 */ /* 0x000fe20000000f00 */
[----:B------:R1:W2:Y:S04]  /*2180*/  SHFL.BFLY PT, R7, R5, 0x10, 0x1f ;  /* 0x0e001f0005077f89 */ /* 0x0002a800000e0000 */
[----:B------:R-:W-:Y:S05]  /*2190*/  RET.REL.NODEC R10 `(_ZN7cutlass13device_kernelIN5flash19FlashAttnFwdCombineIN4cute5tupleIJNS3_1CILi8EEENS5_ILi128EEEEEELi6ELi256ELi1ELb0ELb0ENS_10bfloat16_tEfNS_4arch4Sm80EEEEEvNT_6ParamsE) ;  /* 0xffffde600a007950 */ /* 0x000fea0003c3ffff */
.L_x_173:
        /* <DEDUP_REMOVED lines=14> */
.L_x_1806:


//--------------------- .text._ZN7cutlass13device_kernelIN5flash19FlashAttnFwdCombineIN4cute5tupleIJNS3_1CILi8EEENS5_ILi128EEEEEELi5ELi256ELi1ELb0ELb0ENS_10bfloat16_tEfNS_4arch4Sm80EEEEEvNT_6ParamsE --------------------------
	.section	.text._ZN7cutlass13device_kernelIN5flash19FlashAttnFwdCombineIN4cute5tupleIJNS3_1CILi8EEENS5_ILi128EEEEEELi5ELi256ELi1ELb0ELb0ENS_10bfloat16_tEfNS_4arch4Sm80EEEEEvNT_6ParamsE,"ax",@progbits
	.sectioninfo	@"SHI_REGISTERS=48"
	.align	128
.text._ZN7cutlass13device_kernelIN5flash19FlashAttnFwdCombineIN4cute5tupleIJNS3_1CILi8EEENS5_ILi128EEEEEELi5ELi256ELi1ELb0ELb0ENS_10bfloat16_tEfNS_4arch4Sm80EEEEEvNT_6ParamsE:
        .type           _ZN7cutlass13device_kernelIN5flash19FlashAttnFwdCombineIN4cute5tupleIJNS3_1CILi8EEENS5_ILi128EEEEEELi5ELi256ELi1ELb0ELb0ENS_10bfloat16_tEfNS_4arch4Sm80EEEEEvNT_6ParamsE,@function
        .size           _ZN7cutlass13device_kernelIN5flash19FlashAttnFwdCombineIN4cute5tupleIJNS3_1CILi8EEENS5_ILi128EEEEEELi5ELi256ELi1ELb0ELb0ENS_10bfloat16_tEfNS_4arch4Sm80EEEEEvNT_6ParamsE,(.L_x_1808 - _ZN7cutlass13device_kernelIN5flash19FlashAttnFwdCombineIN4cute5tupleIJNS3_1CILi8EEENS5_ILi128EEEEEELi5ELi256ELi1ELb0ELb0ENS_10bfloat16_tEfNS_4arch4Sm80EEEEEvNT_6ParamsE)
        .other          _ZN7cutlass13device_kernelIN5flash19FlashAttnFwdCombineIN4cute5tupleIJNS3_1CILi8EEENS5_ILi128EEEEEELi5ELi256ELi1ELb0ELb0ENS_10bfloat16_tEfNS_4arch4Sm80EEEEEvNT_6ParamsE,@"STO_CUDA_ENTRY STV_DEFAULT"
_ZN7cutlass13device_kernelIN5flash19FlashAttnFwdCombineIN4cute5tupleIJNS3_1CILi8EEENS5_ILi128EEEEEELi5ELi256ELi1ELb0ELb0ENS_10bfloat16_tEfNS_4arch4Sm80EEEEEvNT_6ParamsE:
        /* <DEDUP_REMOVED lines=58> */
.L_x_174:
        /* <DEDUP_REMOVED lines=49> */
.L_x_176:
[----:B------:R-:W-:Y:S05]  /*06b0*/  BSYNC B0 ;  /* 0x0000000000007941 */ /* 0x000fea0003800000 */
.L_x_175:
        /* <DEDUP_REMOVED lines=74> */
.L_x_186:
        /* <DEDUP_REMOVED lines=80> */
.L_x_179:
[----:B------:R-:W-:Y:S05]  /*1060*/  BSYNC B0 ;  /* 0x0000000000007941 */ /* 0x000fea0003800000 */
.L_x_178:
        /* <DEDUP_REMOVED lines=24> */
.L_x_184:
        /* <DEDUP_REMOVED lines=129> */
.L_x_183:
[----:B------:R-:W-:Y:S05]  /*1a00*/  BSYNC B0 ;  /* 0x0000000000007941 */ /* 0x000fea0003800000 */
.L_x_182:
        /* <DEDUP_REMOVED lines=8> */
.L_x_185:
        /* <DEDUP_REMOVED lines=43> */
.L_x_181:
[----:B------:R-:W-:Y:S05]  /*1d40*/  BSYNC B1 ;  /* 0x0000000000017941 */ /* 0x000fea0003800000 */
.L_x_180:
        /* <DEDUP_REMOVED lines=24> */
.L_x_177:
[----:B------:R-:W-:Y:S02]  /*1ed0*/  MOV R6, 0x1ef0 ;  /* 0x00001ef000067802 */ /* 0x000fe40000000f00 */
[----:B-12---:R-:W-:Y:S05]  /*1ee0*/  CALL.REL.NOINC `($__internal_15_$__cuda_sm70_shflsync_bfly_p) ;  /* 0x0000001000007944 */ /* 0x006fea0003c00000 */
[----:B-12---:R-:W-:Y:S05]  /*1ef0*/  BRA `(.L_x_186) ;  /* 0xffffec6000007947 */ /* 0x006fea000383ffff */
        .weak           $__internal_15_$__cuda_sm70_shflsync_bfly_p
        .type           $__internal_15_$__cuda_sm70_shflsync_bfly_p,@function
        .size           $__internal_15_$__cuda_sm70_shflsync_bfly_p,(.L_x_1808 - $__internal_15_$__cuda_sm70_shflsync_bfly_p)
$__internal_15_$__cuda_sm70_shflsync_bfly_p:
[----:B------:R-:W-:Y:S01]  /*1f00*/  MOV R7, 0x0 ;  /* 0x0000000000077802 */ /* 0x000fe20000000f00 */
[----:B------:R1:W2:Y:S03]  /*1f10*/  SHFL.BFLY PT, R5, R0, 0x10, 0x1f ;  /* 0x0e001f0000057f89 */ /* 0x0002a600000e0000 */
[----:B------:R-:W-:Y:S05]  /*1f20*/  RET.REL.NODEC R6 `(_ZN7cutlass13device_kernelIN5flash19FlashAttnFwdCombineIN4cute5tupleIJNS3_1CILi8EEENS5_ILi128EEEEEELi5ELi256ELi1ELb0ELb0ENS_10bfloat16_tEfNS_4arch4Sm80EEEEEvNT_6ParamsE) ;  /* 0xffffe0d006007950 */ /* 0x000fea0003c3ffff */
.L_x_187:
        /* <DEDUP_REMOVED lines=13> */
.L_x_1808:


//--------------------- .text._ZN7cutlass13device_kernelIN5flash19FlashAttnFwdCombineIN4cute5tupleIJNS3_1CILi8EEENS5_ILi128EEEEEELi8ELi256ELi1ELb0ELb1ENS_10bfloat16_tEfNS_4arch4Sm80EEEEEvNT_6ParamsE --------------------------
	.section	.text._ZN7cutlass13device_kernelIN5flash19FlashAttnFwdCombineIN4cute5tupleIJNS3_1CILi8EEENS5_ILi128EEEEEELi8ELi256ELi1ELb0ELb1ENS_10bfloat16_tEfNS_4arch4Sm80EEEEEvNT_6ParamsE,"ax",@progbits
	.sectioninfo	@"SHI_REGISTERS=48"
	.align	128
.text._ZN7cutlass13device_kernelIN5flash19FlashAttnFwdCombineIN4cute5tupleIJNS3_1CILi8EEENS5_ILi128EEEEEELi8ELi256ELi1ELb0ELb1ENS_10bfloat16_tEfNS_4arch4Sm80EEEEEvNT_6ParamsE:
        .type           _ZN7cutlass13device_kernelIN5flash19FlashAttnFwdCombineIN4cute5tupleIJNS3_1CILi8EEENS5_ILi128EEEEEELi8ELi256ELi1ELb0ELb1ENS_10bfloat16_tEfNS_4arch4Sm80EEEEEvNT_6ParamsE,@function
        .size           _ZN7cutlass13device_kernelIN5flash19FlashAttnFwdCombineIN4cute5tupleIJNS3_1CILi8EEENS5_ILi128EEEEEELi8ELi256ELi1ELb0ELb1ENS_10bfloat16_tEfNS_4arch4Sm80EEEEEvNT_6ParamsE,(.L_x_1810 - _ZN7cutlass13device_kernelIN5flash19FlashAttnFwdCombineIN4cute5tupleIJNS3_1CILi8EEENS5_ILi128EEEEEELi8ELi256ELi1ELb0ELb1ENS_10bfloat16_tEfNS_4arch4Sm80EEEEEvNT_6ParamsE)
        .other          _ZN7cutlass13device_kernelIN5flash19FlashAttnFwdCombineIN4cute5tupleIJNS3_1CILi8EEENS5_ILi128EEEEEELi8ELi256ELi1ELb0ELb1ENS_10bfloat16_tEfNS_4arch4Sm80EEEEEvNT_6ParamsE,@"STO_CUDA_ENTRY STV_DEFAULT"
_ZN7cutlass13device_kernelIN5flash19FlashAttnFwdCombineIN4cute5tupleIJNS3_1CILi8EEENS5_ILi128EEEEEELi8ELi256ELi1ELb0ELb1ENS_10bfloat16_tEfNS_4arch4Sm80EEEEEvNT_6ParamsE:
        /* <DEDUP_REMOVED lines=51> */
.L_x_188:
        /* <DEDUP_REMOVED lines=25> */
.L_x_189:
        /* <DEDUP_REMOVED lines=101> */
.L_x_191:
        /* <DEDUP_REMOVED lines=13> */
[----:B------:R-:W-:Y:S05]  /*0be0*/  CALL.REL.NOINC `($__internal_16_$__cuda_sm20_div_u64) ;  /* 0x0000285000007944 */ /* 0x000fea0003c00000 */
[----:B------:R-:W-:Y:S05]  /*0bf0*/  BRA `(.L_x_193) ;  /* 0x0000012000007947 */ /* 0x000fea0003800000 */
.L_x_192:
        /* <DEDUP_REMOVED lines=18> */
.L_x_193:
[----:B------:R-:W-:Y:S02]  /*0d20*/  IADD3 R5, R8, -0x1, RZ ;  /* 0xffffffff08057810 */ /* 0x000fe40007ffe0ff */
[----:B------:R-:W-:-:S03]  /*0d30*/  MOV R8, R3 ;  /* 0x0000000300087202 */ /* 0x000fc60000000f00 */
.L_x_190:
        /* <DEDUP_REMOVED lines=173> */
.L_x_195:
[----:B------:R-:W-:Y:S05]  /*1810*/  BSYNC B0 ;  /* 0x0000000000007941 */ /* 0x000fea0003800000 */
.L_x_194:
        /* <DEDUP_REMOVED lines=93> */
.L_x_205:
        /* <DEDUP_REMOVED lines=129> */
.L_x_198:
[----:B------:R-:W-:Y:S05]  /*2600*/  BSYNC B0 ;  /* 0x0000000000007941 */ /* 0x000fea0003800000 */
.L_x_197:
        /* <DEDUP_REMOVED lines=24> */
.L_x_203:
        /* <DEDUP_REMOVED lines=129> */
.L_x_202:
[----:B------:R-:W-:Y:S05]  /*2fa0*/  BSYNC B0 ;  /* 0x0000000000007941 */ /* 0x000fea0003800000 */
.L_x_201:
[----:B------:R-:W-:-:S13]  /*2fb0*/  ISETP.NE.AND P0, PT, R36, RZ, PT ;  /* 0x000000ff2400720c */ /* 0x000fda0003f05270 */
[----:B------:R-:W-:Y:S05]  /*2fc0*/  @!P0 BRA `(.L_x_200) ;  /* 0x000002f000008947 */ /* 0x000fea0003800000 */
[----:B------:R-:W-:Y:S01]  /*2fd0*/  IADD3 R0, R42, 0x3, RZ ;  /* 0x000000032a007810 */ /* 0x000fe20007ffe0ff */
[----:B------:R-:W-:Y:S02]  /*2fe0*/  IMAD.MOV.U32 R15, RZ, RZ, 0x3 ;  /* 0x00000003ff0f7424 */ /* 0x000fe400078e00ff */
[----:B-1----:R-:W-:Y:S01]  /*2ff0*/  IMAD.MOV.U32 R7, RZ, RZ, RZ ;  /* 0x000000ffff077224 */ /* 0x002fe200078e00ff */
[----:B------:R-:W-:Y:S02]  /*3000*/  SHF.R.S32.HI R6, RZ, 0x1f, R0 ;  /* 0x0000001fff067819 */ /* 0x000fe40000011400 */
.L_x_204:
        /* <DEDUP_REMOVED lines=43> */
.L_x_200:
[----:B------:R-:W-:Y:S05]  /*32c0*/  BSYNC B1 ;  /* 0x0000000000017941 */ /* 0x000fea0003800000 */
.L_x_199:
        /* <DEDUP_REMOVED lines=20> */
.L_x_196:
[----:B------:R-:W-:Y:S02]  /*3410*/  MOV R6, 0x3430 ;  /* 0x0000343000067802 */ /* 0x000fe40000000f00 */
[----:B------:R-:W-:Y:S05]  /*3420*/  CALL.REL.NOINC `($__internal_17_$__cuda_sm70_shflsync_bfly_p) ;  /* 0x000003e000007944 */ /* 0x000fea0003c00000 */
[----:B-12---:R-:W-:Y:S05]  /*3430*/  BRA `(.L_x_205) ;  /* 0xffffe9b000007947 */ /* 0x006fea000383ffff */
        .weak           $__internal_16_$__cuda_sm20_div_u64
        .type           $__internal_16_$__cuda_sm20_div_u64,@function
        .size           $__internal_16_$__cuda_sm20_div_u64,($__internal_17_$__cuda_sm70_shflsync_bfly_p - $__internal_16_$__cuda_sm20_div_u64)
$__internal_16_$__cuda_sm20_div_u64:
        /* <DEDUP_REMOVED lines=60> */
[----:B------:R-:W-:Y:S06]  /*3800*/  RET.REL.NODEC R6 `(_ZN7cutlass13device_kernelIN5flash19FlashAttnFwdCombineIN4cute5tupleIJNS3_1CILi8EEENS5_ILi128EEEEEELi8ELi256ELi1ELb0ELb1ENS_10bfloat16_tEfNS_4arch4Sm80EEEEEvNT_6ParamsE) ;  /* 0xffffc7f006007950 */ /* 0x000fec0003c3ffff */
        .weak           $__internal_17_$__cuda_sm70_shflsync_bfly_p
        .type           $__internal_17_$__cuda_sm70_shflsync_bfly_p,@function
        .size           $__internal_17_$__cuda_sm70_shflsync_bfly_p,(.L_x_1810 - $__internal_17_$__cuda_sm70_shflsync_bfly_p)
$__internal_17_$__cuda_sm70_shflsync_bfly_p:
[----:B------:R-:W-:Y:S01]  /*3810*/  HFMA2.MMA R11, -RZ, RZ, 0, 0 ;  /* 0x00000000ff0b7435 */ /* 0x000fe200000001ff */
[----:B------:R-:W-:Y:S01]  /*3820*/  MOV R10, R6 ;  /* 0x00000006000a7202 */ /* 0x000fe20000000f00 */
[----:B------:R1:W2:Y:S04]  /*3830*/  SHFL.BFLY PT, R7, R0, 0x10, 0x1f ;  /* 0x0e001f0000077f89 */ /* 0x0002a800000e0000 */
[----:B------:R-:W-:Y:S05]  /*3840*/  RET.REL.NODEC R10 `(_ZN7cutlass13device_kernelIN5flash19FlashAttnFwdCombineIN4cute5tupleIJNS3_1CILi8EEENS5_ILi128EEEEEELi8ELi256ELi1ELb0ELb1ENS_10bfloat16_tEfNS_4arch4Sm80EEEEEvNT_6ParamsE) ;  /* 0xffffc7b00a007950 */ /* 0x000fea0003c3ffff */
.L_x_206:
        /* <DEDUP_REMOVED lines=11> */
.L_x_1810:


//--------------------- .text._ZN7cutlass13device_kernelIN5flash19FlashAttnFwdCombineIN4cute5tupleIJNS3_1CILi8EEENS5_ILi128EEEEEELi7ELi256ELi1ELb0ELb1ENS_10bfloat16_tEfNS_4arch4Sm80EEEEEvNT_6ParamsE --------------------------
	.section	.text._ZN7cutlass13device_kernelIN5flash19FlashAttnFwdCombineIN4cute5tupleIJNS3_1CILi8EEENS5_ILi128EEEEEELi7ELi256ELi1ELb0ELb1ENS_10bfloat16_tEfNS_4arch4Sm80EEEEEvNT_6ParamsE,"ax",@progbits
	.sectioninfo	@"SHI_REGISTERS=42"
	.align	128
.text._ZN7cutlass13device_kernelIN5flash19FlashAttnFwdCombineIN4cute5tupleIJNS3_1CILi8EEENS5_ILi128EEEEEELi7ELi256ELi1ELb0ELb1ENS_10bfloat16_tEfNS_4arch4Sm80EEEEEvNT_6ParamsE:
        .type           _ZN7cutlass13device_kernelIN5flash19FlashAttnFwdCombineIN4cute5tupleIJNS3_1CILi8EEENS5_ILi128EEEEEELi7ELi256ELi1ELb0ELb1ENS_10bfloat16_tEfNS_4arch4Sm80EEEEEvNT_6ParamsE,@function
        .size           _ZN7cutlass13device_kernelIN5flash19FlashAttnFwdCombineIN4cute5tupleIJNS3_1CILi8EEENS5_ILi128EEEEEELi7ELi256ELi1ELb0ELb1ENS_10bfloat16_tEfNS_4arch4Sm80EEEEEvNT_6ParamsE,(.L_x_1813 - _ZN7cutlass13device_kernelIN5flash19FlashAttnFwdCombineIN4cute5tupleIJNS3_1CILi8EEENS5_ILi128EEEEEELi7ELi256ELi1ELb0ELb1ENS_10bfloat16_tEfNS_4arch4Sm80EEEEEvNT_6ParamsE)
        .other          _ZN7cutlass13device_kernelIN5flash19FlashAttnFwdCombineIN4cute5tupleIJNS3_1CILi8EEENS5_ILi128EEEEEELi7ELi256ELi1ELb0ELb1ENS_10bfloat16_tEfNS_4arch4Sm80EEEEEvNT_6ParamsE,@"STO_CUDA_ENTRY STV_DEFAULT"
_ZN7cutlass13device_kernelIN5flash19FlashAttnFwdCombineIN4cute5tupleIJNS3_1CILi8EEENS5_ILi128EEEEEELi7ELi256ELi1ELb0ELb1ENS_10bfloat16_tEfNS_4arch4Sm80EEEEEvNT_6ParamsE:
        /* <DEDUP_REMOVED lines=51> */
.L_x_207:
        /* <DEDUP_REMOVED lines=25> */
.L_x_208:
        /* <DEDUP_REMOVED lines=101> */
.L_x_210:
        /* <DEDUP_REMOVED lines=14> */
[----:B------:R-:W-:Y:S05]  /*0bf0*/  CALL.REL.NOINC `($__internal_18_$__cuda_sm20_div_u64) ;  /* 0x0000220000007944 */ /* 0x000fea0003c00000 */
[----:B------:R-:W-:Y:S05]  /*0c00*/  BRA `(.L_x_212) ;  /* 0x0000013000007947 */ /* 0x000fea0003800000 */
.L_x_211:
        /* <DEDUP_REMOVED lines=19> */
.L_x_212:
[----:B------:R-:W-:Y:S02]  /*0d40*/  IADD3 R3, R8, -0x1, RZ ;  /* 0xffffffff08037810 */ /* 0x000fe40007ffe0ff */
[----:B------:R-:W-:-:S03]  /*0d50*/  MOV R5, R0 ;  /* 0x0000000000057202 */ /* 0x000fc60000000f00 */
.L_x_209:
        /* <DEDUP_REMOVED lines=107> */
.L_x_214:
[----:B------:R-:W-:Y:S05]  /*1410*/  BSYNC B0 ;  /* 0x0000000000007941 */ /* 0x000fea0003800000 */
.L_x_213:
        /* <DEDUP_REMOVED lines=86> */
.L_x_224:
        /* <DEDUP_REMOVED lines=97> */
.L_x_217:
[----:B------:R-:W-:Y:S05]  /*1f90*/  BSYNC B0 ;  /* 0x0000000000007941 */ /* 0x000fea0003800000 */
.L_x_216:
        /* <DEDUP_REMOVED lines=24> */
.L_x_222:
        /* <DEDUP_REMOVED lines=129> */
.L_x_221:
[----:B------:R-:W-:Y:S05]  /*2930*/  BSYNC B0 ;  /* 0x0000000000007941 */ /* 0x000fea0003800000 */
.L_x_220:
        /* <DEDUP_REMOVED lines=8> */
.L_x_223:
        /* <DEDUP_REMOVED lines=43> */
.L_x_219:
[----:B------:R-:W-:Y:S05]  /*2c70*/  BSYNC B1 ;  /* 0x0000000000017941 */ /* 0x000fea0003800000 */
.L_x_218:
        /* <DEDUP_REMOVED lines=20> */
.L_x_215:
[----:B------:R-:W-:Y:S02]  /*2dc0*/  MOV R6, 0x2de0 ;  /* 0x00002de000067802 */ /* 0x000fe40000000f00 */
[----:B------:R-:W-:Y:S05]  /*2dd0*/  CALL.REL.NOINC `($__internal_19_$__cuda_sm70_shflsync_bfly_p) ;  /* 0x000003f000007944 */ /* 0x000fea0003c00000 */
[----:B--2---:R-:W-:Y:S01]  /*2de0*/  MOV R6, R7 ;  /* 0x0000000700067202 */ /* 0x004fe20000000f00 */
[----:B-1----:R-:W-:Y:S05]  /*2df0*/  BRA `(.L_x_224) ;  /* 0xffffeb8000007947 */ /* 0x002fea000383ffff */
        .weak           $__internal_18_$__cuda_sm20_div_u64
        .type           $__internal_18_$__cuda_sm20_div_u64,@function
        .size           $__internal_18_$__cuda_sm20_div_u64,($__internal_19_$__cuda_sm70_shflsync_bfly_p - $__internal_18_$__cuda_sm20_div_u64)
$__internal_18_$__cuda_sm20_div_u64:
        /* <DEDUP_REMOVED lines=60> */
[----:B------:R-:W-:Y:S06]  /*31c0*/  RET.REL.NODEC R6 `(_ZN7cutlass13device_kernelIN5flash19FlashAttnFwdCombineIN4cute5tupleIJNS3_1CILi8EEENS5_ILi128EEEEEELi7ELi256ELi1ELb0ELb1ENS_10bfloat16_tEfNS_4arch4Sm80EEEEEvNT_6ParamsE) ;  /* 0xffffce3006007950 */ /* 0x000fec0003c3ffff */
        .weak           $__internal_19_$__cuda_sm70_shflsync_bfly_p
        .type           $__internal_19_$__cuda_sm70_shflsync_bfly_p,@function
        .size           $__internal_19_$__cuda_sm70_shflsync_bfly_p,(.L_x_1813 - $__internal_19_$__cuda_sm70_shflsync_bfly_p)
$__internal_19_$__cuda_sm70_shflsync_bfly_p:
[----:B------:R-:W-:Y:S01]  /*31d0*/  HFMA2.MMA R21, -RZ, RZ, 0, 0 ;  /* 0x00000000ff157435 */ /* 0x000fe200000001ff */
[----:B------:R-:W-:Y:S01]  /*31e0*/  MOV R20, R6 ;  /* 0x0000000600147202 */ /* 0x000fe20000000f00 */
[----:B------:R1:W2:Y:S04]  /*31f0*/  SHFL.BFLY PT, R7, R0, 0x10, 0x1f ;  /* 0x0e001f0000077f89 */ /* 0x0002a800000e0000 */
[----:B------:R-:W-:Y:S05]  /*3200*/  RET.REL.NODEC R20 `(_ZN7cutlass13device_kernelIN5flash19FlashAttnFwdCombineIN4cute5tupleIJNS3_1CILi8EEENS5_ILi128EEEEEELi7ELi256ELi1ELb0ELb1ENS_10bfloat16_tEfNS_4arch4Sm80EEEEEvNT_6ParamsE) ;  /* 0xffffcdf014007950 */ /* 0x000fea0003c3ffff */
.L_x_225:
        /* <DEDUP_REMOVED lines=15> */
.L_x_1813:


//--------------------- .text._ZN7cutlass13device_kernelIN5flash19FlashAttnFwdCombineIN4cute5tupleIJNS3_1CILi8EEENS5_ILi128EEEEEELi6ELi256ELi1ELb0ELb1ENS_10bfloat16_tEfNS_4arch4Sm80EEEEEvNT_6ParamsE --------------------------
	.section	.text._ZN7cutlass13device_kernelIN5flash19FlashAttnFwdCombineIN4cute5tupleIJNS3_1CILi8EEENS5_ILi128EEEEEELi6ELi256ELi1ELb0ELb1ENS_10bfloat16_tEfNS_4arch4Sm80EEEEEvNT_6ParamsE,"ax",@progbits
	.sectioninfo	@"SHI_REGISTERS=42"
	.align	128
.text._ZN7cutlass13device_kernelIN5flash19FlashAttnFwdCombineIN4cute5tupleIJNS3_1CILi8EEENS5_ILi128EEEEEELi6ELi256ELi1ELb0ELb1ENS_10bfloat16_tEfNS_4arch4Sm80EEEEEvNT_6ParamsE:
        .type           _ZN7cutlass13device_kernelIN5flash19FlashAttnFwdCombineIN4cute5tupleIJNS3_1CILi8EEENS5_ILi128EEEEEELi6ELi256ELi1ELb0ELb1ENS_10bfloat16_tEfNS_4arch4Sm80EEEEEvNT_6ParamsE,@function
        .size           _ZN7cutlass13device_kernelIN5flash19FlashAttnFwdCombineIN4cute5tupleIJNS3_1CILi8EEENS5_ILi128EEEEEELi6ELi256ELi1ELb0ELb1ENS_10bfloat16_tEfNS_4arch4Sm80EEEEEvNT_6ParamsE,(.L_x_1816 - _ZN7cutlass13device_kernelIN5flash19FlashAttnFwdCombineIN4cute5tupleIJNS3_1CILi8EEENS5_ILi128EEEEEELi6ELi256ELi1ELb0ELb1ENS_10bfloat16_tEfNS_4arch4Sm80EEEEEvNT_6ParamsE)
        .other          _ZN7cutlass13device_kernelIN5flash19FlashAttnFwdCombineIN4cute5tupleIJNS3_1CILi8EEENS5_ILi128EEEEEELi6ELi256ELi1ELb0ELb1ENS_10bfloat16_tEfNS_4arch4Sm80EEEEEvNT_6ParamsE,@"STO_CUDA_ENTRY STV_DEFAULT"
_ZN7cutlass13device_kernelIN5flash19FlashAttnFwdCombineIN4cute5tupleIJNS3_1CILi8EEENS5_ILi128EEEEEELi6ELi256ELi1ELb0ELb1ENS_10bfloat16_tEfNS_4arch4Sm80EEEEEvNT_6ParamsE:
        /* <DEDUP_REMOVED lines=51> */
.L_x_226:
        /* <DEDUP_REMOVED lines=25> */
.L_x_227:
        /* <DEDUP_REMOVED lines=101> */
.L_x_229:
        /* <DEDUP_REMOVED lines=14> */
[----:B------:R-:W-:Y:S05]  /*0bf0*/  CALL.REL.NOINC `($__internal_20_$__cuda_sm20_div_u64) ;  /* 0x00001de000007944 */ /* 0x000fea0003c00000 */
[----:B------:R-:W-:Y:S05]  /*0c00*/  BRA `(.L_x_231) ;  /* 0x0000013000007947 */ /* 0x000fea0003800000 */
.L_x_230:
        /* <DEDUP_REMOVED lines=19> */
.L_x_231:
[----:B------:R-:W-:Y:S02]  /*0d40*/  IADD3 R3, R8, -0x1, RZ ;  /* 0xffffffff08037810 */ /* 0x000fe40007ffe0ff */
[----:B------:R-:W-:-:S03]  /*0d50*/  MOV R5, R0 ;  /* 0x0000000000057202 */ /* 0x000fc60000000f00 */
.L_x_228:
        /* <DEDUP_REMOVED lines=66> */
.L_x_233:
[----:B------:R-:W-:Y:S05]  /*1180*/  BSYNC B0 ;  /* 0x0000000000007941 */ /* 0x000fea0003800000 */
.L_x_232:
        /* <DEDUP_REMOVED lines=77> */
.L_x_243:
        /* <DEDUP_REMOVED lines=81> */
.L_x_236:
[----:B------:R-:W-:Y:S05]  /*1b70*/  BSYNC B0 ;  /* 0x0000000000007941 */ /* 0x000fea0003800000 */
.L_x_235:
        /* <DEDUP_REMOVED lines=24> */
.L_x_241:
        /* <DEDUP_REMOVED lines=129> */
.L_x_240:
[----:B------:R-:W-:Y:S05]  /*2510*/  BSYNC B0 ;  /* 0x0000000000007941 */ /* 0x000fea0003800000 */
.L_x_239:
        /* <DEDUP_REMOVED lines=8> */
.L_x_242:
        /* <DEDUP_REMOVED lines=43> */
.L_x_238:
[----:B------:R-:W-:Y:S05]  /*2850*/  BSYNC B1 ;  /* 0x0000000000017941 */ /* 0x000fea0003800000 */
.L_x_237:
        /* <DEDUP_REMOVED lines=20> */
.L_x_234:
[----:B-1----:R-:W-:Y:S02]  /*29a0*/  MOV R7, 0x29c0 ;  /* 0x000029c000077802 */ /* 0x002fe40000000f00 */
[----:B------:R-:W-:Y:S05]  /*29b0*/  CALL.REL.NOINC `($__internal_21_$__cuda_sm70_shflsync_bfly_p) ;  /* 0x000003f000007944 */ /* 0x000fea0003c00000 */
[----:B--2---:R-:W-:Y:S01]  /*29c0*/  MOV R7, R9 ;  /* 0x0000000900077202 */ /* 0x004fe20000000f00 */
[----:B-1----:R-:W-:Y:S05]  /*29d0*/  BRA `(.L_x_243) ;  /* 0xffffec8000007947 */ /* 0x002fea000383ffff */
        .weak           $__internal_20_$__cuda_sm20_div_u64
        .type           $__internal_20_$__cuda_sm20_div_u64,@function
        .size           $__internal_20_$__cuda_sm20_div_u64,($__internal_21_$__cuda_sm70_shflsync_bfly_p - $__internal_20_$__cuda_sm20_div_u64)
$__internal_20_$__cuda_sm20_div_u64:
        /* <DEDUP_REMOVED lines=60> */
[----:B------:R-:W-:Y:S06]  /*2da0*/  RET.REL.NODEC R6 `(_ZN7cutlass13device_kernelIN5flash19FlashAttnFwdCombineIN4cute5tupleIJNS3_1CILi8EEENS5_ILi128EEEEEELi6ELi256ELi1ELb0ELb1ENS_10bfloat16_tEfNS_4arch4Sm80EEEEEvNT_6ParamsE) ;  /* 0xffffd25006007950 */ /* 0x000fec0003c3ffff */
        .weak           $__internal_21_$__cuda_sm70_shflsync_bfly_p
        .type           $__internal_21_$__cuda_sm70_shflsync_bfly_p,@function
        .size           $__internal_21_$__cuda_sm70_shflsync_bfly_p,(.L_x_1816 - $__internal_21_$__cuda_sm70_shflsync_bfly_p)
$__internal_21_$__cuda_sm70_shflsync_bfly_p:
[----:B------:R-:W-:Y:S01]  /*2db0*/  HFMA2.MMA R23, -RZ, RZ, 0, 0 ;  /* 0x00000000ff177435 */ /* 0x000fe200000001ff */
[----:B------:R-:W-:Y:S01]  /*2dc0*/  MOV R22, R7 ;  /* 0x0000000700167202 */ /* 0x000fe20000000f00 */
[----:B------:R1:W2:Y:S04]  /*2dd0*/  SHFL.BFLY PT, R9, R6, 0x10, 0x1f ;  /* 0x0e001f0006097f89 */ /* 0x0002a800000e0000 */
[----:B------:R-:W-:Y:S05]  /*2de0*/  RET.REL.NODEC R22 `(_ZN7cutlass13device_kernelIN5flash19FlashAttnFwdCombineIN4cute5tupleIJNS3_1CILi8EEENS5_ILi128EEEEEELi6ELi256ELi1ELb0ELb1ENS_10bfloat16_tEfNS_4arch4Sm80EEEEEvNT_6ParamsE) ;  /* 0xffffd21016007950 */ /* 0x000fea0003c3ffff */
.L_x_244:
        /* <DEDUP_REMOVED lines=9> */
.L_x_1816:


//--------------------- .text._ZN7cutlass13device_kernelIN5flash19FlashAttnFwdCombineIN4cute5tupleIJNS3_1CILi8EEENS5_ILi128EEEEEELi5ELi256ELi1ELb0ELb1ENS_10bfloat16_tEfNS_4arch4Sm80EEEEEvNT_6ParamsE --------------------------
	.section	.text._ZN7cutlass13device_kernelIN5flash19FlashAttnFwdCombineIN4cute5tupleIJNS3_1CILi8EEENS5_ILi128EEEEEELi5ELi256ELi1ELb0ELb1ENS_10bfloat16_tEfNS_4arch4Sm80EEEEEvNT_6ParamsE,"ax",@progbits
	.sectioninfo	@"SHI_REGISTERS=42"
	.align	128
.text._ZN7cutlass13device_kernelIN5flash19FlashAttnFwdCombineIN4cute5tupleIJNS3_1CILi8EEENS5_ILi128EEEEEELi5ELi256ELi1ELb0ELb1ENS_10bfloat16_tEfNS_4arch4Sm80EEEEEvNT_6ParamsE:
        .type           _ZN7cutlass13device_kernelIN5flash19FlashAttnFwdCombineIN4cute5tupleIJNS3_1CILi8EEENS5_ILi128EEEEEELi5ELi256ELi1ELb0ELb1ENS_10bfloat16_tEfNS_4arch4Sm80EEEEEvNT_6ParamsE,@function
        .size           _ZN7cutlass13device_kernelIN5flash19FlashAttnFwdCombineIN4cute5tupleIJNS3_1CILi8EEENS5_ILi128EEEEEELi5ELi256ELi1ELb0ELb1ENS_10bfloat16_tEfNS_4arch4Sm80EEEEEvNT_6ParamsE,(.L_x_1819 - _ZN7cutlass13device_kernelIN5flash19FlashAttnFwdCombineIN4cute5tupleIJNS3_1CILi8EEENS5_ILi128EEEEEELi5ELi256ELi1ELb0ELb1ENS_10bfloat16_tEfNS_4arch4Sm80EEEEEvNT_6ParamsE)
        .other          _ZN7cutlass13device_kernelIN5flash19FlashAttnFwdCombineIN4cute5tupleIJNS3_1CILi8EEENS5_ILi128EEEEEELi5ELi256ELi1ELb0ELb1ENS_10bfloat16_tEfNS_4arch4Sm80EEEEEvNT_6ParamsE,@"STO_CUDA_ENTRY STV_DEFAULT"
_ZN7cutlass13device_kernelIN5flash19FlashAttnFwdCombineIN4cute5tupleIJNS3_1CILi8EEENS5_ILi128EEEEEELi5ELi256ELi1ELb0ELb1ENS_10bfloat16_tEfNS_4arch4Sm80EEEEEvNT_6ParamsE:
        /* <DEDUP_REMOVED lines=51> */
.L_x_245:
        /* <DEDUP_REMOVED lines=25> */
.L_x_246:
        /* <DEDUP_REMOVED lines=101> */
.L_x_248:
        /* <DEDUP_REMOVED lines=14> */
[----:B------:R-:W-:Y:S05]  /*0bf0*/  CALL.REL.NOINC `($__internal_22_$__cuda_sm20_div_u64) ;  /* 0x00001b7000007944 */ /* 0x000fea0003c00000 */
[----:B------:R-:W-:Y:S05]  /*0c00*/  BRA `(.L_x_250) ;  /* 0x0000013000007947 */ /* 0x000fea0003800000 */
.L_x_249:
        /* <DEDUP_REMOVED lines=19> */
.L_x_250:
[----:B------:R-:W-:Y:S02]  /*0d40*/  IADD3 R3, R8, -0x1, RZ ;  /* 0xffffffff08037810 */ /* 0x000fe40007ffe0ff */
[----:B------:R-:W-:-:S03]  /*0d50*/  MOV R5, R0 ;  /* 0x0000000000057202 */ /* 0x000fc60000000f00 */
.L_x_247:
        /* <DEDUP_REMOVED lines=43> */
.L_x_252:
[----:B------:R-:W-:Y:S05]  /*1010*/  BSYNC B0 ;  /* 0x0000000000007941 */ /* 0x000fea0003800000 */
.L_x_251:
        /* <DEDUP_REMOVED lines=70> */
.L_x_262:
        /* <DEDUP_REMOVED lines=73> */
.L_x_255:
[----:B------:R-:W-:Y:S05]  /*1910*/  BSYNC B0 ;  /* 0x0000000000007941 */ /* 0x000fea0003800000 */
.L_x_254:
        /* <DEDUP_REMOVED lines=24> */
.L_x_260:
        /* <DEDUP_REMOVED lines=129> */
.L_x_259:
[----:B------:R-:W-:Y:S05]  /*22b0*/  BSYNC B0 ;  /* 0x0000000000007941 */ /* 0x000fea0003800000 */
.L_x_258:
        /* <DEDUP_REMOVED lines=8> */
.L_x_261:
        /* <DEDUP_REMOVED lines=43> */
.L_x_257:
[----:B------:R-:W-:Y:S05]  /*25f0*/  BSYNC B1 ;  /* 0x0000000000017941 */ /* 0x000fea0003800000 */
.L_x_256:
        /* <DEDUP_REMOVED lines=20> */
.L_x_253:
[----:B-1----:R-:W-:Y:S02]  /*2740*/  MOV R6, 0x2760 ;  /* 0x0000276000067802 */ /* 0x002fe40000000f00 */
[----:B--2---:R-:W-:Y:S05]  /*2750*/  CALL.REL.NOINC `($__internal_23_$__cuda_sm70_shflsync_bfly_p) ;  /* 0x000003e000007944 */ /* 0x004fea0003c00000 */
[----:B-12---:R-:W-:Y:S05]  /*2760*/  BRA `(.L_x_262) ;  /* 0xffffed1000007947 */ /* 0x006fea000383ffff */
        .weak           $__internal_22_$__cuda_sm20_div_u64
        .type           $__internal_22_$__cuda_sm20_div_u64,@function
        .size           $__internal_22_$__cuda_sm20_div_u64,($__internal_23_$__cuda_sm70_shflsync_bfly_p - $__internal_22_$__cuda_sm20_div_u64)
$__internal_22_$__cuda_sm20_div_u64:
        /* <DEDUP_REMOVED lines=60> */
[----:B------:R-:W-:Y:S06]  /*2b30*/  RET.REL.NODEC R6 `(_ZN7cutlass13device_kernelIN5flash19FlashAttnFwdCombineIN4cute5tupleIJNS3_1CILi8EEENS5_ILi128EEEEEELi5ELi256ELi1ELb0ELb1ENS_10bfloat16_tEfNS_4arch4Sm80EEEEEvNT_6ParamsE) ;  /* 0xffffd4c006007950 */ /* 0x000fec0003c3ffff */
        .weak           $__internal_23_$__cuda_sm70_shflsync_bfly_p
        .type           $__internal_23_$__cuda_sm70_shflsync_bfly_p,@function
        .size           $__internal_23_$__cuda_sm70_shflsync_bfly_p,(.L_x_1819 - $__internal_23_$__cuda_sm70_shflsync_bfly_p)
$__internal_23_$__cuda_sm70_shflsync_bfly_p:
[----:B------:R-:W-:Y:S01]  /*2b40*/  HFMA2.MMA R11, -RZ, RZ, 0, 0 ;  /* 0x00000000ff0b7435 */ /* 0x000fe200000001ff */
[----:B------:R-:W-:Y:S01]  /*2b50*/  MOV R10, R6 ;  /* 0x00000006000a7202 */ /* 0x000fe20000000f00 */
[----:B------:R1:W2:Y:S04]  /*2b60*/  SHFL.BFLY PT, R7, R0, 0x10, 0x1f ;  /* 0x0e001f0000077f89 */ /* 0x0002a800000e0000 */
[----:B------:R-:W-:Y:S05]  /*2b70*/  RET.REL.NODEC R10 `(_ZN7cutlass13device_kernelIN5flash19FlashAttnFwdCombineIN4cute5tupleIJNS3_1CILi8EEENS5_ILi128EEEEEELi5ELi256ELi1ELb0ELb1ENS_10bfloat16_tEfNS_4arch4Sm80EEEEEvNT_6ParamsE) ;  /* 0xffffd4800a007950 */ /* 0x000fea0003c3ffff */
.L_x_263:
        /* <DEDUP_REMOVED lines=16> */
.L_x_1819:


//--------------------- .text._ZN7cutlass13device_kernelIN5flash19FlashAttnFwdCombineIN4cute5tupleIJNS3_1CILi16EEENS5_ILi64EEEEEELi8ELi256ELi1ELb0ELb0ENS_10bfloat16_tEfNS_4arch4Sm90EEEEEvNT_6ParamsE --------------------------
	.section	.text._ZN7cutlass13device_kernelIN5flash19FlashAttnFwdCombineIN4cute5tupleIJNS3_1CILi16EEENS5_ILi64EEEEEELi8ELi256ELi1ELb0ELb0ENS_10bfloat16_tEfNS_4arch4Sm90EEEEEvNT_6ParamsE,"ax",@progbits
	.sectioninfo	@"SHI_REGISTERS=55"
	.align	128
.text._ZN7cutlass13device_kernelIN5flash19FlashAttnFwdCombineIN4cute5tupleIJNS3_1CILi16EEENS5_ILi64EEEEEELi8ELi256ELi1ELb0ELb0ENS_10bfloat16_tEfNS_4arch4Sm90EEEEEvNT_6ParamsE:
        .type           _ZN7cutlass13device_kernelIN5flash19FlashAttnFwdCombineIN4cute5tupleIJNS3_1CILi16EEENS5_ILi64EEEEEELi8ELi256ELi1ELb0ELb0ENS_10bfloat16_tEfNS_4arch4Sm90EEEEEvNT_6ParamsE,@function
        .size           _ZN7cutlass13device_kernelIN5flash19FlashAttnFwdCombineIN4cute5tupleIJNS3_1CILi16EEENS5_ILi64EEEEEELi8ELi256ELi1ELb0ELb0ENS_10bfloat16_tEfNS_4arch4Sm90EEEEEvNT_6ParamsE,(.L_x_1822 - _ZN7cutlass13device_kernelIN5flash19FlashAttnFwdCombineIN4cute5tupleIJNS3_1CILi16EEENS5_ILi64EEEEEELi8ELi256ELi1ELb0ELb0ENS_10bfloat16_tEfNS_4arch4Sm90EEEEEvNT_6ParamsE)
        .other          _ZN7cutlass13device_kernelIN5flash19FlashAttnFwdCombineIN4cute5tupleIJNS3_1CILi16EEENS5_ILi64EEEEEELi8ELi256ELi1ELb0ELb0ENS_10bfloat16_tEfNS_4arch4Sm90EEEEEvNT_6ParamsE,@"STO_CUDA_ENTRY STV_DEFAULT"
_ZN7cutlass13device_kernelIN5flash19FlashAttnFwdCombineIN4cute5tupleIJNS3_1CILi16EEENS5_ILi64EEEEEELi8ELi256ELi1ELb0ELb0ENS_10bfloat16_tEfNS_4arch4Sm90EEEEEvNT_6ParamsE:
        /* <DEDUP_REMOVED lines=58> */
.L_x_264:
[----:B------:R-:W-:Y:S01]  /*03a0*/  SHF.R.S32.HI R3, RZ, 0x1f, R22 ;  /* 0x0000001fff037819 */ /* 0x000fe20000011416 */
[----:B------:R-:W-:Y:S01]  /*03b0*/  BSSY B0, `(.L_x_265) ;  /* 0x0000120000007945 */ /* 0x000fe20003800000 */
[----:B-----5:R-:W-:Y:S02]  /*03c0*/  SHF.R.S32.HI R34, RZ, 0x1f, R33 ;  /* 0x0000001fff227819 */ /* 0x020fe40000011421 */
[----:B------:R-:W-:-:S04]  /*03d0*/  LEA.HI R3, R3, R22, RZ, 0x4 ;  /* 0x0000001603037211 */ /* 0x000fc800078f20ff */
[C---:B------:R-:W-:Y:S02]  /*03e0*/  LOP3.LUT R5, R3.reuse, 0xfffffff0, RZ, 0xc0, !PT ;  /* 0xfffffff003057812 */ /* 0x040fe400078ec0ff */
[----:B------:R-:W-:Y:S02]  /*03f0*/  LOP3.LUT R9, R3, 0xf0, RZ, 0xc0, !PT ;  /* 0x000000f003097812 */ /* 0x000fe400078ec0ff */
[----:B------:R-:W-:Y:S01]  /*0400*/  SHF.R.S32.HI R3, RZ, 0x4, R3 ;  /* 0x00000004ff037819 */ /* 0x000fe20000011403 */
[----:B------:R-:W-:Y:S01]  /*0410*/  IMAD.IADD R2, R22, 0x1, -R5 ;  /* 0x0000000116027824 */ /* 0x000fe200078e0a05 */
[----:B------:R-:W-:Y:S02]  /*0420*/  LOP3.LUT R22, R9, 0xf, R22, 0xf8, !PT ;  /* 0x0000000f09167812 */ /* 0x000fe400078ef816 */
[----:B------:R-:W-:Y:S01]  /*0430*/  SHF.R.U32.HI R9, RZ, 0x4, R9 ;  /* 0x00000004ff097819 */ /* 0x000fe20000011609 */
[----:B------:R-:W-:-:S03]  /*0440*/  IMAD R0, R19, 0x10, R2 ;  /* 0x0000001013007824 */ /* 0x000fc600078e0202 */
[----:B------:R-:W-:Y:S02]  /*0450*/  LOP3.LUT R9, R22, R9, RZ, 0x3c, !PT ;  /* 0x0000000916097212 */ /* 0x000fe400078e3cff */
[----:B------:R-:W-:-:S13]  /*0460*/  ISETP.GE.AND P0, PT, R0, R17, PT ;  /* 0x000000110000720c */ /* 0x000fda0003f06270 */
[----:B------:R-:W-:Y:S05]  /*0470*/  @P0 BRA `(.L_x_266) ;  /* 0x0000113000000947 */ /* 0x000fea0003800000 */
[----:B------:R-:W-:Y:S01]  /*0480*/  IMAD.MOV.U32 R4, RZ, RZ, 0x1 ;  /* 0x00000001ff047424 */ /* 0x000fe200078e00ff */
[C---:B------:R-:W-:Y:S01]  /*0490*/  IADD3 R23, R3.reuse, 0x10, RZ ;  /* 0x0000001003177810 */ /* 0x040fe20007ffe0ff */
[----:B------:R-:W-:Y:S01]  /*04a0*/  IMAD R6, R34, c[0x0][0x1c8], RZ ;  /* 0x0000720022067a24 */ /* 0x000fe200078e02ff */
[-C--:B------:R-:W-:Y:S01]  /*04b0*/  ISETP.GE.AND P6, PT, R3, R16.reuse, PT ;  /* 0x000000100300720c */ /* 0x080fe20003fc6270 */
[----:B------:R-:W-:Y:S01]  /*04c0*/  IMAD.MOV.U32 R5, RZ, RZ, R0 ;  /* 0x000000ffff057224 */ /* 0x000fe200078e0000 */
[----:B------:R-:W-:Y:S01]  /*04d0*/  ISETP.NE.AND P0, PT, R4, c[0x0][0x208], PT ;  /* 0x0000820004007a0c */ /* 0x000fe20003f05270 */
[----:B------:R-:W-:Y:S01]  /*04e0*/  IMAD.WIDE.U32 R10, R33, c[0x0][0x1c8], RZ ;  /* 0x00007200210a7a25 */ /* 0x000fe200078e00ff */
[C---:B------:R-:W-:Y:S02]  /*04f0*/  IADD3 R13, R3.reuse, 0x20, RZ ;  /* 0x00000020030d7810 */ /* 0x040fe40007ffe0ff */
[----:B------:R-:W-:Y:S01]  /*0500*/  IADD3 R21, R3, 0x40, RZ ;  /* 0x0000004003157810 */ /* 0x000fe20007ffe0ff */
[----:B------:R-:W-:Y:S01]  /*0510*/  IMAD R7, R33, c[0x0][0x1cc], R6 ;  /* 0x0000730021077a24 */ /* 0x000fe200078e0206 */
[----:B------:R-:W-:-:S02]  /*0520*/  ISETP.GE.AND P1, PT, R13, R16, PT ;  /* 0x000000100d00720c */ /* 0x000fc40003f26270 */
[----:B------:R-:W-:Y:S01]  /*0530*/  IADD3 R15, R3, 0x50, RZ ;  /* 0x00000050030f7810 */ /* 0x000fe20007ffe0ff */
[----:B------:R-:W-:Y:S01]  /*0540*/  IMAD.IADD R11, R11, 0x1, R7 ;  /* 0x000000010b0b7824 */ /* 0x000fe200078e0207 */
[-C--:B------:R-:W-:Y:S02]  /*0550*/  ISETP.GE.AND P5, PT, R21, R16.reuse, PT ;  /* 0x000000101500720c */ /* 0x080fe40003fa6270 */
[----:B------:R-:W-:Y:S01]  /*0560*/  ISETP.GE.AND P3, PT, R15, R16, PT ;  /* 0x000000100f00720c */ /* 0x000fe20003f66270 */
[----:B------:R-:W-:-:S05]  /*0570*/  @P0 IMAD.HI.U32 R4, R0, c[0x0][0x20c], RZ ;  /* 0x0000830000040a27 */ /* 0x000fca00078e00ff */
[----:B------:R-:W-:Y:S02]  /*0580*/  @P0 SHF.R.U32.HI R5, RZ, c[0x0][0x210], R4 ;  /* 0x00008400ff050a19 */ /* 0x000fe40000011604 */
[----:B------:R-:W-:Y:S02]  /*0590*/  ISETP.GE.AND P0, PT, R23, R16, PT ;  /* 0x000000101700720c */ /* 0x000fe40003f06270 */
[--C-:B------:R-:W-:Y:S01]  /*05a0*/  SHF.R.S32.HI R4, RZ, 0x1f, R5.reuse ;  /* 0x0000001fff047819 */ /* 0x100fe20000011405 */
[----:B------:R-:W-:Y:S01]  /*05b0*/  IMAD.MOV R7, RZ, RZ, -R5 ;  /* 0x000000ffff077224 */ /* 0x000fe200078e0a05 */
[----:B------:R-:W-:-:S03]  /*05c0*/  @!P5 SHF.R.S32.HI R8, RZ, 0x1f, R21 ;  /* 0x0000001fff08d819 */ /* 0x000fc60000011415 */
[----:B------:R-:W-:Y:S02]  /*05d0*/  IMAD R4, R4, c[0x0][0x1c0], RZ ;  /* 0x0000700004047a24 */ /* 0x000fe400078e02ff */
[----:B------:R-:W-:Y:S01]  /*05e0*/  IMAD R24, R7, c[0x0][0x208], R0 ;  /* 0x0000820007187a24 */ /* 0x000fe200078e0200 */
[----:B------:R-:W-:Y:S01]  /*05f0*/  @P6 MOV R0, 0xff800000 ;  /* 0xff80000000006802 */ /* 0x000fe20000000f00 */
[----:B------:R-:W-:Y:S01]  /*0600*/  IMAD.WIDE.U32 R6, R5, c[0x0][0x1c0], R10 ;  /* 0x0000700005067a25 */ /* 0x000fe200078e000a */
[----:B------:R-:W-:-:S03]  /*0610*/  IADD3 R11, R3, 0x30, RZ ;  /* 0x00000030030b7810 */ /* 0x000fc60007ffe0ff */
[----:B------:R-:W-:Y:S01]  /*0620*/  IMAD R4, R5, c[0x0][0x1c4], R4 ;  /* 0x0000710005047a24 */ /* 0x000fe200078e0204 */
[----:B------:R-:W-:Y:S01]  /*0630*/  SHF.R.S32.HI R5, RZ, 0x1f, R24 ;  /* 0x0000001fff057819 */ /* 0x000fe20000011418 */
[----:B------:R1:W-:Y:S01]  /*0640*/  @P6 STS [R9.X4], R0 ;  /* 0x0000000009006388 */ /* 0x0003e20000004800 */
[----:B------:R-:W-:Y:S01]  /*0650*/  IADD3 R24, P2, R24, R6, RZ ;  /* 0x0000000618187210 */ /* 0x000fe20007f5e0ff */
[----:B------:R-:W-:Y:S01]  /*0660*/  @!P5 IMAD R8, R8, c[0x0][0x1b8], RZ ;  /* 0x00006e000808da24 */ /* 0x000fe200078e02ff */
[----:B------:R-:W-:Y:S02]  /*0670*/  @!P6 SHF.R.S32.HI R6, RZ, 0x1f, R3 ;  /* 0x0000001fff06e819 */ /* 0x000fe40000011403 */
[----:B------:R-:W-:Y:S02]  /*0680*/  ISETP.GE.AND P4, PT, R11, R16, PT ;  /* 0x000000100b00720c */ /* 0x000fe40003f86270 */
[----:B------:R-:W-:Y:S01]  /*0690*/  IADD3.X R25, R5, R7, R4, P2, !PT ;  /* 0x0000000705197210 */ /* 0x000fe200017fe404 */
[----:B------:R-:W-:Y:S01]  /*06a0*/  @!P6 IMAD R6, R6, c[0x0][0x1b8], RZ ;  /* 0x00006e000606ea24 */ /* 0x000fe200078e02ff */
[----:B------:R-:W-:-:S03]  /*06b0*/  @!P0 SHF.R.S32.HI R4, RZ, 0x1f, R23 ;  /* 0x0000001fff048819 */ /* 0x000fc60000011417 */
[C---:B------:R-:W-:Y:S02]  /*06c0*/  @!P6 IMAD R7, R3.reuse, c[0x0][0x1bc], R6 ;  /* 0x00006f000307ea24 */ /* 0x040fe400078e0206 */
[----:B------:R-:W-:Y:S02]  /*06d0*/  @!P0 IMAD R4, R4, c[0x0][0x1b8], RZ ;  /* 0x00006e0004048a24 */ /* 0x000fe400078e02ff */
[----:B------:R-:W-:Y:S02]  /*06e0*/  @!P6 IMAD.WIDE.U32 R26, R3, c[0x0][0x1b8], R24 ;  /* 0x00006e00031aea25 */ /* 0x000fe400078e0018 */
[----:B------:R-:W-:Y:S02]  /*06f0*/  @!P4 SHF.R.S32.HI R6, RZ, 0x1f, R11 ;  /* 0x0000001fff06c819 */ /* 0x000fe4000001140b */
[----:B------:R-:W-:Y:S01]  /*0700*/  @!P0 IMAD R5, R23, c[0x0][0x1bc], R4 ;  /* 0x00006f0017058a24 */ /* 0x000fe200078e0204 */
[----:B------:R-:W-:Y:S01]  /*0710*/  @!P6 LEA R36, P2, R26, c[0x0][0x1a0], 0x2 ;  /* 0x000068001a24ea11 */ /* 0x000fe200078410ff */
[----:B------:R-:W-:Y:S01]  /*0720*/  @!P6 IMAD.IADD R4, R27, 0x1, R7 ;  /* 0x000000011b04e824 */ /* 0x000fe200078e0207 */
[----:B------:R-:W-:Y:S01]  /*0730*/  IADD3 R27, R3, 0x60, RZ ;  /* 0x00000060031b7810 */ /* 0x000fe20007ffe0ff */
[----:B------:R-:W-:Y:S01]  /*0740*/  @!P0 IMAD.WIDE.U32 R22, R23, c[0x0][0x1b8], R24 ;  /* 0x00006e0017168a25 */ /* 0x000fe200078e0018 */
[----:B-1----:R-:W-:-:S02]  /*0750*/  @!P1 SHF.R.S32.HI R0, RZ, 0x1f, R13 ;  /* 0x0000001fff009819 */ /* 0x002fc4000001140d */
[----:B------:R-:W-:Y:S01]  /*0760*/  @!P6 LEA.HI.X R37, R26, c[0x0][0x1a4], R4, 0x2, P2 ;  /* 0x000069001a25ea11 */ /* 0x000fe200010f1404 */
[----:B------:R-:W-:Y:S01]  /*0770*/  @!P0 IMAD.IADD R5, R23, 0x1, R5 ;  /* 0x0000000117058824 */ /* 0x000fe200078e0205 */
[----:B------:R-:W-:Y:S01]  /*0780*/  @!P0 LEA R30, P2, R22, c[0x0][0x1a0], 0x2 ;  /* 0x00006800161e8a11 */ /* 0x000fe200078410ff */
[----:B------:R-:W-:Y:S01]  /*0790*/  @!P1 IMAD R0, R0, c[0x0][0x1b8], RZ ;  /* 0x00006e0000009a24 */ /* 0x000fe200078e02ff */
[----:B------:R-:W-:Y:S01]  /*07a0*/  @!P3 SHF.R.S32.HI R4, RZ, 0x1f, R15 ;  /* 0x0000001fff04b819 */ /* 0x000fe2000001140f */
[----:B------:R-:W-:Y:S01]  /*07b0*/  @!P4 IMAD R6, R6, c[0x0][0x1b8], RZ ;  /* 0x00006e000606ca24 */ /* 0x000fe200078e02ff */
[----:B------:R-:W-:Y:S01]  /*07c0*/  @!P0 LEA.HI.X R31, R22, c[0x0][0x1a4], R5, 0x2, P2 ;  /* 0x00006900161f8a11 */ /* 0x000fe200010f1405 */
[----:B------:R-:W-:Y:S01]  /*07d0*/  @!P1 IMAD R0, R13, c[0x0][0x1bc], R0 ;  /* 0x00006f000d009a24 */ /* 0x000fe200078e0200 */
[----:B------:R-:W-:Y:S01]  /*07e0*/  IADD3 R7, R3, 0x90, RZ ;  /* 0x0000009003077810 */ /* 0x000fe20007ffe0ff */
[----:B------:R-:W-:-:S04]  /*07f0*/  @!P1 IMAD.WIDE.U32 R12, R13, c[0x0][0x1b8], R24 ;  /* 0x00006e000d0c9a25 */ /* 0x000fc800078e0018 */
[----:B------:R-:W-:Y:S01]  /*0800*/  @!P4 IMAD R6, R11, c[0x0][0x1bc], R6 ;  /* 0x00006f000b06ca24 */ /* 0x000fe200078e0206 */
[----:B------:R-:W-:Y:S01]  /*0810*/  @!P1 LEA R22, P2, R12, c[0x0][0x1a0], 0x2 ;  /* 0x000068000c169a11 */ /* 0x000fe200078410ff */
[----:B------:R-:W-:Y:S02]  /*0820*/  @!P1 IMAD.IADD R0, R13, 0x1, R0 ;  /* 0x000000010d009824 */ /* 0x000fe400078e0200 */
[----:B------:R-:W-:-:S03]  /*0830*/  @!P4 IMAD.WIDE.U32 R10, R11, c[0x0][0x1b8], R24 ;  /* 0x00006e000b0aca25 */ /* 0x000fc600078e0018 */
[----:B------:R-:W-:Y:S01]  /*0840*/  @!P1 LEA.HI.X R23, R12, c[0x0][0x1a4], R0, 0x2, P2 ;  /* 0x000069000c179a11 */ /* 0x000fe200010f1400 */
[----:B------:R-:W-:Y:S01]  /*0850*/  @!P4 IMAD.IADD R6, R11, 0x1, R6 ;  /* 0x000000010b06c824 */ /* 0x000fe200078e0206 */
[----:B------:R-:W-:Y:S01]  /*0860*/  @!P4 LEA R28, P2, R10, c[0x0][0x1a0], 0x2 ;  /* 0x000068000a1cca11 */ /* 0x000fe200078410ff */
[----:B------:R-:W-:Y:S01]  /*0870*/  @!P3 IMAD R4, R4, c[0x0][0x1b8], RZ ;  /* 0x00006e000404ba24 */ /* 0x000fe200078e02ff */
[----:B------:R-:W-:Y:S01]  /*0880*/  @!P3 MOV R12, R24 ;  /* 0x00000018000cb202 */ /* 0x000fe20000000f00 */
[----:B------:R-:W-:Y:S01]  /*0890*/  @!P3 IMAD.MOV.U32 R13, RZ, RZ, R25 ;  /* 0x000000ffff0db224 */ /* 0x000fe200078e0019 */
[----:B------:R-:W-:Y:S01]  /*08a0*/  @!P4 LEA.HI.X R29, R10, c[0x0][0x1a4], R6, 0x2, P2 ;  /* 0x000069000a1dca11 */ /* 0x000fe200010f1406 */
[----:B------:R-:W-:Y:S01]  /*08b0*/  @!P5 IMAD R5, R21, c[0x0][0x1bc], R8 ;  /* 0x00006f001505da24 */ /* 0x000fe200078e0208 */
[-C--:B------:R-:W-:Y:S01]  /*08c0*/  ISETP.GE.AND P2, PT, R27, R16.reuse, PT ;  /* 0x000000101b00720c */ /* 0x080fe20003f46270 */
[----:B------:R-:W-:Y:S01]  /*08d0*/  IMAD.SHL.U32 R8, R9, 0x4, RZ ;  /* 0x0000000409087824 */ /* 0x000fe200078e00ff */
[----:B------:R-:W-:Y:S01]  /*08e0*/  @P0 MOV R0, 0xff800000 ;  /* 0xff80000000000802 */ /* 0x000fe20000000f00 */
[----:B------:R-:W-:Y:S01]  /*08f0*/  @!P3 IMAD R4, R15, c[0x0][0x1bc], R4 ;  /* 0x00006f000f04ba24 */ /* 0x000fe200078e0204 */
[----:B------:R-:W-:Y:S01]  /*0900*/  IADD3 R11, R3, 0x80, RZ ;  /* 0x00000080030b7810 */ /* 0x000fe20007ffe0ff */
[----:B------:R-:W-:Y:S01]  /*0910*/  @!P3 IMAD.WIDE.U32 R14, R15, c[0x0][0x1b8], R12 ;  /* 0x00006e000f0eba25 */ /* 0x000fe200078e000c */
[----:B------:R-:W-:Y:S01]  /*0920*/  IADD3 R13, R3, 0x70, RZ ;  /* 0x00000070030d7810 */ /* 0x000fe20007ffe0ff */
[----:B------:R-:W-:Y:S01]  /*0930*/  @!PT LDS RZ, [RZ] ;  /* 0x00000000fffff984 */ /* 0x000fe20000000800 */
[----:B------:R-:W-:Y:S01]  /*0940*/  @!PT LDS RZ, [RZ] ;  /* 0x00000000fffff984 */ /* 0x000fe20000000800 */
[----:B------:R-:W-:Y:S01]  /*0950*/  @!PT LDS RZ, [RZ] ;  /* 0x00000000fffff984 */ /* 0x000fe20000000800 */
[----:B------:R1:W-:Y:S01]  /*0960*/  @!P6 LDGSTS.E.LTC128B [R8], [R36.64] ;  /* 0x000000002408efae */ /* 0x0003e2000b921964 */
[----:B------:R-:W-:Y:S01]  /*0970*/  ISETP.GE.AND P6, PT, R7, R16, PT ;  /* 0x000000100700720c */ /* 0x000fe20003fc6270 */
[----:B------:R-:W-:Y:S01]  /*0980*/  @P1 IMAD.MOV.U32 R12, RZ, RZ, -0x800000 ;  /* 0xff800000ff0c1424 */ /* 0x000fe200078e00ff */
[----:B------:R-:W-:Y:S01]  /*0990*/  @!P3 IADD3 R4, R15, R4, RZ ;  /* 0x000000040f04b210 */ /* 0x000fe20007ffe0ff */
[----:B------:R-:W-:Y:S01]  /*09a0*/  @P4 IMAD.MOV.U32 R10, RZ, RZ, -0x800000 ;  /* 0xff800000ff0a4424 */ /* 0x000fe200078e00ff */
[----:B------:R2:W-:Y:S01]  /*09b0*/  @P0 STS [R9.X4+0x400], R0 ;  /* 0x0004000009000388 */ /* 0x0005e20000004800 */
[----:B------:R-:W-:-:S03]  /*09c0*/  @!P5 IMAD.WIDE.U32 R20, R21, c[0x0][0x1b8], R24 ;  /* 0x00006e001514da25 */ /* 0x000fc600078e0018 */
[----:B------:R-:W-:Y:S01]  /*09d0*/  @!PT LDS RZ, [RZ] ;  /* 0x00000000fffff984 */ /* 0x000fe20000000800 */
[----:B------:R-:W-:Y:S01]  /*09e0*/  @!PT LDS RZ, [RZ] ;  /* 0x00000000fffff984 */ /* 0x000fe20000000800 */
[----:B------:R-:W-:Y:S01]  /*09f0*/  @!PT LDS RZ, [RZ] ;  /* 0x00000000fffff984 */ /* 0x000fe20000000800 */
[----:B------:R3:W-:Y:S01]  /*0a00*/  @!P0 LDGSTS.E.LTC128B [R8+0x400], [R30.64] ;  /* 0x004000001e088fae */ /* 0x0007e2000b921964 */
[-C--:B------:R-:W-:Y:S01]  /*0a10*/  ISETP.GE.AND P0, PT, R13, R16.reuse, PT ;  /* 0x000000100d00720c */ /* 0x080fe20003f06270 */
[----:B------:R-:W-:Y:S02]  /*0a20*/  @!P5 IMAD.IADD R5, R21, 0x1, R5 ;  /* 0x000000011505d824 */ /* 0x000fe400078e0205 */
[----:B------:R-:W-:Y:S04]  /*0a30*/  @P1 STS [R9.X4+0x800], R12 ;  /* 0x0008000c09001388 */ /* 0x000fe80000004800 */
[----:B------:R-:W-:Y:S01]  /*0a40*/  @!PT LDS RZ, [RZ] ;  /* 0x00000000fffff984 */ /* 0x000fe20000000800 */
[----:B------:R-:W-:Y:S01]  /*0a50*/  @!PT LDS RZ, [RZ] ;  /* 0x00000000fffff984 */ /* 0x000fe20000000800 */
[----:B------:R-:W-:Y:S01]  /*0a60*/  @!PT LDS RZ, [RZ] ;  /* 0x00000000fffff984 */ /* 0x000fe20000000800 */
[----:B------:R4:W-:Y:S01]  /*0a70*/  @!P1 LDGSTS.E.LTC128B [R8+0x800], [R22.64] ;  /* 0x0080000016089fae */ /* 0x0009e2000b921964 */
[----:B------:R-:W-:-:S03]  /*0a80*/  ISETP.GE.AND P1, PT, R11, R16, PT ;  /* 0x000000100b00720c */ /* 0x000fc60003f26270 */
[----:B------:R5:W-:Y:S02]  /*0a90*/  @P4 STS [R9.X4+0xc00], R10 ;  /* 0x000c000a09004388 */ /* 0x000be40000004800 */
[----:B------:R-:W-:Y:S02]  /*0aa0*/  @!P0 SHF.R.S32.HI R6, RZ, 0x1f, R13 ;  /* 0x0000001fff068819 */ /* 0x000fe4000001140d */
[----:B------:R-:W-:Y:S01]  /*0ab0*/  @!PT LDS RZ, [RZ] ;  /* 0x00000000fffff984 */ /* 0x000fe20000000800 */
[----:B------:R-:W-:Y:S01]  /*0ac0*/  @!PT LDS RZ, [RZ] ;  /* 0x00000000fffff984 */ /* 0x000fe20000000800 */
[----:B------:R-:W-:Y:S01]  /*0ad0*/  @!PT LDS RZ, [RZ] ;  /* 0x00000000fffff984 */ /* 0x000fe20000000800 */
[----:B------:R1:W-:Y:S03]  /*0ae0*/  @!P4 LDGSTS.E.LTC128B [R8+0xc00], [R28.64] ;  /* 0x00c000001c08cfae */ /* 0x0003e6000b921964 */
[----:B------:R-:W-:Y:S01]  /*0af0*/  @!P0 IMAD R6, R6, c[0x0][0x1b8], RZ ;  /* 0x00006e0006068a24 */ /* 0x000fe200078e02ff */
[----:B--2---:R-:W-:-:S03]  /*0b00*/  @!P2 SHF.R.S32.HI R0, RZ, 0x1f, R27 ;  /* 0x0000001fff00a819 */ /* 0x004fc6000001141b */
[----:B------:R-:W-:Y:S02]  /*0b10*/  @!P0 IMAD R6, R13, c[0x0][0x1bc], R6 ;  /* 0x00006f000d068a24 */ /* 0x000fe400078e0206 */
[----:B------:R-:W-:Y:S01]  /*0b20*/  @!P2 IMAD R0, R0, c[0x0][0x1b8], RZ ;  /* 0x00006e000000aa24 */ /* 0x000fe200078e02ff */
[----:B---3--:R-:W-:Y:S01]  /*0b30*/  @!P6 MOV R30, R24 ;  /* 0x00000018001ee202 */ /* 0x008fe20000000f00 */
[--C-:B------:R-:W-:Y:S02]  /*0b40*/  @!P6 IMAD.MOV.U32 R31, RZ, RZ, R25.reuse ;  /* 0x000000ffff1fe224 */ /* 0x100fe400078e0019 */
[C---:B------:R-:W-:Y:S02]  /*0b50*/  @!P2 IMAD R0, R27.reuse, c[0x0][0x1bc], R0 ;  /* 0x00006f001b00aa24 */ /* 0x040fe400078e0200 */
[----:B------:R-:W-:Y:S01]  /*0b60*/  @!P2 IMAD.WIDE.U32 R26, R27, c[0x0][0x1b8], R24 ;  /* 0x00006e001b1aaa25 */ /* 0x000fe200078e0018 */
[----:B----4-:R-:W-:-:S03]  /*0b70*/  @!P5 LEA R22, P4, R20, c[0x0][0x1a0], 0x2 ;  /* 0x000068001416da11 */ /* 0x010fc600078810ff */
[----:B------:R-:W-:Y:S01]  /*0b80*/  @!P2 IMAD.IADD R0, R27, 0x1, R0 ;  /* 0x000000011b00a824 */ /* 0x000fe200078e0200 */
[----:B-----5:R-:W-:Y:S01]  /*0b90*/  @!P1 SHF.R.S32.HI R10, RZ, 0x1f, R11 ;  /* 0x0000001fff0a9819 */ /* 0x020fe2000001140b */
[----:B------:R-:W-:Y:S01]  /*0ba0*/  @!P0 IMAD.WIDE.U32 R12, R13, c[0x0][0x1b8], R24 ;  /* 0x00006e000d0c8a25 */ /* 0x000fe200078e0018 */
[----:B------:R-:W-:Y:S02]  /*0bb0*/  @!P5 LEA.HI.X R23, R20, c[0x0][0x1a4], R5, 0x2, P4 ;  /* 0x000069001417da11 */ /* 0x000fe400020f1405 */
[C---:B------:R-:W-:Y:S01]  /*0bc0*/  @!P3 LEA R20, P4, R14.reuse, c[0x0][0x1a0], 0x2 ;  /* 0x000068000e14ba11 */ /* 0x040fe200078810ff */
[----:B------:R-:W-:Y:S01]  /*0bd0*/  @!P6 IMAD.WIDE.U32 R30, R7, c[0x0][0x1b8], R30 ;  /* 0x00006e00071eea25 */ /* 0x000fe200078e001e */
[----:B-1----:R-:W-:Y:S02]  /*0be0*/  IADD3 R29, R3, 0xb0, RZ ;  /* 0x000000b0031d7810 */ /* 0x002fe40007ffe0ff */
[----:B------:R-:W-:Y:S01]  /*0bf0*/  @!P3 LEA.HI.X R21, R14, c[0x0][0x1a4], R4, 0x2, P4 ;  /* 0x000069000e15ba11 */ /* 0x000fe200020f1404 */
[----:B------:R-:W-:Y:S01]  /*0c00*/  @!P0 IMAD.IADD R6, R13, 0x1, R6 ;  /* 0x000000010d068824 */ /* 0x000fe200078e0206 */
[----:B------:R-:W-:Y:S01]  /*0c10*/  @!P6 SHF.R.S32.HI R4, RZ, 0x1f, R7 ;  /* 0x0000001fff04e819 */ /* 0x000fe20000011407 */
[----:B------:R-:W-:Y:S01]  /*0c20*/  @!P1 IMAD R10, R10, c[0x0][0x1b8], RZ ;  /* 0x00006e000a0a9a24 */ /* 0x000fe200078e02ff */
[----:B------:R-:W-:Y:S01]  /*0c30*/  @!P2 LEA R14, P4, R26, c[0x0][0x1a0], 0x2 ;  /* 0x000068001a0eaa11 */ /* 0x000fe200078810ff */
[----:B------:R-:W-:Y:S01]  /*0c40*/  @P2 IMAD.MOV.U32 R28, RZ, RZ, -0x800000 ;  /* 0xff800000ff1c2424 */ /* 0x000fe200078e00ff */
[----:B------:R-:W-:Y:S01]  /*0c50*/  IADD3 R13, R3, 0xd0, RZ ;  /* 0x000000d0030d7810 */ /* 0x000fe20007ffe0ff */
[----:B------:R-:W-:Y:S01]  /*0c60*/  @!P6 IMAD R4, R4, c[0x0][0x1b8], RZ ;  /* 0x00006e000404ea24 */ /* 0x000fe200078e02ff */
[----:B------:R-:W-:Y:S01]  /*0c70*/  @!P2 LEA.HI.X R15, R26, c[0x0][0x1a4], R0, 0x2, P4 ;  /* 0x000069001a0faa11 */ /* 0x000fe200020f1400 */
[----:B------:R-:W-:Y:S01]  /*0c80*/  @P5 IMAD.MOV.U32 R0, RZ, RZ, -0x800000 ;  /* 0xff800000ff005424 */ /* 0x000fe200078e00ff */
[C---:B------:R-:W-:Y:S01]  /*0c90*/  @!P0 LEA R26, P4, R12.reuse, c[0x0][0x1a0], 0x2 ;  /* 0x000068000c1a8a11 */ /* 0x040fe200078810ff */
[----:B------:R-:W-:Y:S01]  /*0ca0*/  @!P6 IMAD R4, R7, c[0x0][0x1bc], R4 ;  /* 0x00006f000704ea24 */ /* 0x000fe200078e0204 */
[----:B------:R-:W-:Y:S01]  /*0cb0*/  IADD3 R7, R3, 0xa0, RZ ;  /* 0x000000a003077810 */ /* 0x000fe20007ffe0ff */
[----:B------:R-:W-:Y:S01]  /*0cc0*/  @!P1 IMAD R5, R11, c[0x0][0x1bc], R10 ;  /* 0x00006f000b059a24 */ /* 0x000fe200078e020a */
[----:B------:R1:W-:Y:S01]  /*0cd0*/  @P5 STS [R9.X4+0x1000], R0 ;  /* 0x0010000009005388 */ /* 0x0003e20000004800 */
[----:B------:R-:W-:Y:S01]  /*0ce0*/  @!P0 LEA.HI.X R27, R12, c[0x0][0x1a4], R6, 0x2, P4 ;  /* 0x000069000c1b8a11 */ /* 0x000fe200020f1406 */
[----:B------:R-:W-:Y:S01]  /*0cf0*/  @P3 IMAD.MOV.U32 R6, RZ, RZ, -0x800000 ;  /* 0xff800000ff063424 */ /* 0x000fe200078e00ff */
[-C--:B------:R-:W-:Y:S01]  /*0d00*/  ISETP.GE.AND P4, PT, R29, R16.reuse, PT ;  /* 0x000000101d00720c */ /* 0x080fe20003f86270 */
[----:B------:R-:W-:Y:S01]  /*0d10*/  @!PT LDS RZ, [RZ] ;  /* 0x00000000fffff984 */ /* 0x000fe20000000800 */
[----:B------:R-:W-:Y:S01]  /*0d20*/  @!PT LDS RZ, [RZ] ;  /* 0x00000000fffff984 */ /* 0x000fe20000000800 */
[----:B------:R-:W-:Y:S01]  /*0d30*/  @!PT LDS RZ, [RZ] ;  /* 0x00000000fffff984 */ /* 0x000fe20000000800 */
[----:B------:R2:W-:Y:S01]  /*0d40*/  @!P5 LDGSTS.E.LTC128B [R8+0x1000], [R22.64] ;  /* 0x010000001608dfae */ /* 0x0005e2000b921964 */
[----:B------:R-:W-:Y:S01]  /*0d50*/  ISETP.GE.AND P5, PT, R7, R16, PT ;  /* 0x000000100700720c */ /* 0x000fe20003fa6270 */
[----:B------:R-:W-:Y:S01]  /*0d60*/  @!P1 IMAD.WIDE.U32 R10, R11, c[0x0][0x1b8], R24 ;  /* 0x00006e000b0a9a25 */ /* 0x000fe200078e0018 */
[----:B------:R-:W-:Y:S01]  /*0d70*/  @P0 MOV R12, 0xff800000 ;  /* 0xff800000000c0802 */ /* 0x000fe20000000f00 */
[----:B------:R3:W-:Y:S02]  /*0d80*/  @P3 STS [R9.X4+0x1400], R6 ;  /* 0x0014000609003388 */ /* 0x0007e40000004800 */
[----:B------:R-:W-:-:S02]  /*0d90*/  @!P1 IMAD.IADD R5, R11, 0x1, R5 ;  /* 0x000000010b059824 */ /* 0x000fc400078e0205 */
[----:B------:R-:W-:Y:S01]  /*0da0*/  @!PT LDS RZ, [RZ] ;  /* 0x00000000fffff984 */ /* 0x000fe20000000800 */
[----:B------:R-:W-:Y:S01]  /*0db0*/  @!PT LDS RZ, [RZ] ;  /* 0x00000000fffff984 */ /* 0x000fe20000000800 */
[----:B------:R-:W-:Y:S01]  /*0dc0*/  @!PT LDS RZ, [RZ] ;  /* 0x00000000fffff984 */ /* 0x000fe20000000800 */
[----:B------:R4:W-:Y:S01]  /*0dd0*/  @!P3 LDGSTS.E.LTC128B [R8+0x1400], [R20.64] ;  /* 0x014000001408bfae */ /* 0x0009e2000b921964 */
[----:B------:R-:W-:-:S03]  /*0de0*/  @!P6 IMAD.IADD R11, R31, 0x1, R4 ;  /* 0x000000011f0be824 */ /* 0x000fc600078e0204 */
[----:B------:R-:W-:Y:S04]  /*0df0*/  @P2 STS [R9.X4+0x1800], R28 ;  /* 0x0018001c09002388 */ /* 0x000fe80000004800 */
[----:B------:R-:W-:Y:S01]  /*0e00*/  @!PT LDS RZ, [RZ] ;  /* 0x00000000fffff984 */ /* 0x000fe20000000800 */
[----:B------:R-:W-:Y:S01]  /*0e10*/  @!PT LDS RZ, [RZ] ;  /* 0x00000000fffff984 */ /* 0x000fe20000000800 */
[----:B------:R-:W-:Y:S01]  /*0e20*/  @!PT LDS RZ, [RZ] ;  /* 0x00000000fffff984 */ /* 0x000fe20000000800 */
[----:B------:R5:W-:Y:S01]  /*0e30*/  @!P2 LDGSTS.E.LTC128B [R8+0x1800], [R14.64] ;  /* 0x018000000e08afae */ /* 0x000be2000b921964 */
[----:B------:R-:W-:-:S03]  /*0e40*/  ISETP.GE.AND P2, PT, R13, R16, PT ;  /* 0x000000100d00720c */ /* 0x000fc60003f46270 */
[----:B------:R5:W-:Y:S01]  /*0e50*/  @P0 STS [R9.X4+0x1c00], R12 ;  /* 0x001c000c09000388 */ /* 0x000be20000004800 */
[----:B-1----:R-:W-:-:S03]  /*0e60*/  @P1 IMAD.MOV.U32 R0, RZ, RZ, -0x800000 ;  /* 0xff800000ff001424 */ /* 0x002fc600078e00ff */
[----:B------:R-:W-:Y:S01]  /*0e70*/  @!PT LDS RZ, [RZ] ;  /* 0x00000000fffff984 */ /* 0x000fe20000000800 */
[----:B------:R-:W-:Y:S01]  /*0e80*/  @!PT LDS RZ, [RZ] ;  /* 0x00000000fffff984 */ /* 0x000fe20000000800 */
[----:B------:R-:W-:Y:S01]  /*0e90*/  @!PT LDS RZ, [RZ] ;  /* 0x00000000fffff984 */ /* 0x000fe20000000800 */
[----:B------:R1:W-:Y:S01]  /*0ea0*/  @!P0 LDGSTS.E.LTC128B [R8+0x1c00], [R26.64] ;  /* 0x01c000001a088fae */ /* 0x0003e2000b921964 */
[----:B--2---:R-:W-:-:S03]  /*0eb0*/  IADD3 R23, R3, 0xc0, RZ ;  /* 0x000000c003177810 */ /* 0x004fc60007ffe0ff */
[----:B------:R2:W-:Y:S01]  /*0ec0*/  @P1 STS [R9.X4+0x2000], R0 ;  /* 0x0020000009001388 */ /* 0x0005e20000004800 */
[----:B---3--:R-:W-:Y:S02]  /*0ed0*/  @!P5 SHF.R.S32.HI R6, RZ, 0x1f, R7 ;  /* 0x0000001fff06d819 */ /* 0x008fe40000011407 */
[----:B------:R-:W-:-:S03]  /*0ee0*/  ISETP.GE.AND P3, PT, R23, R16, PT ;  /* 0x000000101700720c */ /* 0x000fc60003f66270 */
[----:B------:R-:W-:Y:S01]  /*0ef0*/  @!P5 IMAD R6, R6, c[0x0][0x1b8], RZ ;  /* 0x00006e000606da24 */ /* 0x000fe200078e02ff */
[----:B----4-:R-:W-:-:S03]  /*0f00*/  @!P1 LEA R20, P0, R10, c[0x0][0x1a0], 0x2 ;  /* 0x000068000a149a11 */ /* 0x010fc600078010ff */
[----:B------:R-:W-:Y:S01]  /*0f10*/  @!P5 IMAD R6, R7, c[0x0][0x1bc], R6 ;  /* 0x00006f000706da24 */ /* 0x000fe200078e0206 */
[----:B------:R-:W-:Y:S02]  /*0f20*/  @!P1 LEA.HI.X R21, R10, c[0x0][0x1a4], R5, 0x2, P0 ;  /* 0x000069000a159a11 */ /* 0x000fe400000f1405 */
[----:B------:R-:W-:Y:S02]  /*0f30*/  @!P4 SHF.R.S32.HI R5, RZ, 0x1f, R29 ;  /* 0x0000001fff05c819 */ /* 0x000fe4000001141d */
[----:B-----5:R-:W-:Y:S01]  /*0f40*/  @!P5 MOV R15, R25 ;  /* 0x00000019000fd202 */ /* 0x020fe20000000f00 */
[----:B------:R-:W-:Y:S01]  /*0f50*/  @!P5 IMAD.MOV.U32 R14, RZ, RZ, R24 ;  /* 0x000000ffff0ed224 */ /* 0x000fe200078e0018 */
[----:B------:R-:W-:Y:S01]  /*0f60*/  @!PT LDS RZ, [RZ] ;  /* 0x00000000fffff984 */ /* 0x000fe20000000800 */
[----:B------:R-:W-:Y:S01]  /*0f70*/  @!PT LDS RZ, [RZ] ;  /* 0x00000000fffff984 */ /* 0x000fe20000000800 */
[----:B------:R-:W-:Y:S01]  /*0f80*/  @!PT LDS RZ, [RZ] ;  /* 0x00000000fffff984 */ /* 0x000fe20000000800 */
[----:B------:R3:W-:Y:S01]  /*0f90*/  @!P1 LDGSTS.E.LTC128B [R8+0x2000], [R20.64] ;  /* 0x0200000014089fae */ /* 0x0007e2000b921964 */
[----:B------:R-:W-:Y:S01]  /*0fa0*/  @!P4 IMAD R12, R5, c[0x0][0x1b8], RZ ;  /* 0x00006e00050cca24 */ /* 0x000fe200078e02ff */
[----:B------:R-:W-:Y:S01]  /*0fb0*/  @!P2 SHF.R.S32.HI R5, RZ, 0x1f, R13 ;  /* 0x0000001fff05a819 */ /* 0x000fe2000001140d */
[----:B------:R-:W-:Y:S01]  /*0fc0*/  @!P5 IMAD.WIDE.U32 R14, R7, c[0x0][0x1b8], R14 ;  /* 0x00006e00070eda25 */ /* 0x000fe200078e000e */
[----:B------:R-:W-:-:S02]  /*0fd0*/  IADD3 R7, R3, 0xe0, RZ ;  /* 0x000000e003077810 */ /* 0x000fc40007ffe0ff */
[C---:B-1----:R-:W-:Y:S01]  /*0fe0*/  @!P6 LEA R26, P0, R30.reuse, c[0x0][0x1a0], 0x2 ;  /* 0x000068001e1aea11 */ /* 0x042fe200078010ff */
[----:B------:R-:W-:Y:S01]  /*0ff0*/  @!P4 IMAD R12, R29, c[0x0][0x1bc], R12 ;  /* 0x00006f001d0cca24 */ /* 0x000fe200078e020c */
[----:B------:R-:W-:Y:S01]  /*1000*/  ISETP.GE.AND P1, PT, R7, R16, PT ;  /* 0x000000100700720c */ /* 0x000fe20003f26270 */
[----:B--2---:R-:W-:Y:S01]  /*1010*/  @!P2 IMAD R0, R5, c[0x0][0x1b8], RZ ;  /* 0x00006e000500aa24 */ /* 0x004fe200078e02ff */
[----:B------:R-:W-:Y:S02]  /*1020*/  @!P3 SHF.R.S32.HI R10, RZ, 0x1f, R23 ;  /* 0x0000001fff0ab819 */ /* 0x000fe40000011417 */
[----:B------:R-:W-:Y:S01]  /*1030*/  @!P6 LEA.HI.X R27, R30, c[0x0][0x1a4], R11, 0x2, P0 ;  /* 0x000069001e1bea11 */ /* 0x000fe200000f140b */
[----:B------:R-:W-:Y:S01]  /*1040*/  @!P2 IMAD R0, R13, c[0x0][0x1bc], R0 ;  /* 0x00006f000d00aa24 */ /* 0x000fe200078e0200 */
[----:B------:R-:W-:Y:S01]  /*1050*/  @!P5 IADD3 R5, R15, R6, RZ ;  /* 0x000000060f05d210 */ /* 0x000fe20007ffe0ff */
[----:B------:R-:W-:Y:S01]  /*1060*/  @!P3 IMAD R10, R10, c[0x0][0x1b8], RZ ;  /* 0x00006e000a0aba24 */ /* 0x000fe200078e02ff */
[----:B------:R-:W-:Y:S01]  /*1070*/  @!P5 LEA R4, P0, R14, c[0x0][0x1a0], 0x2 ;  /* 0x000068000e04da11 */ /* 0x000fe200078010ff */
[----:B------:R-:W-:-:S02]  /*1080*/  @!P2 IMAD.MOV.U32 R15, RZ, RZ, R25 ;  /* 0x000000ffff0fa224 */ /* 0x000fc400078e0019 */
[----:B------:R-:W-:Y:S01]  /*1090*/  @!P3 IMAD R10, R23, c[0x0][0x1bc], R10 ;  /* 0x00006f00170aba24 */ /* 0x000fe200078e020a */
[----:B------:R-:W-:Y:S01]  /*10a0*/  @!P5 LEA.HI.X R5, R14, c[0x0][0x1a4], R5, 0x2, P0 ;  /* 0x000069000e05da11 */ /* 0x000fe200000f1405 */
[--C-:B------:R-:W-:Y:S01]  /*10b0*/  @!P1 IMAD.MOV.U32 R22, RZ, RZ, R24.reuse ;  /* 0x000000ffff169224 */ /* 0x100fe200078e0018 */
[----:B------:R-:W-:Y:S01]  /*10c0*/  @!P2 MOV R14, R24 ;  /* 0x00000018000ea202 */ /* 0x000fe20000000f00 */
[----:B------:R-:W-:Y:S01]  /*10d0*/  @P2 IMAD.MOV.U32 R30, RZ, RZ, -0x800000 ;  /* 0xff800000ff1e2424 */ /* 0x000fe200078e00ff */
[----:B------:R-:W-:Y:S01]  /*10e0*/  @!P1 SHF.R.S32.HI R6, RZ, 0x1f, R7 ;  /* 0x0000001fff069819 */ /* 0x000fe20000011407 */
[----:B---3--:R-:W-:Y:S02]  /*10f0*/  @!P4 IMAD.MOV.U32 R20, RZ, RZ, R24 ;  /* 0x000000ffff14c224 */ /* 0x008fe400078e0018 */
[----:B------:R-:W-:Y:S02]  /*1100*/  @!P4 IMAD.MOV.U32 R21, RZ, RZ, R25 ;  /* 0x000000ffff15c224 */ /* 0x000fe400078e0019 */
[----:B------:R-:W-:-:S04]  /*1110*/  @!P2 IMAD.WIDE.U32 R14, R13, c[0x0][0x1b8], R14 ;  /* 0x00006e000d0eaa25 */ /* 0x000fc800078e000e */
[----:B------:R-:W-:-:S04]  /*1120*/  @!P4 IMAD.WIDE.U32 R28, R29, c[0x0][0x1b8], R20 ;  /* 0x00006e001d1cca25 */ /* 0x000fc800078e0014 */
[----:B------:R-:W-:Y:S02]  /*1130*/  @!P3 IMAD.MOV.U32 R20, RZ, RZ, R24 ;  /* 0x000000ffff14b224 */ /* 0x000fe400078e0018 */
[----:B------:R-:W-:Y:S02]  /*1140*/  @!P3 IMAD.MOV.U32 R21, RZ, RZ, R25 ;  /* 0x000000ffff15b224 */ /* 0x000fe400078e0019 */
[----:B------:R-:W-:Y:S01]  /*1150*/  @!P4 IMAD.IADD R11, R29, 0x1, R12 ;  /* 0x000000011d0bc824 */ /* 0x000fe200078e020c */
[C---:B------:R-:W-:Y:S01]  /*1160*/  @!P4 LEA R12, P0, R28.reuse, c[0x0][0x1a0], 0x2 ;  /* 0x000068001c0cca11 */ /* 0x040fe200078010ff */
[----:B------:R-:W-:Y:S01]  /*1170*/  @!P3 IMAD.WIDE.U32 R20, R23, c[0x0][0x1b8], R20 ;  /* 0x00006e001714ba25 */ /* 0x000fe200078e0014 */
[----:B------:R-:W-:Y:S02]  /*1180*/  @!P1 MOV R23, R25 ;  /* 0x0000001900179202 */ /* 0x000fe40000000f00 */
[----:B------:R-:W-:Y:S01]  /*1190*/  @!P4 LEA.HI.X R13, R28, c[0x0][0x1a4], R11, 0x2, P0 ;  /* 0x000069001c0dca11 */ /* 0x000fe200000f140b */
[----:B------:R-:W-:-:S02]  /*11a0*/  @!P1 IMAD R6, R6, c[0x0][0x1b8], RZ ;  /* 0x00006e0006069a24 */ /* 0x000fc400078e02ff */
[----:B------:R-:W-:Y:S01]  /*11b0*/  @!P3 IMAD.IADD R11, R21, 0x1, R10 ;  /* 0x00000001150bb824 */ /* 0x000fe200078e020a */
[C---:B------:R-:W-:Y:S01]  /*11c0*/  @!P3 LEA R10, P0, R20.reuse, c[0x0][0x1a0], 0x2 ;  /* 0x00006800140aba11 */ /* 0x040fe200078010ff */
[C---:B------:R-:W-:Y:S02]  /*11d0*/  @!P1 IMAD R6, R7.reuse, c[0x0][0x1bc], R6 ;  /* 0x00006f0007069a24 */ /* 0x040fe400078e0206 */
[----:B------:R-:W-:Y:S01]  /*11e0*/  @!P1 IMAD.WIDE.U32 R22, R7, c[0x0][0x1b8], R22 ;  /* 0x00006e0007169a25 */ /* 0x000fe200078e0016 */
[----:B------:R-:W-:Y:S02]  /*11f0*/  @!P3 LEA.HI.X R11, R20, c[0x0][0x1a4], R11, 0x2, P0 ;  /* 0x00006900140bba11 */ /* 0x000fe400000f140b */
[----:B------:R-:W-:Y:S01]  /*1200*/  @!P2 LEA R20, P0, R14, c[0x0][0x1a0], 0x2 ;  /* 0x000068000e14aa11 */ /* 0x000fe200078010ff */
[----:B------:R-:W-:Y:S02]  /*1210*/  @!P2 IMAD.IADD R7, R15, 0x1, R0 ;  /* 0x000000010f07a824 */ /* 0x000fe400078e0200 */
[----:B------:R-:W-:-:S03]  /*1220*/  @P6 IMAD.MOV.U32 R0, RZ, RZ, -0x800000 ;  /* 0xff800000ff006424 */ /* 0x000fc600078e00ff */
[----:B------:R-:W-:Y:S01]  /*1230*/  @!P2 LEA.HI.X R21, R14, c[0x0][0x1a4], R7, 0x2, P0 ;  /* 0x000069000e15aa11 */ /* 0x000fe200000f1407 */
[----:B------:R-:W-:Y:S01]  /*1240*/  @!P1 IMAD.IADD R7, R23, 0x1, R6 ;  /* 0x0000000117079824 */ /* 0x000fe200078e0206 */
[C---:B------:R-:W-:Y:S01]  /*1250*/  @!P1 LEA R28, P0, R22.reuse, c[0x0][0x1a0], 0x2 ;  /* 0x00006800161c9a11 */ /* 0x040fe200078010ff */
[----:B------:R-:W-:Y:S01]  /*1260*/  @P4 IMAD.MOV.U32 R14, RZ, RZ, -0x800000 ;  /* 0xff800000ff0e4424 */ /* 0x000fe200078e00ff */
[----:B------:R-:W-:Y:S01]  /*1270*/  @P5 MOV R6, 0xff800000 ;  /* 0xff80000000065802 */ /* 0x000fe20000000f00 */
[----:B------:R1:W-:Y:S01]  /*1280*/  @P6 STS [R9.X4+0x2400], R0 ;  /* 0x0024000009006388 */ /* 0x0003e20000004800 */
[----:B------:R-:W-:Y:S01]  /*1290*/  @!P1 LEA.HI.X R29, R22, c[0x0][0x1a4], R7, 0x2, P0 ;  /* 0x00006900161d9a11 */ /* 0x000fe200000f1407 */
[----:B------:R-:W-:Y:S01]  /*12a0*/  @P3 IMAD.MOV.U32 R22, RZ, RZ, -0x800000 ;  /* 0xff800000ff163424 */ /* 0x000fe200078e00ff */
[----:B------:R-:W-:Y:S01]  /*12b0*/  IADD3 R7, R3, 0xf0, RZ ;  /* 0x000000f003077810 */ /* 0x000fe20007ffe0ff */
[----:B------:R-:W-:Y:S01]  /*12c0*/  @!PT LDS RZ, [RZ] ;  /* 0x00000000fffff984 */ /* 0x000fe20000000800 */
[----:B------:R-:W-:Y:S01]  /*12d0*/  @!PT LDS RZ, [RZ] ;  /* 0x00000000fffff984 */ /* 0x000fe20000000800 */
[----:B------:R-:W-:Y:S01]  /*12e0*/  @!PT LDS RZ, [RZ] ;  /* 0x00000000fffff984 */ /* 0x000fe20000000800 */
[----:B------:R2:W-:Y:S03]  /*12f0*/  @!P6 LDGSTS.E.LTC128B [R8+0x2400], [R26.64] ;  /* 0x024000001a08efae */ /* 0x0005e6000b921964 */
[----:B------:R-:W-:Y:S01]  /*1300*/  ISETP.GE.AND P0, PT, R7, R16, PT ;  /* 0x000000100700720c */ /* 0x000fe20003f06270 */
        /* <DEDUP_REMOVED lines=11> */
[----:B-1----:R-:W-:-:S03]  /*13c0*/  @P0 IMAD.MOV.U32 R0, RZ, RZ, -0x800000 ;  /* 0xff800000ff000424 */ /* 0x002fc600078e00ff */
[----:B------:R-:W-:Y:S01]  /*13d0*/  @!PT LDS RZ, [RZ] ;  /* 0x00000000fffff984 */ /* 0x000fe20000000800 */
[----:B------:R-:W-:Y:S01]  /*13e0*/  @!PT LDS RZ, [RZ] ;  /* 0x00000000fffff984 */ /* 0x000fe20000000800 */
[----:B------:R-:W-:Y:S01]  /*13f0*/  @!PT LDS RZ, [RZ] ;  /* 0x00000000fffff984 */ /* 0x000fe20000000800 */
[----:B------:R2:W-:Y:S04]  /*1400*/  @!P3 LDGSTS.E.LTC128B [R8+0x3000], [R10.64] ;  /* 0x030000000a08bfae */ /* 0x0005e8000b921964 */
[----:B------:R2:W-:Y:S01]  /*1410*/  @P2 STS [R9.X4+0x3400], R30 ;  /* 0x0034001e09002388 */ /* 0x0005e20000004800 */
[----:B---3--:R-:W-:-:S03]  /*1420*/  @P1 MOV R6, 0xff800000 ;  /* 0xff80000000061802 */ /* 0x008fc60000000f00 */
        /* <DEDUP_REMOVED lines=11> */
[----:B--2---:R-:W-:Y:S02]  /*14e0*/  SHF.R.S32.HI R0, RZ, 0x1f, R7 ;  /* 0x0000001fff007819 */ /* 0x004fe40000011407 */
[----:B------:R-:W-:-:S02]  /*14f0*/  MOV R4, R24 ;  /* 0x0000001800047202 */ /* 0x000fc40000000f00 */
[----:B------:R-:W-:Y:S01]  /*1500*/  MOV R5, R25 ;  /* 0x0000001900057202 */ /* 0x000fe20000000f00 */
[----:B------:R-:W-:-:S04]  /*1510*/  IMAD R0, R0, c[0x0][0x1b8], RZ ;  /* 0x00006e0000007a24 */ /* 0x000fc800078e02ff */
        /* <DEDUP_REMOVED lines=9> */
.L_x_266:
[----:B------:R-:W-:Y:S05]  /*15b0*/  BSYNC B0 ;  /* 0x0000000000007941 */ /* 0x000fea0003800000 */
.L_x_265:
[----:B--2---:R-:W-:Y:S01]  /*15c0*/  IMAD.MOV.U32 R0, RZ, RZ, 0x1 ;  /* 0x00000001ff007424 */ /* 0x004fe200078e00ff */
[----:B------:R-:W0:Y:S01]  /*15d0*/  LDGDEPBAR ;  /* 0x00000000000079af */ /* 0x000e220000000000 */
[----:B-1----:R-:W-:Y:S02]  /*15e0*/  IMAD R6, R19, 0x10, R3 ;  /* 0x0000001013067824 */ /* 0x002fe400078e0203 */
[----:B------:R-:W-:Y:S01]  /*15f0*/  IMAD.SHL.U32 R4, R18, 0x40, RZ ;  /* 0x0000004012047824 */ /* 0x000fe200078e00ff */
[----:B------:R-:W-:Y:S01]  /*1600*/  ISETP.NE.AND P1, PT, R0, c[0x0][0x208], PT ;  /* 0x0000820000007a0c */ /* 0x000fe20003f25270 */
[----:B------:R-:W-:Y:S01]  /*1610*/  IMAD R8, R34, c[0x0][0x198], RZ ;  /* 0x0000660022087a24 */ /* 0x000fe200078e02ff */
[----:B------:R-:W-:Y:S01]  /*1620*/  ISETP.GE.AND P0, PT, R6, R17, PT ;  /* 0x000000110600720c */ /* 0x000fe20003f06270 */
[----:B------:R-:W-:Y:S01]  /*1630*/  IMAD.MOV.U32 R0, RZ, RZ, R6 ;  /* 0x000000ffff007224 */ /* 0x000fe200078e0006 */
[----:B------:R-:W-:Y:S01]  /*1640*/  SHF.R.S32.HI R5, RZ, 0x1f, R4 ;  /* 0x0000001fff057819 */ /* 0x000fe20000011404 */
[----:B------:R-:W-:Y:S01]  /*1650*/  IMAD.SHL.U32 R14, R2, 0x4, RZ ;  /* 0x00000004020e7824 */ /* 0x000fe200078e00ff */
[----:B------:R-:W-:-:S03]  /*1660*/  IADD3 R13, -R4, c[0x0][0x16c], RZ ;  /* 0x00005b00040d7a10 */ /* 0x000fc60007ffe1ff */
[--C-:B------:R-:W-:Y:S01]  /*1670*/  IMAD R32, R3, 0x40, R14.reuse ;  /* 0x0000004003207824 */ /* 0x100fe200078e020e */
[----:B------:R-:W-:Y:S02]  /*1680*/  ISETP.GE.AND P4, PT, R14, R13, PT ;  /* 0x0000000d0e00720c */ /* 0x000fe40003f86270 */
[----:B------:R-:W-:Y:S01]  /*1690*/  SHF.R.S32.HI R37, RZ, 0x1f, R14 ;  /* 0x0000001fff257819 */ /* 0x000fe2000001140e */
[----:B------:R-:W-:-:S05]  /*16a0*/  @P1 IMAD.HI.U32 R7, R6, c[0x0][0x20c], RZ ;  /* 0x0000830006071a27 */ /* 0x000fca00078e00ff */
[----:B------:R-:W-:Y:S01]  /*16b0*/  @P1 SHF.R.U32.HI R0, RZ, c[0x0][0x210], R7 ;  /* 0x00008400ff001a19 */ /* 0x000fe20000011607 */
[C---:B------:R-:W-:Y:S02]  /*16c0*/  IMAD R7, R33.reuse, c[0x0][0x19c], R8 ;  /* 0x0000670021077a24 */ /* 0x040fe400078e0208 */
[----:B------:R-:W-:Y:S01]  /*16d0*/  IMAD.WIDE.U32 R8, R33, c[0x0][0x198], R4 ;  /* 0x0000660021087a25 */ /* 0x000fe200078e0004 */
[--C-:B------:R-:W-:Y:S02]  /*16e0*/  SHF.R.S32.HI R5, RZ, 0x1f, R0.reuse ;  /* 0x0000001fff057819 */ /* 0x100fe40000011400 */
[----:B------:R-:W-:Y:S01]  /*16f0*/  SEL R4, R0, 0xffffffff, !P0 ;  /* 0xffffffff00047807 */ /* 0x000fe20004000000 */
[----:B------:R-:W-:Y:S02]  /*1700*/  IMAD.MOV R35, RZ, RZ, -R0 ;  /* 0x000000ffff237224 */ /* 0x000fe400078e0a00 */
[----:B------:R-:W-:Y:S01]  /*1710*/  IMAD.IADD R9, R9, 0x1, R7 ;  /* 0x0000000109097824 */ /* 0x000fe200078e0207 */
[----:B------:R-:W-:Y:S01]  /*1720*/  ISETP.LT.OR P4, PT, R4, RZ, P4 ;  /* 0x000000ff0400720c */ /* 0x000fe20002781670 */
[----:B------:R-:W-:-:S02]  /*1730*/  IMAD R5, R5, c[0x0][0x190], RZ ;  /* 0x0000640005057a24 */ /* 0x000fc400078e02ff */
[----:B------:R-:W-:Y:S01]  /*1740*/  IMAD R35, R35, c[0x0][0x208], R6 ;  /* 0x0000820023237a24 */ /* 0x000fe200078e0206 */
[----:B------:R-:W-:Y:S01]  /*1750*/  ISETP.LT.OR P3, PT, R16, 0x3, P4 ;  /* 0x000000031000780c */ /* 0x000fe20002761670 */
[----:B------:R-:W-:-:S03]  /*1760*/  IMAD.WIDE.U32 R8, R0, c[0x0][0x190], R8 ;  /* 0x0000640000087a25 */ /* 0x000fc600078e0008 */
[----:B------:R-:W-:Y:S01]  /*1770*/  SHF.R.S32.HI R36, RZ, 0x1f, R35 ;  /* 0x0000001fff247819 */ /* 0x000fe20000011423 */
[----:B------:R-:W-:-:S04]  /*1780*/  IMAD R5, R0, c[0x0][0x194], R5 ;  /* 0x0000650000057a24 */ /* 0x000fc800078e0205 */
[----:B------:R-:W-:Y:S02]  /*1790*/  IMAD.IADD R9, R9, 0x1, R5 ;  /* 0x0000000109097824 */ /* 0x000fe400078e0205 */
        /* <DEDUP_REMOVED lines=29> */
[----:B------:R-:W0:Y:S01]  /*1970*/  LDGDEPBAR ;  /* 0x00000000000079af */ /* 0x000e220000000000 */
[----:B------:R-:W-:-:S03]  /*1980*/  SHF.R.U32.HI R31, RZ, 0x4, R6 ;  /* 0x00000004ff1f7819 */ /* 0x000fc60000011606 */
[----:B------:R3:W-:Y:S01]  /*1990*/  @!P3 LDGSTS.E.BYPASS.LTC128B.128 [R5+0x6040], [R10.64] ;  /* 0x060400000a05bfae */ /* 0x0007e2000b901d64 */
[----:B------:R-:W-:-:S03]  /*19a0*/  LOP3.LUT R31, R0, R31, RZ, 0x3c, !PT ;  /* 0x0000001f001f7212 */ /* 0x000fc600078e3cff */
[----:B------:R-:W0:Y:S01]  /*19b0*/  LDGDEPBAR ;  /* 0x00000000000079af */ /* 0x000e220000000000 */
[----:B------:R-:W-:-:S04]  /*19c0*/  DEPBAR.LE SB0, 0x3 ;  /* 0x000080c00000791a */ /* 0x000fc80000000000 */
[----:B------:R-:W-:Y:S01]  /*19d0*/  WARPSYNC 0xffffffff ;  /* 0xffffffff00007948 */ /* 0x000fe20003800000 */
[----:B------:R-:W-:Y:S06]  /*19e0*/  BAR.SYNC.DEFER_BLOCKING 0x0 ;  /* 0x0000000000007b1d */ /* 0x000fec0000010000 */
[----:B-1----:R-:W-:Y:S04]  /*19f0*/  LDS R19, [R31.X4+0x400] ;  /* 0x000400001f137984 */ /* 0x002fe80000004800 */
[----:B------:R-:W1:Y:S04]  /*1a00*/  LDS R29, [R31.X4] ;  /* 0x000000001f1d7984 */ /* 0x000e680000004800 */
[----:B------:R-:W4:Y:S04]  /*1a10*/  LDS R27, [R31.X4+0x800] ;  /* 0x000800001f1b7984 */ /* 0x000f280000004800 */
[----:B------:R-:W5:Y:S04]  /*1a20*/  LDS R25, [R31.X4+0xc00] ;  /* 0x000c00001f197984 */ /* 0x000f680000004800 */
[----:B------:R-:W3:Y:S04]  /*1a30*/  LDS R23, [R31.X4+0x1000] ;  /* 0x001000001f177984 */ /* 0x000ee80000004800 */
[----:B------:R-:W2:Y:S04]  /*1a40*/  LDS R52, [R31.X4+0x1400] ;  /* 0x001400001f347984 */ /* 0x000ea80000004800 */
[----:B------:R-:W2:Y:S04]  /*1a50*/  LDS R50, [R31.X4+0x1800] ;  /* 0x001800001f327984 */ /* 0x000ea80000004800 */
[----:B------:R-:W2:Y:S04]  /*1a60*/  LDS R48, [R31.X4+0x1c00] ;  /* 0x001c00001f307984 */ /* 0x000ea80000004800 */
[----:B------:R-:W2:Y:S04]  /*1a70*/  LDS R46, [R31.X4+0x2000] ;  /* 0x002000001f2e7984 */ /* 0x000ea80000004800 */
[----:B------:R-:W2:Y:S04]  /*1a80*/  LDS R44, [R31.X4+0x2400] ;  /* 0x002400001f2c7984 */ /* 0x000ea80000004800 */
[----:B------:R-:W2:Y:S04]  /*1a90*/  LDS R42, [R31.X4+0x2800] ;  /* 0x002800001f2a7984 */ /* 0x000ea80000004800 */
[----:B------:R-:W2:Y:S01]  /*1aa0*/  LDS R38, [R31.X4+0x2c00] ;  /* 0x002c00001f267984 */ /* 0x000ea20000004800 */
[----:B-1----:R-:W-:-:S03]  /*1ab0*/  FMNMX.FTZ R0, R19, R29, !PT ;  /* 0x0000001d13007209 */ /* 0x002fc60007810000 */
[----:B------:R-:W1:Y:S01]  /*1ac0*/  LDS R30, [R31.X4+0x3000] ;  /* 0x003000001f1e7984 */ /* 0x000e620000004800 */
[----:B----4-:R-:W-:-:S03]  /*1ad0*/  FMNMX.FTZ R0, R0, R27, !PT ;  /* 0x0000001b00007209 */ /* 0x010fc60007810000 */
[----:B------:R-:W4:Y:S01]  /*1ae0*/  LDS R28, [R31.X4+0x3400] ;  /* 0x003400001f1c7984 */ /* 0x000f220000004800 */
[----:B-----5:R-:W-:-:S03]  /*1af0*/  FMNMX.FTZ R0, R0, R25, !PT ;  /* 0x0000001900007209 */ /* 0x020fc60007810000 */
[----:B------:R-:W5:Y:S01]  /*1b00*/  LDS R26, [R31.X4+0x3800] ;  /* 0x003800001f1a7984 */ /* 0x000f620000004800 */
[----:B---3--:R-:W-:-:S03]  /*1b10*/  FMNMX.FTZ R5, R0, R23, !PT ;  /* 0x0000001700057209 */ /* 0x008fc60007810000 */
[----:B------:R-:W3:Y:S01]  /*1b20*/  LDS R24, [R31.X4+0x3c00] ;  /* 0x003c00001f187984 */ /* 0x000ee20000004800 */
[----:B--2---:R-:W-:-:S04]  /*1b30*/  FMNMX.FTZ R5, R5, R52, !PT ;  /* 0x0000003405057209 */ /* 0x004fc80007810000 */
[----:B------:R-:W-:-:S04]  /*1b40*/  FMNMX.FTZ R5, R5, R50, !PT ;  /* 0x0000003205057209 */ /* 0x000fc80007810000 */
[----:B------:R-:W-:-:S04]  /*1b50*/  FMNMX.FTZ R5, R5, R48, !PT ;  /* 0x0000003005057209 */ /* 0x000fc80007810000 */
[----:B------:R-:W-:-:S04]  /*1b60*/  FMNMX.FTZ R5, R5, R46, !PT ;  /* 0x0000002e05057209 */ /* 0x000fc80007810000 */
[----:B------:R-:W-:-:S04]  /*1b70*/  FMNMX.FTZ R5, R5, R44, !PT ;  /* 0x0000002c05057209 */ /* 0x000fc80007810000 */
[----:B------:R-:W-:-:S04]  /*1b80*/  FMNMX.FTZ R5, R5, R42, !PT ;  /* 0x0000002a05057209 */ /* 0x000fc80007810000 */
[----:B------:R-:W-:-:S04]  /*1b90*/  FMNMX.FTZ R5, R5, R38, !PT ;  /* 0x0000002605057209 */ /* 0x000fc80007810000 */
[----:B-1----:R-:W-:-:S04]  /*1ba0*/  FMNMX.FTZ R5, R5, R30, !PT ;  /* 0x0000001e05057209 */ /* 0x002fc80007810000 */
[----:B----4-:R-:W-:-:S04]  /*1bb0*/  FMNMX.FTZ R5, R5, R28, !PT ;  /* 0x0000001c05057209 */ /* 0x010fc80007810000 */
[----:B-----5:R-:W-:-:S04]  /*1bc0*/  FMNMX.FTZ R5, R5, R26, !PT ;  /* 0x0000001a05057209 */ /* 0x020fc80007810000 */
[----:B---3--:R-:W-:Y:S01]  /*1bd0*/  FMNMX.FTZ R6, R5, R24, !PT ;  /* 0x0000001805067209 */ /* 0x008fe20007810000 */
[----:B------:R-:W-:Y:S05]  /*1be0*/  BRA.DIV ~URZ, `(.L_x_267) ;  /* 0x00001a827f007947 */ /* 0x000fea000b800000 */
[----:B------:R1:W2:Y:S02]  /*1bf0*/  SHFL.BFLY PT, R5, R6, 0x8, 0x1f ;  /* 0x0d001f0006057f89 */ /* 0x0002a400000e0000 */
.L_x_276:
        /* <DEDUP_REMOVED lines=14> */
[--C-:B------:R-:W-:Y:S02]  /*1ce0*/  FADD.FTZ R18, R29, -R21.reuse ;  /* 0x800000151d127221 */ /* 0x100fe40000010000 */
[--C-:B------:R-:W-:Y:S02]  /*1cf0*/  FADD.FTZ R17, R19, -R21.reuse ;  /* 0x8000001513117221 */ /* 0x100fe40000010000 */
[----:B------:R-:W-:Y:S02]  /*1d00*/  FMUL.FTZ R18, R18, 1.4426950216293334961 ;  /* 0x3fb8aa3b12127820 */ /* 0x000fe40000410000 */
[----:B------:R-:W-:Y:S02]  /*1d10*/  FMUL.FTZ R17, R17, 1.4426950216293334961 ;  /* 0x3fb8aa3b11117820 */ /* 0x000fe40000410000 */
[--C-:B------:R-:W-:Y:S02]  /*1d20*/  FADD.FTZ R16, R27, -R21.reuse ;  /* 0x800000151b107221 */ /* 0x100fe40000010000 */
[----:B------:R-:W3:Y:S01]  /*1d30*/  MUFU.EX2 R18, R18 ;  /* 0x0000001200127308 */ /* 0x000ee20000000800 */
[----:B------:R-:W-:-:S02]  /*1d40*/  FADD.FTZ R15, R25, -R21 ;  /* 0x80000015190f7221 */ /* 0x000fc40000010000 */
[----:B------:R-:W-:Y:S02]  /*1d50*/  FMUL.FTZ R16, R16, 1.4426950216293334961 ;  /* 0x3fb8aa3b10107820 */ /* 0x000fe40000410000 */
[----:B------:R-:W-:Y:S02]  /*1d60*/  FMUL.FTZ R15, R15, 1.4426950216293334961 ;  /* 0x3fb8aa3b0f0f7820 */ /* 0x000fe40000410000 */
[--C-:B------:R-:W-:Y:S01]  /*1d70*/  FADD.FTZ R12, R23, -R21.reuse ;  /* 0x80000015170c7221 */ /* 0x100fe20000010000 */
[----:B------:R-:W4:Y:S01]  /*1d80*/  MUFU.EX2 R17, R17 ;  /* 0x0000001100117308 */ /* 0x000f220000000800 */
[----:B------:R-:W-:Y:S02]  /*1d90*/  FADD.FTZ R11, R52, -R21 ;  /* 0x80000015340b7221 */ /* 0x000fe40000010000 */
[----:B------:R-:W-:Y:S02]  /*1da0*/  FMUL.FTZ R12, R12, 1.4426950216293334961 ;  /* 0x3fb8aa3b0c0c7820 */ /* 0x000fe40000410000 */
[----:B------:R-:W-:-:S02]  /*1db0*/  FMUL.FTZ R11, R11, 1.4426950216293334961 ;  /* 0x3fb8aa3b0b0b7820 */ /* 0x000fc40000410000 */
[--C-:B------:R-:W-:Y:S01]  /*1dc0*/  FADD.FTZ R10, R50, -R21.reuse ;  /* 0x80000015320a7221 */ /* 0x100fe20000010000 */
[----:B------:R-:W5:Y:S01]  /*1dd0*/  MUFU.EX2 R16, R16 ;  /* 0x0000001000107308 */ /* 0x000f620000000800 */
[----:B---3--:R-:W-:Y:S02]  /*1de0*/  FADD.FTZ R0, RZ, R18 ;  /* 0x00000012ff007221 */ /* 0x008fe40000010000 */
[----:B------:R-:W-:Y:S02]  /*1df0*/  FMUL.FTZ R10, R10, 1.4426950216293334961 ;  /* 0x3fb8aa3b0a0a7820 */ /* 0x000fe40000410000 */
[--C-:B------:R-:W-:Y:S02]  /*1e00*/  FADD.FTZ R9, R48, -R21.reuse ;  /* 0x8000001530097221 */ /* 0x100fe40000010000 */
[----:B------:R-:W-:Y:S01]  /*1e10*/  FADD.FTZ R8, R46, -R21 ;  /* 0x800000152e087221 */ /* 0x000fe20000010000 */
[----:B------:R-:W3:Y:S01]  /*1e20*/  MUFU.EX2 R15, R15 ;  /* 0x0000000f000f7308 */ /* 0x000ee20000000800 */
[----:B----4-:R-:W-:-:S02]  /*1e30*/  FADD.FTZ R39, R0, R17 ;  /* 0x0000001100277221 */ /* 0x010fc40000010000 */
[----:B------:R-:W-:Y:S02]  /*1e40*/  FMUL.FTZ R9, R9, 1.4426950216293334961 ;  /* 0x3fb8aa3b09097820 */ /* 0x000fe40000410000 */
[----:B------:R-:W-:Y:S02]  /*1e50*/  FMUL.FTZ R8, R8, 1.4426950216293334961 ;  /* 0x3fb8aa3b08087820 */ /* 0x000fe40000410000 */
[--C-:B------:R-:W-:Y:S01]  /*1e60*/  FADD.FTZ R7, R44, -R21.reuse ;  /* 0x800000152c077221 */ /* 0x100fe20000010000 */
[----:B------:R-:W4:Y:S01]  /*1e70*/  MUFU.EX2 R12, R12 ;  /* 0x0000000c000c7308 */ /* 0x000f220000000800 */
[----:B-----5:R-:W-:Y:S02]  /*1e80*/  FADD.FTZ R20, R39, R16 ;  /* 0x0000001027147221 */ /* 0x020fe40000010000 */
[----:B------:R-:W-:Y:S02]  /*1e90*/  FMUL.FTZ R7, R7, 1.4426950216293334961 ;  /* 0x3fb8aa3b07077820 */ /* 0x000fe40000410000 */
[----:B-1----:R-:W-:-:S02]  /*1ea0*/  FADD.FTZ R6, R42, -R21 ;  /* 0x800000152a067221 */ /* 0x002fc40000010000 */
[----:B------:R-:W-:Y:S01]  /*1eb0*/  FADD.FTZ R5, R38, -R21 ;  /* 0x8000001526057221 */ /* 0x000fe20000010000 */
[----:B------:R-:W1:Y:S01]  /*1ec0*/  MUFU.EX2 R11, R11 ;  /* 0x0000000b000b7308 */ /* 0x000e620000000800 */
[----:B---3--:R-:W-:Y:S02]  /*1ed0*/  FADD.FTZ R39, R20, R15 ;  /* 0x0000000f14277221 */ /* 0x008fe40000010000 */
[----:B------:R-:W-:Y:S02]  /*1ee0*/  FMUL.FTZ R6, R6, 1.4426950216293334961 ;  /* 0x3fb8aa3b06067820 */ /* 0x000fe40000410000 */
[----:B------:R-:W-:Y:S02]  /*1ef0*/  FMUL.FTZ R5, R5, 1.4426950216293334961 ;  /* 0x3fb8aa3b05057820 */ /* 0x000fe40000410000 */
[----:B------:R-:W-:Y:S01]  /*1f00*/  FADD.FTZ R0, R30, -R21 ;  /* 0x800000151e007221 */ /* 0x000fe20000010000 */
[----:B------:R-:W3:Y:S01]  /*1f10*/  MUFU.EX2 R10, R10 ;  /* 0x0000000a000a7308 */ /* 0x000ee20000000800 */
[----:B----4-:R-:W-:-:S02]  /*1f20*/  FADD.FTZ R20, R39, R12 ;  /* 0x0000000c27147221 */ /* 0x010fc40000010000 */
[----:B------:R-:W-:Y:S02]  /*1f30*/  FMUL.FTZ R0, R0, 1.4426950216293334961 ;  /* 0x3fb8aa3b00007820 */ /* 0x000fe40000410000 */
[--C-:B------:R-:W-:Y:S02]  /*1f40*/  FADD.FTZ R19, R28, -R21.reuse ;  /* 0x800000151c137221 */ /* 0x100fe40000010000 */
[----:B------:R-:W-:Y:S01]  /*1f50*/  FADD.FTZ R25, R26, -R21 ;  /* 0x800000151a197221 */ /* 0x000fe20000010000 */
[----:B------:R-:W4:Y:S01]  /*1f60*/  MUFU.EX2 R9, R9 ;  /* 0x0000000900097308 */ /* 0x000f220000000800 */
[----:B-1----:R-:W-:Y:S02]  /*1f70*/  FADD.FTZ R39, R20, R11 ;  /* 0x0000000b14277221 */ /* 0x002fe40000010000 */
[----:B------:R-:W-:Y:S02]  /*1f80*/  FMUL.FTZ R19, R19, 1.4426950216293334961 ;  /* 0x3fb8aa3b13137820 */ /* 0x000fe40000410000 */
[----:B------:R-:W-:-:S02]  /*1f90*/  FMUL.FTZ R25, R25, 1.4426950216293334961 ;  /* 0x3fb8aa3b19197820 */ /* 0x000fc40000410000 */
[----:B------:R-:W-:Y:S01]  /*1fa0*/  FADD.FTZ R21, R24, -R21 ;  /* 0x8000001518157221 */ /* 0x000fe20000010000 */
[----:B------:R-:W1:Y:S01]  /*1fb0*/  MUFU.EX2 R8, R8 ;  /* 0x0000000800087308 */ /* 0x000e620000000800 */
[----:B---3--:R-:W-:Y:S02]  /*1fc0*/  FADD.FTZ R20, R39, R10 ;  /* 0x0000000a27147221 */ /* 0x008fe40000010000 */
[----:B------:R-:W-:-:S05]  /*1fd0*/  FMUL.FTZ R21, R21, 1.4426950216293334961 ;  /* 0x3fb8aa3b15157820 */ /* 0x000fca0000410000 */
[----:B------:R-:W3:Y:S01]  /*1fe0*/  MUFU.EX2 R7, R7 ;  /* 0x0000000700077308 */ /* 0x000ee20000000800 */
[----:B----4-:R-:W-:Y:S01]  /*1ff0*/  FADD.FTZ R27, R20, R9 ;  /* 0x00000009141b7221 */ /* 0x010fe20000010000 */
[C---:B------:R-:W-:Y:S02]  /*2000*/  SEL R20, R2.reuse, 0xffffffff, P3 ;  /* 0xffffffff02147807 */ /* 0x040fe40001800000 */
[----:B------:R-:W-:Y:S02]  /*2010*/  @P2 IADD3 R20, R2, 0x10, RZ ;  /* 0x0000001002142810 */ /* 0x000fe40007ffe0ff */
[----:B------:R-:W-:Y:S02]  /*2020*/  FSETP.NEU.FTZ.AND P2, PT, R52, -INF , PT ;  /* 0xff8000003400780b */ /* 0x000fe40003f5d000 */
[----:B------:R-:W4:Y:S01]  /*2030*/  MUFU.EX2 R6, R6 ;  /* 0x0000000600067308 */ /* 0x000f220000000800 */
[----:B-1----:R-:W-:Y:S01]  /*2040*/  FADD.FTZ R27, R27, R8 ;  /* 0x000000081b1b7221 */ /* 0x002fe20000010000 */
[----:B------:R-:W-:-:S02]  /*2050*/  FSETP.NEU.FTZ.AND P3, PT, R23, -INF , PT ;  /* 0xff8000001700780b */ /* 0x000fc40003f7d000 */
[C---:B------:R-:W-:Y:S02]  /*2060*/  @P1 IADD3 R20, R2.reuse, 0x20, RZ ;  /* 0x0000002002141810 */ /* 0x040fe40007ffe0ff */
[----:B------:R-:W-:Y:S02]  /*2070*/  @P0 IADD3 R20, R2, 0x30, RZ ;  /* 0x0000003002140810 */ /* 0x000fe40007ffe0ff */
[----:B------:R-:W1:Y:S01]  /*2080*/  MUFU.EX2 R5, R5 ;  /* 0x0000000500057308 */ /* 0x000e620000000800 */
[----:B---3--:R-:W-:Y:S01]  /*2090*/  FADD.FTZ R27, R27, R7 ;  /* 0x000000071b1b7221 */ /* 0x008fe20000010000 */
[----:B------:R-:W-:Y:S02]  /*20a0*/  FSETP.NEU.FTZ.AND P0, PT, R48, -INF , PT ;  /* 0xff8000003000780b */ /* 0x000fe40003f1d000 */
[----:B------:R-:W-:-:S03]  /*20b0*/  FSETP.NEU.FTZ.AND P1, PT, R50, -INF , PT ;  /* 0xff8000003200780b */ /* 0x000fc60003f3d000 */
[----:B------:R-:W-:Y:S01]  /*20c0*/  @P3 IADD3 R20, R2, 0x40, RZ ;  /* 0x0000004002143810 */ /* 0x000fe20007ffe0ff */
[----:B------:R-:W3:Y:S01]  /*20d0*/  MUFU.EX2 R0, R0 ;  /* 0x0000000000007308 */ /* 0x000ee20000000800 */
[----:B----4-:R-:W-:Y:S01]  /*20e0*/  FADD.FTZ R52, R27, R6 ;  /* 0x000000061b347221 */ /* 0x010fe20000010000 */
[----:B------:R-:W-:Y:S02]  /*20f0*/  FSETP.NEU.FTZ.AND P3, PT, R46, -INF , PT ;  /* 0xff8000002e00780b */ /* 0x000fe40003f7d000 */
[----:B------:R-:W-:Y:S02]  /*2100*/  @P2 IADD3 R20, R2, 0x50, RZ ;  /* 0x0000005002142810 */ /* 0x000fe40007ffe0ff */
[----:B------:R-:W-:Y:S02]  /*2110*/  FSETP.NEU.FTZ.AND P2, PT, R44, -INF , PT ;  /* 0xff8000002c00780b */ /* 0x000fe40003f5d000 */
[----:B------:R-:W4:Y:S01]  /*2120*/  MUFU.EX2 R19, R19 ;  /* 0x0000001300137308 */ /* 0x000f220000000800 */
[----:B-1----:R-:W-:Y:S01]  /*2130*/  FADD.FTZ R23, R52, R5 ;  /* 0x0000000534177221 */ /* 0x002fe20000010000 */
[----:B------:R-:W-:-:S02]  /*2140*/  @P1 IADD3 R20, R2, 0x60, RZ ;  /* 0x0000006002141810 */ /* 0x000fc40007ffe0ff */
[----:B------:R-:W-:Y:S02]  /*2150*/  FSETP.NEU.FTZ.AND P1, PT, R42, -INF , PT ;  /* 0xff8000002a00780b */ /* 0x000fe40003f3d000 */
[----:B------:R-:W-:Y:S02]  /*2160*/  @P0 IADD3 R20, R2, 0x70, RZ ;  /* 0x0000007002140810 */ /* 0x000fe40007ffe0ff */
[----:B------:R-:W1:Y:S01]  /*2170*/  MUFU.EX2 R25, R25 ;  /* 0x0000001900197308 */ /* 0x000e620000000800 */
[----:B---3--:R-:W-:Y:S01]  /*2180*/  FADD.FTZ R48, R23, R0 ;  /* 0x0000000017307221 */ /* 0x008fe20000010000 */
[----:B------:R-:W-:Y:S02]  /*2190*/  FSETP.NEU.FTZ.AND P0, PT, R38, -INF , PT ;  /* 0xff8000002600780b */ /* 0x000fe40003f1d000 */
[----:B------:R-:W-:Y:S02]  /*21a0*/  @P3 IADD3 R20, R2, 0x80, RZ ;  /* 0x0000008002143810 */ /* 0x000fe40007ffe0ff */
[----:B------:R-:W-:-:S02]  /*21b0*/  FSETP.NEU.FTZ.AND P3, PT, R30, -INF , PT ;  /* 0xff8000001e00780b */ /* 0x000fc40003f7d000 */
[----:B------:R-:W3:Y:S01]  /*21c0*/  MUFU.EX2 R21, R21 ;  /* 0x0000001500157308 */ /* 0x000ee20000000800 */
[----:B----4-:R-:W-:Y:S01]  /*21d0*/  FADD.FTZ R48, R48, R19 ;  /* 0x0000001330307221 */ /* 0x010fe20000010000 */
[----:B------:R-:W-:Y:S02]  /*21e0*/  @P2 IADD3 R20, R2, 0x90, RZ ;  /* 0x0000009002142810 */ /* 0x000fe40007ffe0ff */
[----:B------:R-:W-:Y:S02]  /*21f0*/  FSETP.NEU.FTZ.AND P2, PT, R28, -INF , PT ;  /* 0xff8000001c00780b */ /* 0x000fe40003f5d000 */
[----:B------:R-:W-:Y:S01]  /*2200*/  @P1 IADD3 R20, R2, 0xa0, RZ ;  /* 0x000000a002141810 */ /* 0x000fe20007ffe0ff */
[----:B-1----:R-:W-:Y:S01]  /*2210*/  FADD.FTZ R48, R48, R25 ;  /* 0x0000001930307221 */ /* 0x002fe20000010000 */
[----:B------:R-:W-:Y:S02]  /*2220*/  FSETP.NEU.FTZ.AND P1, PT, R26, -INF , PT ;  /* 0xff8000001a00780b */ /* 0x000fe40003f3d000 */
[----:B------:R-:W-:-:S02]  /*2230*/  @P0 IADD3 R20, R2, 0xb0, RZ ;  /* 0x000000b002140810 */ /* 0x000fc40007ffe0ff */
[----:B------:R-:W-:Y:S02]  /*2240*/  FSETP.NEU.FTZ.AND P0, PT, R24, -INF , PT ;  /* 0xff8000001800780b */ /* 0x000fe40003f1d000 */
[----:B------:R-:W-:Y:S01]  /*2250*/  @P3 IADD3 R20, R2, 0xc0, RZ ;  /* 0x000000c002143810 */ /* 0x000fe20007ffe0ff */
[----:B---3--:R-:W-:Y:S02]  /*2260*/  FADD.FTZ R48, R48, R21 ;  /* 0x0000001530307221 */ /* 0x008fe40000010000 */
[----:B------:R-:W-:-:S03]  /*2270*/  @P2 IADD3 R20, R2, 0xd0, RZ ;  /* 0x000000d002142810 */ /* 0x000fc60007ffe0ff */
[----:B------:R-:W1:Y:S01]  /*2280*/  SHFL.BFLY PT, R23, R48, 0x8, 0x1f ;  /* 0x0d001f0030177f89 */ /* 0x000e6200000e0000 */
[C---:B------:R-:W-:Y:S02]  /*2290*/  @P1 IADD3 R20, R2.reuse, 0xe0, RZ ;  /* 0x000000e002141810 */ /* 0x040fe40007ffe0ff */
[C---:B------:R-:W-:Y:S02]  /*22a0*/  ISETP.NE.AND P1, PT, R2.reuse, RZ, PT ;  /* 0x000000ff0200720c */ /* 0x040fe40003f25270 */
[----:B------:R-:W-:-:S05]  /*22b0*/  @P0 IADD3 R20, R2, 0xf0, RZ ;  /* 0x000000f002140810 */ /* 0x000fca0007ffe0ff */
[----:B------:R-:W3:Y:S01]  /*22c0*/  SHFL.BFLY PT, R29, R20, 0x8, 0x1f ;  /* 0x0d001f00141d7f89 */ /* 0x000ee200000e0000 */
[----:B-1----:R-:W-:-:S05]  /*22d0*/  FADD.FTZ R39, R48, R23 ;  /* 0x0000001730277221 */ /* 0x002fca0000010000 */
[----:B------:R-:W1:Y:S01]  /*22e0*/  SHFL.BFLY PT, R24, R39, 0x4, 0x1f ;  /* 0x0c801f0027187f89 */ /* 0x000e6200000e0000 */
[----:B---3--:R-:W-:-:S03]  /*22f0*/  IMNMX R29, R20, R29, !PT ;  /* 0x0000001d141d7217 */ /* 0x008fc60007800200 */
[----:B------:R-:W3:Y:S04]  /*2300*/  S2R R20, SR_TID.X ;  /* 0x0000000000147919 */ /* 0x000ee80000002100 */
[----:B------:R-:W4:Y:S01]  /*2310*/  SHFL.BFLY PT, R28, R29, 0x4, 0x1f ;  /* 0x0c801f001d1c7f89 */ /* 0x000f2200000e0000 */
[----:B-1----:R-:W-:-:S05]  /*2320*/  FADD.FTZ R24, R39, R24 ;  /* 0x0000001827187221 */ /* 0x002fca0000010000 */
[----:B------:R-:W1:Y:S01]  /*2330*/  SHFL.BFLY PT, R23, R24, 0x2, 0x1f ;  /* 0x0c401f0018177f89 */ /* 0x000e6200000e0000 */
[----:B----4-:R-:W-:-:S05]  /*2340*/  IMNMX R28, R29, R28, !PT ;  /* 0x0000001c1d1c7217 */ /* 0x010fca0007800200 */
[----:B------:R-:W4:Y:S01]  /*2350*/  SHFL.BFLY PT, R27, R28, 0x2, 0x1f ;  /* 0x0c401f001c1b7f89 */ /* 0x000f2200000e0000 */
[----:B-1----:R-:W-:Y:S01]  /*2360*/  FADD.FTZ R30, R24, R23 ;  /* 0x00000017181e7221 */ /* 0x002fe20000010000 */
[----:B------:R-:W-:-:S04]  /*2370*/  HFMA2.MMA R24, -RZ, RZ, 0, 0 ;  /* 0x00000000ff187435 */ /* 0x000fc800000001ff */
[----:B------:R-:W1:Y:S01]  /*2380*/  SHFL.BFLY PT, R23, R30, 0x1, 0x1f ;  /* 0x0c201f001e177f89 */ /* 0x000e6200000e0000 */
[----:B----4-:R-:W-:-:S05]  /*2390*/  IMNMX R27, R28, R27, !PT ;  /* 0x0000001b1c1b7217 */ /* 0x010fca0007800200 */
[----:B------:R-:W4:Y:S01]  /*23a0*/  SHFL.BFLY PT, R26, R27, 0x1, 0x1f ;  /* 0x0c201f001b1a7f89 */ /* 0x000f2200000e0000 */
[----:B-1----:R-:W-:-:S05]  /*23b0*/  FADD.FTZ R23, R30, R23 ;  /* 0x000000171e177221 */ /* 0x002fca0000010000 */
[----:B------:R-:W-:Y:S02]  /*23c0*/  FSETP.NE.FTZ.AND P0, PT, R23, RZ, PT ;  /* 0x000000ff1700720b */ /* 0x000fe40003f15000 */
[----:B----4-:R-:W-:-:S11]  /*23d0*/  IMNMX R26, R27, R26, !PT ;  /* 0x0000001a1b1a7217 */ /* 0x010fd60007800200 */
[----:B------:R-:W1:Y:S01]  /*23e0*/  @P0 MUFU.RCP R24, R23 ;  /* 0x0000001700180308 */ /* 0x000e620000001000 */
[----:B---3--:R-:W-:-:S07]  /*23f0*/  ISETP.GT.OR P0, PT, R20, 0xff, P1 ;  /* 0x000000ff1400780c */ /* 0x008fce0000f04670 */
[----:B------:R-:W3:Y:S01]  /*2400*/  MUFU.LG2 R23, R23 ;  /* 0x0000001700177308 */ /* 0x000ee20000000c00 */
[-C--:B-1----:R-:W-:Y:S02]  /*2410*/  FMUL.FTZ R18, R18, R24.reuse ;  /* 0x0000001812127220 */ /* 0x082fe40000410000 */
[-C--:B------:R-:W-:Y:S02]  /*2420*/  FMUL.FTZ R2, R17, R24.reuse ;  /* 0x0000001811027220 */ /* 0x080fe40000410000 */
[-C--:B------:R-:W-:Y:S01]  /*2430*/  FMUL.FTZ R16, R16, R24.reuse ;  /* 0x0000001810107220 */ /* 0x080fe20000410000 */
[----:B------:R1:W-:Y:S01]  /*2440*/  STS [R31.X4], R18 ;  /* 0x000000121f007388 */ /* 0x0003e20000004800 */
[-C--:B------:R-:W-:Y:S02]  /*2450*/  FMUL.FTZ R20, R15, R24.reuse ;  /* 0x000000180f147220 */ /* 0x080fe40000410000 */
[-C--:B------:R-:W-:Y:S01]  /*2460*/  FMUL.FTZ R12, R12, R24.reuse ;  /* 0x000000180c0c7220 */ /* 0x080fe20000410000 */
[----:B------:R1:W-:Y:S01]  /*2470*/  STS [R31.X4+0x400], R2 ;  /* 0x000400021f007388 */ /* 0x0003e20000004800 */
[----:B------:R-:W-:-:S02]  /*2480*/  FMUL.FTZ R28, R11, R24 ;  /* 0x000000180b1c7220 */ /* 0x000fc40000410000 */
[-C--:B------:R-:W-:Y:S01]  /*2490*/  FMUL.FTZ R10, R10, R24.reuse ;  /* 0x000000180a0a7220 */ /* 0x080fe20000410000 */
[----:B------:R1:W-:Y:S01]  /*24a0*/  STS [R31.X4+0x800], R16 ;  /* 0x000800101f007388 */ /* 0x0003e20000004800 */
[-C--:B------:R-:W-:Y:S02]  /*24b0*/  FMUL.FTZ R30, R9, R24.reuse ;  /* 0x00000018091e7220 */ /* 0x080fe40000410000 */
[-C--:B------:R-:W-:Y:S01]  /*24c0*/  FMUL.FTZ R8, R8, R24.reuse ;  /* 0x0000001808087220 */ /* 0x080fe20000410000 */
[----:B------:R1:W-:Y:S01]  /*24d0*/  STS [R31.X4+0xc00], R20 ;  /* 0x000c00141f007388 */ /* 0x0003e20000004800 */
        /* <DEDUP_REMOVED lines=9> */
[----:B------:R-:W-:Y:S02]  /*2570*/  FMUL.FTZ R24, R21, R24 ;  /* 0x0000001815187220 */ /* 0x000fe40000410000 */
[----:B---3--:R-:W-:Y:S01]  /*2580*/  FFMA.FTZ R22, R23, 0.69314718246459960938, R22 ;  /* 0x3f31721817167823 */ /* 0x008fe20000010016 */
[----:B------:R1:W-:Y:S04]  /*2590*/  STS [R31.X4+0x1c00], R30 ;  /* 0x001c001e1f007388 */ /* 0x0003e80000004800 */
        /* <DEDUP_REMOVED lines=8> */
[----:B------:R1:W-:Y:S01]  /*2620*/  @!P0 STS [R3.X4+0x4000], R26 ;  /* 0x0040001a03008388 */ /* 0x0003e20000004800 */
[----:B--2---:R-:W-:-:S13]  /*2630*/  ISETP.NE.AND P0, PT, RZ, UR4, PT ;  /* 0x00000004ff007c0c */ /* 0x004fda000bf05270 */
[----:B------:R-:W-:Y:S05]  /*2640*/  @P0 BRA `(.L_x_268) ;  /* 0x000001e000000947 */ /* 0x000fea0003800000 */
[----:B-1----:R-:W1:Y:S01]  /*2650*/  S2R R2, SR_CTAID.X ;  /* 0x0000000000027919 */ /* 0x002e620000002500 */
        /* <DEDUP_REMOVED lines=28> */
.L_x_269:
[----:B------:R-:W-:Y:S05]  /*2820*/  BSYNC B0 ;  /* 0x0000000000007941 */ /* 0x000fea0003800000 */
.L_x_268:
[----:B------:R-:W-:Y:S01]  /*2830*/  BAR.SYNC.DEFER_BLOCKING 0x0 ;  /* 0x0000000000007b1d */ /* 0x000fe20000010000 */
[----:B-1----:R-:W-:Y:S01]  /*2840*/  IMAD.MOV.U32 R12, RZ, RZ, RZ ;  /* 0x000000ffff0c7224 */ /* 0x002fe200078e00ff */
[----:B------:R-:W-:Y:S01]  /*2850*/  CS2R R10, SRZ ;  /* 0x00000000000a7805 */ /* 0x000fe2000001ff00 */
[----:B------:R-:W-:-:S03]  /*2860*/  MOV R9, RZ ;  /* 0x000000ff00097202 */ /* 0x000fc60000000f00 */
[----:B------:R-:W-:Y:S01]  /*2870*/  BSSY B1, `(.L_x_270) ;  /* 0x00000c7000017945 */ /* 0x000fe20003800000 */
[----:B------:R-:W1:Y:S02]  /*2880*/  LDS R39, [R3.X4+0x4000] ;  /* 0x0040000003277984 */ /* 0x000e640000004800 */
[----:B-1----:R-:W-:-:S13]  /*2890*/  ISETP.GE.AND P0, PT, R39, RZ, PT ;  /* 0x000000ff2700720c */ /* 0x002fda0003f06270 */
        /* <DEDUP_REMOVED lines=15> */
[----:B------:R-:W-:Y:S01]  /*2990*/  IMAD.MOV.U32 R7, RZ, RZ, RZ ;  /* 0x000000ffff077224 */ /* 0x000fe200078e00ff */
[----:B------:R-:W-:-:S04]  /*29a0*/  CS2R R10, SRZ ;  /* 0x00000000000a7805 */ /* 0x000fc8000001ff00 */
.L_x_274:
        /* <DEDUP_REMOVED lines=56> */
[----:B------:R-:W-:Y:S01]  /*2d30*/  @!P1 LEA.HI.X R51, R48, c[0x0][0x164], R46, 0x2, P3 ;  /* 0x0000590030339a11 */ /* 0x000fe200018f142e */
[C---:B------:R-:W-:Y:S01]  /*2d40*/  @!P2 IMAD.WIDE.U32 R48, R45.reuse, c[0x0][0x188], R40 ;  /* 0x000062002d30aa25 */ /* 0x040fe200078e0028 */
        /* <DEDUP_REMOVED lines=18> */
[----:B------:R-:W-:Y:S02]  /*2e70*/  LOP3.LUT R7, R5, R6, RZ, 0x3c, !PT ;  /* 0x0000000605077212 */ /* 0x000fe400078e3cff */
[----:B------:R-:W-:Y:S02]  /*2e80*/  ISETP.GE.OR P1, PT, R14, R13, P1 ;  /* 0x0000000d0e00720c */ /* 0x000fe40000f26670 */
[----:B------:R-:W-:Y:S01]  /*2e90*/  ISETP.GT.OR P3, PT, R45, R39, P4 ;  /* 0x000000272d00720c */ /* 0x000fe20002764670 */
[----:B------:R-:W-:Y:S04]  /*2ea0*/  DEPBAR.LE SB0, 0x3 ;  /* 0x000080c00000791a */ /* 0x000fe80000000000 */
[----:B------:R-:W-:Y:S01]  /*2eb0*/  LDS R0, [R0.X4] ;  /* 0x0000000000007984 */ /* 0x000fe20000004800 */
[----:B-1----:R-:W-:Y:S07]  /*2ec0*/  @!P0 FFMA.FTZ R9, R3, R16, R9 ;  /* 0x0000001003098223 */ /* 0x002fee0000010009 */
[----:B---3--:R-:W-:Y:S01]  /*2ed0*/  @!P3 IMAD.WIDE.U32 R50, R45, c[0x0][0x188], R40 ;  /* 0x000062002d32ba25 */ /* 0x008fe200078e0028 */
[----:B------:R-:W1:Y:S03]  /*2ee0*/  @!P1 LDS.128 R20, [R32.X4+0x5040] ;  /* 0x0050400020149984 */ /* 0x000e660000004c00 */
[C---:B------:R-:W-:Y:S01]  /*2ef0*/  @!P0 FFMA.FTZ R10, R3.reuse, R17, R10 ;  /* 0x00000011030a8223 */ /* 0x040fe2000001000a */
[----:B------:R-:W-:Y:S01]  /*2f00*/  @!P3 LEA R48, P5, R50, c[0x0][0x160], 0x2 ;  /* 0x000058003230ba11 */ /* 0x000fe200078a10ff */
[C---:B------:R-:W-:Y:S01]  /*2f10*/  @!P0 FFMA.FTZ R11, R3.reuse, R18, R11 ;  /* 0x00000012030b8223 */ /* 0x040fe2000001000b */
[----:B------:R-:W-:Y:S01]  /*2f20*/  @!PT LDS RZ, [RZ] ;  /* 0x00000000fffff984 */ /* 0x000fe20000000800 */
[----:B------:R-:W-:Y:S01]  /*2f30*/  @!PT LDS RZ, [RZ] ;  /* 0x00000000fffff984 */ /* 0x000fe20000000800 */
[----:B------:R-:W-:Y:S01]  /*2f40*/  @!PT LDS RZ, [RZ] ;  /* 0x00000000fffff984 */ /* 0x000fe20000000800 */
[----:B------:R2:W-:Y:S01]  /*2f50*/  @!P2 LDGSTS.E.BYPASS.LTC128B.128 [R43+0x5040], [R46.64] ;  /* 0x050400002e2bafae */ /* 0x0005e2000b901d64 */
[----:B------:R-:W-:Y:S04]  /*2f60*/  @!P0 FFMA.FTZ R12, R3, R19, R12 ;  /* 0x00000013030c8223 */ /* 0x000fe8000001000c */
[----:B------:R-:W0:Y:S01]  /*2f70*/  LDGDEPBAR ;  /* 0x00000000000079af */ /* 0x000e220000000000 */
[----:B--2---:R-:W-:Y:S01]  /*2f80*/  @!P3 SHF.R.S32.HI R46, RZ, 0x1f, R45 ;  /* 0x0000001fff2eb819 */ /* 0x004fe2000001142d */
[----:B------:R-:W-:Y:S04]  /*2f90*/  DEPBAR.LE SB0, 0x3 ;  /* 0x000080c00000791a */ /* 0x000fe80000000000 */
[----:B------:R-:W-:Y:S01]  /*2fa0*/  @!P3 IMAD R46, R46, c[0x0][0x188], RZ ;  /* 0x000062002e2eba24 */ /* 0x000fe200078e02ff */
[----:B------:R2:W3:Y:S01]  /*2fb0*/  LDS R5, [R7.X4] ;  /* 0x0000000007057984 */ /* 0x0004e20000004800 */
[----:B-1----:R-:W-:Y:S01]  /*2fc0*/  @!P1 FFMA.FTZ R9, R2, R20, R9 ;  /* 0x0000001402099223 */ /* 0x002fe20000010009 */
        /* <DEDUP_REMOVED lines=10> */
[----:B------:R-:W1:Y:S01]  /*3070*/  @!P2 LDS.128 R24, [R32.X4+0x6040] ;  /* 0x006040002018a984 */ /* 0x000e620000004c00 */
[----:B--2---:R-:W-:Y:S04]  /*3080*/  IMAD.MOV.U32 R7, RZ, RZ, R44 ;  /* 0x000000ffff077224 */ /* 0x004fe800078e002c */
        /* <DEDUP_REMOVED lines=9> */
[----:B------:R-:W3:Y:S01]  /*3120*/  @!P3 LDS.128 R28, [R32.X4+0x7040] ;  /* 0x00704000201cb984 */ /* 0x000ee20000004c00 */
[C---:B-1----:R-:W-:Y:S02]  /*3130*/  @!P2 FFMA.FTZ R9, R0.reuse, R24, R9 ;  /* 0x000000180009a223 */ /* 0x042fe40000010009 */
[C---:B------:R-:W-:Y:S02]  /*3140*/  @!P2 FFMA.FTZ R10, R0.reuse, R25, R10 ;  /* 0x00000019000aa223 */ /* 0x040fe4000001000a */
[C---:B------:R-:W-:Y:S02]  /*3150*/  @!P2 FFMA.FTZ R11, R0.reuse, R26, R11 ;  /* 0x0000001a000ba223 */ /* 0x040fe4000001000b */
[----:B------:R-:W-:Y:S02]  /*3160*/  @!P2 FFMA.FTZ R12, R0, R27, R12 ;  /* 0x0000001b000ca223 */ /* 0x000fe4000001000c */
[C---:B---3--:R-:W-:Y:S02]  /*3170*/  @!P3 FFMA.FTZ R9, R5.reuse, R28, R9 ;  /* 0x0000001c0509b223 */ /* 0x048fe40000010009 */
[C---:B------:R-:W-:Y:S02]  /*3180*/  @!P3 FFMA.FTZ R10, R5.reuse, R29, R10 ;  /* 0x0000001d050ab223 */ /* 0x040fe4000001000a */
[C---:B------:R-:W-:Y:S02]  /*3190*/  @!P3 FFMA.FTZ R11, R5.reuse, R30, R11 ;  /* 0x0000001e050bb223 */ /* 0x040fe4000001000b */
[----:B------:R-:W-:Y:S01]  /*31a0*/  @!P3 FFMA.FTZ R12, R5, R31, R12 ;  /* 0x0000001f050cb223 */ /* 0x000fe2000001000c */
[----:B--2---:R-:W-:-:S05]  /*31b0*/  @P5 BRA `(.L_x_274) ;  /* 0xfffff7f000005947 */ /* 0x004fca000383ffff */
.L_x_273:
[----:B------:R-:W-:Y:S05]  /*31c0*/  BSYNC B0 ;  /* 0x0000000000007941 */ /* 0x000fea0003800000 */
.L_x_272:
[----:B------:R-:W-:-:S13]  /*31d0*/  ISETP.NE.AND P0, PT, R38, RZ, PT ;  /* 0x000000ff2600720c */ /* 0x000fda0003f05270 */
[----:B------:R-:W-:Y:S05]  /*31e0*/  @!P0 BRA `(.L_x_271) ;  /* 0x000002f000008947 */ /* 0x000fea0003800000 */
[----:B------:R-:W-:Y:S01]  /*31f0*/  IADD3 R0, R44, 0x3, RZ ;  /* 0x000000032c007810 */ /* 0x000fe20007ffe0ff */
[----:B------:R-:W-:Y:S02]  /*3200*/  IMAD.MOV.U32 R15, RZ, RZ, 0x3 ;  /* 0x00000003ff0f7424 */ /* 0x000fe400078e00ff */
[----:B------:R-:W-:Y:S01]  /*3210*/  IMAD.MOV.U32 R7, RZ, RZ, RZ ;  /* 0x000000ffff077224 */ /* 0x000fe200078e00ff */
[----:B------:R-:W-:Y:S02]  /*3220*/  SHF.R.S32.HI R6, RZ, 0x1f, R0 ;  /* 0x0000001fff067819 */ /* 0x000fe40000011400 */
.L_x_275:
        /* <DEDUP_REMOVED lines=43> */
.L_x_271:
[----:B------:R-:W-:Y:S05]  /*34e0*/  BSYNC B1 ;  /* 0x0000000000017941 */ /* 0x000fea0003800000 */
.L_x_270:
        /* <DEDUP_REMOVED lines=24> */
.L_x_267:
[----:B------:R-:W-:Y:S02]  /*3670*/  MOV R0, 0x3690 ;  /* 0x0000369000007802 */ /* 0x000fe40000000f00 */
[----:B------:R-:W-:Y:S05]  /*3680*/  CALL.REL.NOINC `($__internal_24_$__cuda_sm70_shflsync_bfly_p) ;  /* 0x0000001000007944 */ /* 0x000fea0003c00000 */
[----:B-12---:R-:W-:Y:S05]  /*3690*/  BRA `(.L_x_276) ;  /* 0xffffe56000007947 */ /* 0x006fea000383ffff */
        .weak           $__internal_24_$__cuda_sm70_shflsync_bfly_p
        .type           $__internal_24_$__cuda_sm70_shflsync_bfly_p,@function
        .size           $__internal_24_$__cuda_sm70_shflsync_bfly_p,(.L_x_1822 - $__internal_24_$__cuda_sm70_shflsync_bfly_p)
$__internal_24_$__cuda_sm70_shflsync_bfly_p:
[----:B------:R-:W-:Y:S01]  /*36a0*/  HFMA2.MMA R9, -RZ, RZ, 0, 0 ;  /* 0x00000000ff097435 */ /* 0x000fe200000001ff */
[----:B------:R-:W-:Y:S01]  /*36b0*/  MOV R8, R0 ;  /* 0x0000000000087202 */ /* 0x000fe20000000f00 */
[----:B------:R1:W2:Y:S04]  /*36c0*/  SHFL.BFLY PT, R5, R6, 0x8, 0x1f ;  /* 0x0d001f0006057f89 */ /* 0x0002a800000e0000 */
[----:B------:R-:W-:Y:S05]  /*36d0*/  RET.REL.NODEC R8 `(_ZN7cutlass13device_kernelIN5flash19FlashAttnFwdCombineIN4cute5tupleIJNS3_1CILi16EEENS5_ILi64EEEEEELi8ELi256ELi1ELb0ELb0ENS_10bfloat16_tEfNS_4arch4Sm90EEEEEvNT_6ParamsE) ;  /* 0xffffc92008007950 */ /* 0x000fea0003c3ffff */
.L_x_277:
        /* <DEDUP_REMOVED lines=10> */
.L_x_1822:


//--------------------- .text._ZN7cutlass13device_kernelIN5flash19FlashAttnFwdCombineIN4cute5tupleIJNS3_1CILi16EEENS5_ILi64EEEEEELi7ELi256ELi1ELb0ELb0ENS_10bfloat16_tEfNS_4arch4Sm90EEEEEvNT_6ParamsE --------------------------
	.section	.text._ZN7cutlass13device_kernelIN5flash19FlashAttnFwdCombineIN4cute5tupleIJNS3_1CILi16EEENS5_ILi64EEEEEELi7ELi256ELi1ELb0ELb0ENS_10bfloat16_tEfNS_4arch4Sm90EEEEEvNT_6ParamsE,"ax",@progbits
	.sectioninfo	@"SHI_REGISTERS=48"
	.align	128
.text._ZN7cutlass13device_kernelIN5flash19FlashAttnFwdCombineIN4cute5tupleIJNS3_1CILi16EEENS5_ILi64EEEEEELi7ELi256ELi1ELb0ELb0ENS_10bfloat16_tEfNS_4arch4Sm90EEEEEvNT_6ParamsE:
        .type           _ZN7cutlass13device_kernelIN5flash19FlashAttnFwdCombineIN4cute5tupleIJNS3_1CILi16EEENS5_ILi64EEEEEELi7ELi256ELi1ELb0ELb0ENS_10bfloat16_tEfNS_4arch4Sm90EEEEEvNT_6ParamsE,@function
        .size           _ZN7cutlass13device_kernelIN5flash19FlashAttnFwdCombineIN4cute5tupleIJNS3_1CILi16EEENS5_ILi64EEEEEELi7ELi256ELi1ELb0ELb0ENS_10bfloat16_tEfNS_4arch4Sm90EEEEEvNT_6ParamsE,(.L_x_1824 - _ZN7cutlass13device_kernelIN5flash19FlashAttnFwdCombineIN4cute5tupleIJNS3_1CILi16EEENS5_ILi64EEEEEELi7ELi256ELi1ELb0ELb0ENS_10bfloat16_tEfNS_4arch4Sm90EEEEEvNT_6ParamsE)
        .other          _ZN7cutlass13device_kernelIN5flash19FlashAttnFwdCombineIN4cute5tupleIJNS3_1CILi16EEENS5_ILi64EEEEEELi7ELi256ELi1ELb0ELb0ENS_10bfloat16_tEfNS_4arch4Sm90EEEEEvNT_6ParamsE,@"STO_CUDA_ENTRY STV_DEFAULT"
_ZN7cutlass13device_kernelIN5flash19FlashAttnFwdCombineIN4cute5tupleIJNS3_1CILi16EEENS5_ILi64EEEEEELi7ELi256ELi1ELb0ELb0ENS_10bfloat16_tEfNS_4arch4Sm90EEEEEvNT_6ParamsE:
        /* <DEDUP_REMOVED lines=58> */
.L_x_278:
        /* <DEDUP_REMOVED lines=15> */
[CC--:B------:R-:W-:Y:S01]  /*0490*/  ISETP.GE.AND P1, PT, R3.reuse, R16.reuse, PT ;  /* 0x000000100300720c */ /* 0x0c0fe20003f26270 */
[----:B------:R-:W-:Y:S01]  /*04a0*/  IMAD R8, R34, c[0x0][0x1c8], RZ ;  /* 0x0000720022087a24 */ /* 0x000fe200078e02ff */
[----:B------:R-:W-:Y:S01]  /*04b0*/  IADD3 R27, R3, 0x10, RZ ;  /* 0x00000010031b7810 */ /* 0x000fe20007ffe0ff */
[----:B------:R-:W-:Y:S01]  /*04c0*/  IMAD.MOV.U32 R5, RZ, RZ, R4 ;  /* 0x000000ffff057224 */ /* 0x000fe200078e0004 */
[----:B------:R-:W-:Y:S01]  /*04d0*/  ISETP.NE.AND P0, PT, R0, c[0x0][0x208], PT ;  /* 0x0000820000007a0c */ /* 0x000fe20003f05270 */
[----:B------:R-:W-:Y:S01]  /*04e0*/  IMAD.WIDE.U32 R6, R33, c[0x0][0x1c8], RZ ;  /* 0x0000720021067a25 */ /* 0x000fe200078e00ff */
[-C--:B------:R-:W-:Y:S02]  /*04f0*/  ISETP.GE.AND P6, PT, R27, R16.reuse, PT ;  /* 0x000000101b00720c */ /* 0x080fe40003fc6270 */
[----:B------:R-:W-:Y:S01]  /*0500*/  IADD3 R23, R3, 0x20, RZ ;  /* 0x0000002003177810 */ /* 0x000fe20007ffe0ff */
[----:B------:R-:W-:Y:S01]  /*0510*/  IMAD R9, R33, c[0x0][0x1cc], R8 ;  /* 0x0000730021097a24 */ /* 0x000fe200078e0208 */
[----:B------:R-:W-:Y:S01]  /*0520*/  IADD3 R21, R3, 0x30, RZ ;  /* 0x0000003003157810 */ /* 0x000fe20007ffe0ff */
[----:B------:R-:W-:Y:S01]  /*0530*/  IMAD.SHL.U32 R8, R10, 0x4, RZ ;  /* 0x000000040a087824 */ /* 0x000fe200078e00ff */
[-C--:B------:R-:W-:Y:S01]  /*0540*/  ISETP.GE.AND P5, PT, R23, R16.reuse, PT ;  /* 0x000000101700720c */ /* 0x080fe20003fa6270 */
[----:B------:R-:W-:Y:S01]  /*0550*/  IMAD.IADD R7, R7, 0x1, R9 ;  /* 0x0000000107077824 */ /* 0x000fe200078e0209 */
[----:B------:R-:W-:Y:S01]  /*0560*/  ISETP.GE.AND P4, PT, R21, R16, PT ;  /* 0x000000101500720c */ /* 0x000fe20003f86270 */
[----:B------:R-:W-:Y:S01]  /*0570*/  @P1 IMAD.MOV.U32 R9, RZ, RZ, -0x800000 ;  /* 0xff800000ff091424 */ /* 0x000fe200078e00ff */
[C---:B------:R-:W-:Y:S01]  /*0580*/  IADD3 R13, R3.reuse, 0x40, RZ ;  /* 0x00000040030d7810 */ /* 0x040fe20007ffe0ff */
[----:B------:R-:W-:Y:S01]  /*0590*/  @P0 IMAD.HI.U32 R0, R4, c[0x0][0x20c], RZ ;  /* 0x0000830004000a27 */ /* 0x000fe200078e00ff */
[----:B------:R-:W-:-:S02]  /*05a0*/  IADD3 R11, R3, 0x50, RZ ;  /* 0x00000050030b7810 */ /* 0x000fc40007ffe0ff */
[-C--:B------:R-:W-:Y:S01]  /*05b0*/  ISETP.GE.AND P3, PT, R13, R16.reuse, PT ;  /* 0x000000100d00720c */ /* 0x080fe20003f66270 */
[----:B------:R1:W-:Y:S01]  /*05c0*/  @P1 STS [R10.X4], R9 ;  /* 0x000000090a001388 */ /* 0x0003e20000004800 */
[----:B------:R-:W-:Y:S02]  /*05d0*/  @P0 SHF.R.U32.HI R5, RZ, c[0x0][0x210], R0 ;  /* 0x00008400ff050a19 */ /* 0x000fe40000011600 */
[----:B------:R-:W-:Y:S02]  /*05e0*/  ISETP.GE.AND P2, PT, R11, R16, PT ;  /* 0x000000100b00720c */ /* 0x000fe40003f46270 */
[C---:B------:R-:W-:Y:S01]  /*05f0*/  IADD3 R15, -R5.reuse, RZ, RZ ;  /* 0x000000ff050f7210 */ /* 0x040fe20007ffe1ff */
[----:B------:R-:W-:Y:S01]  /*0600*/  IMAD.WIDE.U32 R6, R5, c[0x0][0x1c0], R6 ;  /* 0x0000700005067a25 */ /* 0x000fe200078e0006 */
[----:B------:R-:W-:-:S03]  /*0610*/  SHF.R.S32.HI R0, RZ, 0x1f, R5 ;  /* 0x0000001fff007819 */ /* 0x000fc60000011405 */
[----:B------:R-:W-:Y:S01]  /*0620*/  IMAD R15, R15, c[0x0][0x208], R4 ;  /* 0x000082000f0f7a24 */ /* 0x000fe200078e0204 */
[----:B------:R-:W-:Y:S01]  /*0630*/  @!P6 SHF.R.S32.HI R4, RZ, 0x1f, R27 ;  /* 0x0000001fff04e819 */ /* 0x000fe2000001141b */
[----:B------:R-:W-:Y:S02]  /*0640*/  IMAD R0, R0, c[0x0][0x1c0], RZ ;  /* 0x0000700000007a24 */ /* 0x000fe400078e02ff */
[----:B------:R-:W-:Y:S01]  /*0650*/  @P3 IMAD.MOV.U32 R31, RZ, RZ, -0x800000 ;  /* 0xff800000ff1f3424 */ /* 0x000fe200078e00ff */
[----:B------:R-:W-:Y:S01]  /*0660*/  IADD3 R14, P0, R15, R6, RZ ;  /* 0x000000060f0e7210 */ /* 0x000fe20007f1e0ff */
[----:B------:R-:W-:Y:S01]  /*0670*/  IMAD R0, R5, c[0x0][0x1c4], R0 ;  /* 0x0000710005007a24 */ /* 0x000fe200078e0200 */
[----:B------:R-:W-:Y:S01]  /*0680*/  SHF.R.S32.HI R5, RZ, 0x1f, R15 ;  /* 0x0000001fff057819 */ /* 0x000fe2000001140f */
[----:B------:R-:W-:Y:S01]  /*0690*/  @!P6 IMAD R4, R4, c[0x0][0x1b8], RZ ;  /* 0x00006e000404ea24 */ /* 0x000fe200078e02ff */
[----:B------:R-:W-:Y:S01]  /*06a0*/  @P2 MOV R35, 0xff800000 ;  /* 0xff80000000232802 */ /* 0x000fe20000000f00 */
[----:B------:R-:W-:Y:S01]  /*06b0*/  @!P1 IMAD.MOV.U32 R6, RZ, RZ, R14 ;  /* 0x000000ffff069224 */ /* 0x000fe200078e000e */
[----:B------:R-:W-:Y:S01]  /*06c0*/  IADD3.X R15, R5, R7, R0, P0, !PT ;  /* 0x00000007050f7210 */ /* 0x000fe200007fe400 */
[----:B------:R-:W-:Y:S01]  /*06d0*/  @!P6 IMAD R5, R27, c[0x0][0x1bc], R4 ;  /* 0x00006f001b05ea24 */ /* 0x000fe200078e0204 */
[----:B------:R-:W-:-:S02]  /*06e0*/  @!P1 SHF.R.S32.HI R0, RZ, 0x1f, R3 ;  /* 0x0000001fff009819 */ /* 0x000fc40000011403 */
[----:B------:R-:W-:Y:S01]  /*06f0*/  @!P1 MOV R7, R15 ;  /* 0x0000000f00079202 */ /* 0x000fe20000000f00 */
[----:B------:R-:W-:Y:S01]  /*0700*/  @!P6 IMAD.WIDE.U32 R26, R27, c[0x0][0x1b8], R14 ;  /* 0x00006e001b1aea25 */ /* 0x000fe200078e000e */
[----:B------:R-:W-:Y:S02]  /*0710*/  @!P5 SHF.R.S32.HI R4, RZ, 0x1f, R23 ;  /* 0x0000001fff04d819 */ /* 0x000fe40000011417 */
[C---:B-1----:R-:W-:Y:S01]  /*0720*/  IADD3 R9, R3.reuse, 0x60, RZ ;  /* 0x0000006003097810 */ /* 0x042fe20007ffe0ff */
[----:B------:R-:W-:Y:S02]  /*0730*/  @!P1 IMAD R0, R0, c[0x0][0x1b8], RZ ;  /* 0x00006e0000009a24 */ /* 0x000fe400078e02ff */
[----:B------:R-:W-:-:S04]  /*0740*/  @!P1 IMAD.WIDE.U32 R6, R3, c[0x0][0x1b8], R6 ;  /* 0x00006e0003069a25 */ /* 0x000fc800078e0006 */
[----:B------:R-:W-:Y:S01]  /*0750*/  @!P1 IMAD R0, R3, c[0x0][0x1bc], R0 ;  /* 0x00006f0003009a24 */ /* 0x000fe200078e0200 */
[----:B------:R-:W-:Y:S01]  /*0760*/  @!P1 LEA R28, P0, R6, c[0x0][0x1a0], 0x2 ;  /* 0x00006800061c9a11 */ /* 0x000fe200078010ff */
[----:B------:R-:W-:Y:S02]  /*0770*/  @!P5 IMAD R4, R4, c[0x0][0x1b8], RZ ;  /* 0x00006e000404da24 */ /* 0x000fe400078e02ff */
[----:B------:R-:W-:Y:S02]  /*0780*/  @!P1 IMAD.IADD R0, R7, 0x1, R0 ;  /* 0x0000000107009824 */ /* 0x000fe400078e0200 */
[----:B------:R-:W-:Y:S02]  /*0790*/  @!P5 IMAD.MOV.U32 R7, RZ, RZ, R15 ;  /* 0x000000ffff07d224 */ /* 0x000fe400078e000f */
[----:B------:R-:W-:Y:S01]  /*07a0*/  @!P5 IMAD R4, R23, c[0x0][0x1bc], R4 ;  /* 0x00006f001704da24 */ /* 0x000fe200078e0204 */
[----:B------:R-:W-:Y:S01]  /*07b0*/  @!P1 LEA.HI.X R29, R6, c[0x0][0x1a4], R0, 0x2, P0 ;  /* 0x00006900061d9a11 */ /* 0x000fe200000f1400 */
[----:B------:R-:W-:Y:S01]  /*07c0*/  @!P6 IMAD.IADD R5, R27, 0x1, R5 ;  /* 0x000000011b05e824 */ /* 0x000fe200078e0205 */
[----:B------:R-:W-:Y:S01]  /*07d0*/  @!P5 MOV R6, R14 ;  /* 0x0000000e0006d202 */ /* 0x000fe20000000f00 */
[----:B------:R-:W-:Y:S01]  /*07e0*/  @!P3 IMAD.MOV.U32 R27, RZ, RZ, R15 ;  /* 0x000000ffff1bb224 */ /* 0x000fe200078e000f */
[----:B------:R-:W-:Y:S01]  /*07f0*/  @!P4 SHF.R.S32.HI R0, RZ, 0x1f, R21 ;  /* 0x0000001fff00c819 */ /* 0x000fe20000011415 */
[----:B------:R-:W-:Y:S01]  /*0800*/  @!PT LDS RZ, [RZ] ;  /* 0x00000000fffff984 */ /* 0x000fe20000000800 */
[----:B------:R-:W-:Y:S01]  /*0810*/  @!PT LDS RZ, [RZ] ;  /* 0x00000000fffff984 */ /* 0x000fe20000000800 */
[----:B------:R-:W-:Y:S01]  /*0820*/  @!PT LDS RZ, [RZ] ;  /* 0x00000000fffff984 */ /* 0x000fe20000000800 */
[----:B------:R1:W-:Y:S01]  /*0830*/  @!P1 LDGSTS.E.LTC128B [R8], [R28.64] ;  /* 0x000000001c089fae */ /* 0x0003e2000b921964 */
[----:B------:R-:W-:Y:S01]  /*0840*/  ISETP.GE.AND P1, PT, R9, R16, PT ;  /* 0x000000100900720c */ /* 0x000fe20003f26270 */
[----:B------:R-:W-:Y:S01]  /*0850*/  @!P5 IMAD.WIDE.U32 R22, R23, c[0x0][0x1b8], R6 ;  /* 0x00006e001716da25 */ /* 0x000fe200078e0006 */
[----:B------:R-:W-:-:S02]  /*0860*/  @!P6 LEA R24, P0, R26, c[0x0][0x1a0], 0x2 ;  /* 0x000068001a18ea11 */ /* 0x000fc400078010ff */
[----:B------:R-:W-:Y:S01]  /*0870*/  @!P3 SHF.R.S32.HI R7, RZ, 0x1f, R13 ;  /* 0x0000001fff07b819 */ /* 0x000fe2000001140d */
[----:B------:R-:W-:Y:S01]  /*0880*/  @!P4 IMAD R0, R0, c[0x0][0x1b8], RZ ;  /* 0x00006e000000ca24 */ /* 0x000fe200078e02ff */
[----:B------:R-:W-:Y:S01]  /*0890*/  @!P6 LEA.HI.X R25, R26, c[0x0][0x1a4], R5, 0x2, P0 ;  /* 0x000069001a19ea11 */ /* 0x000fe200000f1405 */
[----:B------:R-:W-:Y:S01]  /*08a0*/  @!P3 IMAD.MOV.U32 R26, RZ, RZ, R14 ;  /* 0x000000ffff1ab224 */ /* 0x000fe200078e000e */
[----:B------:R-:W-:Y:S01]  /*08b0*/  @!P5 IADD3 R5, R23, R4, RZ ;  /* 0x000000041705d210 */ /* 0x000fe20007ffe0ff */
[C---:B------:R-:W-:Y:S01]  /*08c0*/  @!P4 IMAD R0, R21.reuse, c[0x0][0x1bc], R0 ;  /* 0x00006f001500ca24 */ /* 0x040fe200078e0200 */
[C---:B------:R-:W-:Y:S01]  /*08d0*/  @!P5 LEA R4, P0, R22.reuse, c[0x0][0x1a0], 0x2 ;  /* 0x000068001604da11 */ /* 0x040fe200078010ff */
[----:B------:R-:W-:Y:S01]  /*08e0*/  @!P4 IMAD.WIDE.U32 R20, R21, c[0x0][0x1b8], R14 ;  /* 0x00006e001514ca25 */ /* 0x000fe200078e000e */
[----:B------:R-:W-:Y:S02]  /*08f0*/  @!P2 SHF.R.S32.HI R6, RZ, 0x1f, R11 ;  /* 0x0000001fff06a819 */ /* 0x000fe4000001140b */
[----:B------:R-:W-:Y:S01]  /*0900*/  @!P5 LEA.HI.X R5, R22, c[0x0][0x1a4], R5, 0x2, P0 ;  /* 0x000069001605da11 */ /* 0x000fe200000f1405 */
[----:B------:R-:W-:Y:S01]  /*0910*/  @!P3 IMAD R12, R7, c[0x0][0x1b8], RZ ;  /* 0x00006e00070cba24 */ /* 0x000fe200078e02ff */
[----:B------:R-:W-:Y:S01]  /*0920*/  @!P1 SHF.R.S32.HI R7, RZ, 0x1f, R9 ;  /* 0x0000001fff079819 */ /* 0x000fe20000011409 */
[----:B------:R-:W-:Y:S01]  /*0930*/  @!P3 IMAD.WIDE.U32 R26, R13, c[0x0][0x1b8], R26 ;  /* 0x00006e000d1aba25 */ /* 0x000fe200078e001a */
[----:B------:R-:W-:-:S03]  /*0940*/  @!P4 LEA R22, P0, R20, c[0x0][0x1a0], 0x2 ;  /* 0x000068001416ca11 */ /* 0x000fc600078010ff */
[----:B------:R-:W-:Y:S01]  /*0950*/  @!P3 IMAD R12, R13, c[0x0][0x1bc], R12 ;  /* 0x00006f000d0cba24 */ /* 0x000fe200078e020c */
[----:B------:R-:W-:Y:S01]  /*0960*/  @!P4 IADD3 R13, R21, R0, RZ ;  /* 0x00000000150dc210 */ /* 0x000fe20007ffe0ff */
[----:B------:R-:W-:Y:S02]  /*0970*/  @!P2 IMAD R6, R6, c[0x0][0x1b8], RZ ;  /* 0x00006e000606aa24 */ /* 0x000fe400078e02ff */
[----:B------:R-:W-:Y:S01]  /*0980*/  @!P1 IMAD R0, R7, c[0x0][0x1b8], RZ ;  /* 0x00006e0007009a24 */ /* 0x000fe200078e02ff */
[----:B------:R-:W-:Y:S01]  /*0990*/  @!P4 LEA.HI.X R23, R20, c[0x0][0x1a4], R13, 0x2, P0 ;  /* 0x000069001417ca11 */ /* 0x000fe200000f140d */
[----:B-1----:R-:W-:Y:S01]  /*09a0*/  @!P2 IMAD.MOV.U32 R28, RZ, RZ, R14 ;  /* 0x000000ffff1ca224 */ /* 0x002fe200078e000e */
[----:B------:R-:W-:Y:S01]  /*09b0*/  @!P3 IADD3 R7, R27, R12, RZ ;  /* 0x0000000c1b07b210 */ /* 0x000fe20007ffe0ff */
[----:B------:R-:W-:Y:S01]  /*09c0*/  @!P2 IMAD.MOV.U32 R29, RZ, RZ, R15 ;  /* 0x000000ffff1da224 */ /* 0x000fe200078e000f */
[----:B------:R-:W-:Y:S01]  /*09d0*/  @!P3 LEA R12, P0, R26, c[0x0][0x1a0], 0x2 ;  /* 0x000068001a0cba11 */ /* 0x000fe200078010ff */
[----:B------:R-:W-:-:S02]  /*09e0*/  @!P2 IMAD R6, R11, c[0x0][0x1bc], R6 ;  /* 0x00006f000b06aa24 */ /* 0x000fc400078e0206 */
[----:B------:R-:W-:Y:S01]  /*09f0*/  @!P2 IMAD.WIDE.U32 R28, R11, c[0x0][0x1b8], R28 ;  /* 0x00006e000b1caa25 */ /* 0x000fe200078e001c */
[----:B------:R-:W-:Y:S02]  /*0a00*/  @!P3 LEA.HI.X R13, R26, c[0x0][0x1a4], R7, 0x2, P0 ;  /* 0x000069001a0dba11 */ /* 0x000fe400000f1407 */
[----:B------:R-:W-:Y:S01]  /*0a10*/  IADD3 R11, R3, 0x70, RZ ;  /* 0x00000070030b7810 */ /* 0x000fe20007ffe0ff */
[----:B------:R-:W-:Y:S01]  /*0a20*/  @!P1 IMAD.MOV.U32 R20, RZ, RZ, R14 ;  /* 0x000000ffff149224 */ /* 0x000fe200078e000e */
[----:B------:R-:W-:Y:S01]  /*0a30*/  @!P2 IADD3 R7, R29, R6, RZ ;  /* 0x000000061d07a210 */ /* 0x000fe20007ffe0ff */
[----:B------:R-:W-:Y:S01]  /*0a40*/  @!P1 IMAD.MOV.U32 R21, RZ, RZ, R15 ;  /* 0x000000ffff159224 */ /* 0x000fe200078e000f */
[C---:B------:R-:W-:Y:S01]  /*0a50*/  @!P2 LEA R26, P0, R28.reuse, c[0x0][0x1a0], 0x2 ;  /* 0x000068001c1aaa11 */ /* 0x040fe200078010ff */
[C---:B------:R-:W-:Y:S02]  /*0a60*/  @!P1 IMAD R0, R9.reuse, c[0x0][0x1bc], R0 ;  /* 0x00006f0009009a24 */ /* 0x040fe400078e0200 */
[----:B------:R-:W-:Y:S01]  /*0a70*/  @!P1 IMAD.WIDE.U32 R20, R9, c[0x0][0x1b8], R20 ;  /* 0x00006e0009149a25 */ /* 0x000fe200078e0014 */
[----:B------:R-:W-:-:S03]  /*0a80*/  @!P2 LEA.HI.X R27, R28, c[0x0][0x1a4], R7, 0x2, P0 ;  /* 0x000069001c1baa11 */ /* 0x000fc600000f1407 */
[----:B------:R-:W-:Y:S01]  /*0a90*/  @!P1 IMAD.IADD R9, R21, 0x1, R0 ;  /* 0x0000000115099824 */ /* 0x000fe200078e0200 */
[C---:B------:R-:W-:Y:S01]  /*0aa0*/  @!P1 LEA R28, P0, R20.reuse, c[0x0][0x1a0], 0x2 ;  /* 0x00006800141c9a11 */ /* 0x040fe200078010ff */
[----:B------:R-:W-:Y:S02]  /*0ab0*/  @P6 IMAD.MOV.U32 R7, RZ, RZ, -0x800000 ;  /* 0xff800000ff076424 */ /* 0x000fe400078e00ff */
[----:B------:R-:W-:Y:S01]  /*0ac0*/  @P4 IMAD.MOV.U32 R21, RZ, RZ, -0x800000 ;  /* 0xff800000ff154424 */ /* 0x000fe200078e00ff */
[----:B------:R-:W-:Y:S02]  /*0ad0*/  @!P1 LEA.HI.X R29, R20, c[0x0][0x1a4], R9, 0x2, P0 ;  /* 0x00006900141d9a11 */ /* 0x000fe400000f1409 */
[----:B------:R-:W-:Y:S01]  /*0ae0*/  ISETP.GE.AND P0, PT, R11, R16, PT ;  /* 0x000000100b00720c */ /* 0x000fe20003f06270 */
[----:B------:R1:W-:Y:S01]  /*0af0*/  @P6 STS [R10.X4+0x400], R7 ;  /* 0x000400070a006388 */ /* 0x0003e20000004800 */
[----:B------:R-:W-:-:S03]  /*0b00*/  @P5 MOV R9, 0xff800000 ;  /* 0xff80000000095802 */ /* 0x000fc60000000f00 */
        /* <DEDUP_REMOVED lines=15> */
[----:B-1----:R-:W-:-:S03]  /*0c00*/  @P0 MOV R7, 0xff800000 ;  /* 0xff80000000070802 */ /* 0x002fc60000000f00 */
[----:B------:R-:W-:Y:S01]  /*0c10*/  @!PT LDS RZ, [RZ] ;  /* 0x00000000fffff984 */ /* 0x000fe20000000800 */
[----:B------:R-:W-:Y:S01]  /*0c20*/  @!PT LDS RZ, [RZ] ;  /* 0x00000000fffff984 */ /* 0x000fe20000000800 */
[----:B------:R-:W-:Y:S01]  /*0c30*/  @!PT LDS RZ, [RZ] ;  /* 0x00000000fffff984 */ /* 0x000fe20000000800 */
[----:B------:R2:W-:Y:S04]  /*0c40*/  @!P3 LDGSTS.E.LTC128B [R8+0x1000], [R12.64] ;  /* 0x010000000c08bfae */ /* 0x0005e8000b921964 */
        /* <DEDUP_REMOVED lines=13> */
[----:B------:R-:W-:Y:S02]  /*0d20*/  SHF.R.S32.HI R0, RZ, 0x1f, R11 ;  /* 0x0000001fff007819 */ /* 0x000fe4000001140b */
[----:B--2---:R-:W-:-:S02]  /*0d30*/  MOV R4, R14 ;  /* 0x0000000e00047202 */ /* 0x004fc40000000f00 */
        /* <DEDUP_REMOVED lines=11> */
.L_x_280:
[----:B------:R-:W-:Y:S05]  /*0df0*/  BSYNC B0 ;  /* 0x0000000000007941 */ /* 0x000fea0003800000 */
.L_x_279:
[----:B------:R-:W-:Y:S01]  /*0e00*/  IMAD.MOV.U32 R0, RZ, RZ, 0x1 ;  /* 0x00000001ff007424 */ /* 0x000fe200078e00ff */
[----:B------:R-:W0:Y:S01]  /*0e10*/  LDGDEPBAR ;  /* 0x00000000000079af */ /* 0x000e220000000000 */
[----:B-1----:R-:W-:Y:S02]  /*0e20*/  IMAD R6, R19, 0x10, R3 ;  /* 0x0000001013067824 */ /* 0x002fe400078e0203 */
[----:B--2---:R-:W-:Y:S01]  /*0e30*/  IMAD.SHL.U32 R4, R18, 0x40, RZ ;  /* 0x0000004012047824 */ /* 0x004fe200078e00ff */
[----:B------:R-:W-:Y:S01]  /*0e40*/  ISETP.NE.AND P1, PT, R0, c[0x0][0x208], PT ;  /* 0x0000820000007a0c */ /* 0x000fe20003f25270 */
[----:B------:R-:W-:Y:S01]  /*0e50*/  IMAD R8, R34, c[0x0][0x198], RZ ;  /* 0x0000660022087a24 */ /* 0x000fe200078e02ff */
[----:B------:R-:W-:Y:S01]  /*0e60*/  ISETP.GE.AND P0, PT, R6, R17, PT ;  /* 0x000000110600720c */ /* 0x000fe20003f06270 */
[----:B------:R-:W-:Y:S01]  /*0e70*/  IMAD.MOV.U32 R0, RZ, RZ, R6 ;  /* 0x000000ffff007224 */ /* 0x000fe200078e0006 */
[----:B------:R-:W-:Y:S01]  /*0e80*/  SHF.R.S32.HI R5, RZ, 0x1f, R4 ;  /* 0x0000001fff057819 */ /* 0x000fe20000011404 */
[----:B------:R-:W-:Y:S01]  /*0e90*/  IMAD.SHL.U32 R14, R2, 0x4, RZ ;  /* 0x00000004020e7824 */ /* 0x000fe200078e00ff */
[----:B------:R-:W-:Y:S01]  /*0ea0*/  IADD3 R13, -R4, c[0x0][0x16c], RZ ;  /* 0x00005b00040d7a10 */ /* 0x000fe20007ffe1ff */
[----:B------:R-:W-:-:S02]  /*0eb0*/  IMAD.SHL.U32 R24, R2, 0x10, RZ ;  /* 0x0000001002187824 */ /* 0x000fc400078e00ff */
[--C-:B------:R-:W-:Y:S01]  /*0ec0*/  IMAD R32, R3, 0x40, R14.reuse ;  /* 0x0000004003207824 */ /* 0x100fe200078e020e */
[----:B------:R-:W-:Y:S02]  /*0ed0*/  ISETP.GE.AND P4, PT, R14, R13, PT ;  /* 0x0000000d0e00720c */ /* 0x000fe40003f86270 */
[----:B------:R-:W-:Y:S01]  /*0ee0*/  SHF.R.S32.HI R37, RZ, 0x1f, R14 ;  /* 0x0000001fff257819 */ /* 0x000fe2000001140e */
[----:B------:R-:W-:Y:S01]  /*0ef0*/  @P1 IMAD.HI.U32 R7, R6, c[0x0][0x20c], RZ ;  /* 0x0000830006071a27 */ /* 0x000fe200078e00ff */
[----:B------:R-:W-:-:S04]  /*0f00*/  LOP3.LUT R24, R24, 0xf0, RZ, 0xc0, !PT ;  /* 0x000000f018187812 */ /* 0x000fc800078ec0ff */
        /* <DEDUP_REMOVED lines=39> */
[----:B------:R-:W-:-:S02]  /*1180*/  LOP3.LUT R9, R24, 0xf, R3, 0xf8, !PT ;  /* 0x0000000f18097812 */ /* 0x000fc400078ef803 */
[----:B------:R-:W-:Y:S01]  /*1190*/  SHF.R.U32.HI R24, RZ, 0x4, R24 ;  /* 0x00000004ff187819 */ /* 0x000fe20000011618 */
[----:B------:R-:W0:Y:S03]  /*11a0*/  LDGDEPBAR ;  /* 0x00000000000079af */ /* 0x000e260000000000 */
[----:B------:R-:W-:Y:S01]  /*11b0*/  LOP3.LUT R24, R9, R24, RZ, 0x3c, !PT ;  /* 0x0000001809187212 */ /* 0x000fe200078e3cff */
[----:B------:R2:W-:Y:S04]  /*11c0*/  @!P4 LDGSTS.E.BYPASS.LTC128B.128 [R7+0x3040], [R16.64] ;  /* 0x030400001007cfae */ /* 0x0005e8000b901d64 */
[----:B------:R-:W0:Y:S04]  /*11d0*/  LDGDEPBAR ;  /* 0x00000000000079af */ /* 0x000e280000000000 */
[----:B------:R3:W-:Y:S04]  /*11e0*/  @!P3 LDGSTS.E.BYPASS.LTC128B.128 [R5+0x4040], [R10.64] ;  /* 0x040400000a05bfae */ /* 0x0007e8000b901d64 */
[----:B------:R-:W0:Y:S01]  /*11f0*/  LDGDEPBAR ;  /* 0x00000000000079af */ /* 0x000e220000000000 */
[----:B------:R-:W-:-:S04]  /*1200*/  DEPBAR.LE SB0, 0x3 ;  /* 0x000080c00000791a */ /* 0x000fc80000000000 */
[----:B------:R-:W-:Y:S01]  /*1210*/  WARPSYNC 0xffffffff ;  /* 0xffffffff00007948 */ /* 0x000fe20003800000 */
[----:B------:R-:W-:Y:S06]  /*1220*/  BAR.SYNC.DEFER_BLOCKING 0x0 ;  /* 0x0000000000007b1d */ /* 0x000fec0000010000 */
[----:B------:R-:W-:Y:S04]  /*1230*/  LDS R23, [R24.X4+0x400] ;  /* 0x0004000018177984 */ /* 0x000fe80000004800 */
[----:B------:R-:W4:Y:S04]  /*1240*/  LDS R22, [R24.X4] ;  /* 0x0000000018167984 */ /* 0x000f280000004800 */
[----:B------:R-:W3:Y:S04]  /*1250*/  LDS R21, [R24.X4+0x800] ;  /* 0x0008000018157984 */ /* 0x000ee80000004800 */
[----:B------:R-:W5:Y:S04]  /*1260*/  LDS R20, [R24.X4+0xc00] ;  /* 0x000c000018147984 */ /* 0x000f680000004800 */
[----:B-1----:R-:W1:Y:S04]  /*1270*/  LDS R19, [R24.X4+0x1000] ;  /* 0x0010000018137984 */ /* 0x002e680000004800 */
[----:B------:R-:W1:Y:S04]  /*1280*/  LDS R18, [R24.X4+0x1400] ;  /* 0x0014000018127984 */ /* 0x000e680000004800 */
[----:B--2---:R-:W2:Y:S04]  /*1290*/  LDS R17, [R24.X4+0x1800] ;  /* 0x0018000018117984 */ /* 0x004ea80000004800 */
[----:B------:R-:W2:Y:S01]  /*12a0*/  LDS R16, [R24.X4+0x1c00] ;  /* 0x001c000018107984 */ /* 0x000ea20000004800 */
[----:B----4-:R-:W-:-:S04]  /*12b0*/  FMNMX.FTZ R0, R23, R22, !PT ;  /* 0x0000001617007209 */ /* 0x010fc80007810000 */
[----:B---3--:R-:W-:-:S04]  /*12c0*/  FMNMX.FTZ R5, R0, R21, !PT ;  /* 0x0000001500057209 */ /* 0x008fc80007810000 */
[----:B-----5:R-:W-:-:S04]  /*12d0*/  FMNMX.FTZ R0, R5, R20, !PT ;  /* 0x0000001405007209 */ /* 0x020fc80007810000 */
[----:B-1----:R-:W-:-:S04]  /*12e0*/  FMNMX.FTZ R5, R0, R19, !PT ;  /* 0x0000001300057209 */ /* 0x002fc80007810000 */
[----:B------:R-:W-:-:S04]  /*12f0*/  FMNMX.FTZ R0, R5, R18, !PT ;  /* 0x0000001205007209 */ /* 0x000fc80007810000 */
[----:B--2---:R-:W-:-:S04]  /*1300*/  FMNMX.FTZ R5, R0, R17, !PT ;  /* 0x0000001100057209 */ /* 0x004fc80007810000 */
[----:B------:R-:W-:Y:S01]  /*1310*/  FMNMX.FTZ R6, R5, R16, !PT ;  /* 0x0000001005067209 */ /* 0x000fe20007810000 */
[----:B------:R-:W-:Y:S05]  /*1320*/  BRA.DIV ~URZ, `(.L_x_281) ;  /* 0x000016a27f007947 */ /* 0x000fea000b800000 */
[----:B------:R1:W2:Y:S02]  /*1330*/  SHFL.BFLY PT, R5, R6, 0x8, 0x1f ;  /* 0x0d001f0006057f89 */ /* 0x0002a400000e0000 */
.L_x_290:
        /* <DEDUP_REMOVED lines=14> */
[--C-:B------:R-:W-:Y:S02]  /*1420*/  FADD.FTZ R11, R22, -R0.reuse ;  /* 0x80000000160b7221 */ /* 0x100fe40000010000 */
[--C-:B------:R-:W-:Y:S02]  /*1430*/  FADD.FTZ R10, R23, -R0.reuse ;  /* 0x80000000170a7221 */ /* 0x100fe40000010000 */
[----:B------:R-:W-:Y:S02]  /*1440*/  FMUL.FTZ R11, R11, 1.4426950216293334961 ;  /* 0x3fb8aa3b0b0b7820 */ /* 0x000fe40000410000 */
[----:B------:R-:W-:Y:S02]  /*1450*/  FMUL.FTZ R10, R10, 1.4426950216293334961 ;  /* 0x3fb8aa3b0a0a7820 */ /* 0x000fe40000410000 */
[--C-:B------:R-:W-:Y:S01]  /*1460*/  FADD.FTZ R9, R21, -R0.reuse ;  /* 0x8000000015097221 */ /* 0x100fe20000010000 */
[----:B------:R-:W-:Y:S01]  /*1470*/  SEL R21, R2, 0xffffffff, P3 ;  /* 0xffffffff02157807 */ /* 0x000fe20001800000 */
[----:B------:R-:W1:Y:S01]  /*1480*/  MUFU.EX2 R11, R11 ;  /* 0x0000000b000b7308 */ /* 0x000e620000000800 */
[--C-:B------:R-:W-:Y:S01]  /*1490*/  FADD.FTZ R8, R20, -R0.reuse ;  /* 0x8000000014087221 */ /* 0x100fe20000010000 */
[----:B------:R-:W-:Y:S01]  /*14a0*/  FSETP.NEU.FTZ.AND P3, PT, R19, -INF , PT ;  /* 0xff8000001300780b */ /* 0x000fe20003f7d000 */
[----:B------:R-:W-:Y:S01]  /*14b0*/  FMUL.FTZ R9, R9, 1.4426950216293334961 ;  /* 0x3fb8aa3b09097820 */ /* 0x000fe20000410000 */
[----:B------:R-:W-:Y:S01]  /*14c0*/  @P2 IADD3 R21, R2, 0x10, RZ ;  /* 0x0000001002152810 */ /* 0x000fe20007ffe0ff */
[----:B------:R-:W-:Y:S01]  /*14d0*/  FMUL.FTZ R8, R8, 1.4426950216293334961 ;  /* 0x3fb8aa3b08087820 */ /* 0x000fe20000410000 */
[C---:B------:R-:W-:Y:S01]  /*14e0*/  FSETP.NEU.FTZ.AND P2, PT, R18.reuse, -INF , PT ;  /* 0xff8000001200780b */ /* 0x040fe20003f5d000 */
[--C-:B------:R-:W-:Y:S01]  /*14f0*/  FADD.FTZ R7, R19, -R0.reuse ;  /* 0x8000000013077221 */ /* 0x100fe20000010000 */
[----:B------:R-:W3:Y:S01]  /*1500*/  MUFU.EX2 R10, R10 ;  /* 0x0000000a000a7308 */ /* 0x000ee20000000800 */
[--C-:B------:R-:W-:Y:S01]  /*1510*/  FADD.FTZ R6, R18, -R0.reuse ;  /* 0x8000000012067221 */ /* 0x100fe20000010000 */
[----:B------:R-:W-:Y:S01]  /*1520*/  @P1 IADD3 R21, R2, 0x20, RZ ;  /* 0x0000002002151810 */ /* 0x000fe20007ffe0ff */
[----:B------:R-:W-:Y:S01]  /*1530*/  FMUL.FTZ R7, R7, 1.4426950216293334961 ;  /* 0x3fb8aa3b07077820 */ /* 0x000fe20000410000 */
[C---:B------:R-:W-:Y:S01]  /*1540*/  FSETP.NEU.FTZ.AND P1, PT, R17.reuse, -INF , PT ;  /* 0xff8000001100780b */ /* 0x040fe20003f3d000 */
[----:B------:R-:W-:Y:S01]  /*1550*/  FMUL.FTZ R6, R6, 1.4426950216293334961 ;  /* 0x3fb8aa3b06067820 */ /* 0x000fe20000410000 */
[----:B------:R-:W-:Y:S01]  /*1560*/  @P0 IADD3 R21, R2, 0x30, RZ ;  /* 0x0000003002150810 */ /* 0x000fe20007ffe0ff */
[--C-:B------:R-:W-:Y:S01]  /*1570*/  FADD.FTZ R5, R17, -R0.reuse ;  /* 0x8000000011057221 */ /* 0x100fe20000010000 */
[----:B------:R-:W4:Y:S01]  /*1580*/  MUFU.EX2 R9, R9 ;  /* 0x0000000900097308 */ /* 0x000f220000000800 */
[----:B-1----:R-:W-:Y:S01]  /*1590*/  FADD.FTZ R15, RZ, R11 ;  /* 0x0000000bff0f7221 */ /* 0x002fe20000010000 */
[----:B------:R-:W-:Y:S01]  /*15a0*/  FSETP.NEU.FTZ.AND P0, PT, R16, -INF , PT ;  /* 0xff8000001000780b */ /* 0x000fe20003f1d000 */
[----:B------:R-:W-:Y:S01]  /*15b0*/  FMUL.FTZ R5, R5, 1.4426950216293334961 ;  /* 0x3fb8aa3b05057820 */ /* 0x000fe20000410000 */
[----:B------:R-:W-:Y:S01]  /*15c0*/  @P3 IADD3 R21, R2, 0x40, RZ ;  /* 0x0000004002153810 */ /* 0x000fe20007ffe0ff */
[----:B------:R-:W-:Y:S01]  /*15d0*/  FADD.FTZ R0, R16, -R0 ;  /* 0x8000000010007221 */ /* 0x000fe20000010000 */
[----:B------:R-:W-:-:S02]  /*15e0*/  @P2 IADD3 R21, R2, 0x50, RZ ;  /* 0x0000005002152810 */ /* 0x000fc40007ffe0ff */
[----:B------:R-:W1:Y:S01]  /*15f0*/  MUFU.EX2 R8, R8 ;  /* 0x0000000800087308 */ /* 0x000e620000000800 */
[----:B---3--:R-:W-:Y:S01]  /*1600*/  FADD.FTZ R26, R15, R10 ;  /* 0x0000000a0f1a7221 */ /* 0x008fe20000010000 */
[----:B------:R-:W-:Y:S01]  /*1610*/  @P1 IADD3 R21, R2, 0x60, RZ ;  /* 0x0000006002151810 */ /* 0x000fe20007ffe0ff */
[----:B------:R-:W-:Y:S01]  /*1620*/  FMUL.FTZ R0, R0, 1.4426950216293334961 ;  /* 0x3fb8aa3b00007820 */ /* 0x000fe20000410000 */
[----:B------:R-:W-:-:S03]  /*1630*/  ISETP.NE.AND P1, PT, R2, RZ, PT ;  /* 0x000000ff0200720c */ /* 0x000fc60003f25270 */
[----:B------:R-:W-:Y:S01]  /*1640*/  @P0 IADD3 R21, R2, 0x70, RZ ;  /* 0x0000007002150810 */ /* 0x000fe20007ffe0ff */
[----:B------:R-:W3:Y:S01]  /*1650*/  MUFU.EX2 R7, R7 ;  /* 0x0000000700077308 */ /* 0x000ee20000000800 */
[----:B----4-:R-:W-:-:S03]  /*1660*/  FADD.FTZ R15, R26, R9 ;  /* 0x000000091a0f7221 */ /* 0x010fc60000010000 */
[----:B------:R-:W4:Y:S04]  /*1670*/  SHFL.BFLY PT, R16, R21, 0x8, 0x1f ;  /* 0x0d001f0015107f89 */ /* 0x000f2800000e0000 */
[----:B------:R-:W5:Y:S01]  /*1680*/  MUFU.EX2 R6, R6 ;  /* 0x0000000600067308 */ /* 0x000f620000000800 */
[----:B-1----:R-:W-:-:S07]  /*1690*/  FADD.FTZ R26, R15, R8 ;  /* 0x000000080f1a7221 */ /* 0x002fce0000010000 */
[----:B------:R-:W1:Y:S01]  /*16a0*/  MUFU.EX2 R5, R5 ;  /* 0x0000000500057308 */ /* 0x000e620000000800 */
[----:B---3--:R-:W-:-:S07]  /*16b0*/  FADD.FTZ R15, R26, R7 ;  /* 0x000000071a0f7221 */ /* 0x008fce0000010000 */
[----:B------:R-:W3:Y:S01]  /*16c0*/  MUFU.EX2 R0, R0 ;  /* 0x0000000000007308 */ /* 0x000ee20000000800 */
[----:B-----5:R-:W-:Y:S01]  /*16d0*/  FADD.FTZ R26, R15, R6 ;  /* 0x000000060f1a7221 */ /* 0x020fe20000010000 */
[----:B----4-:R-:W-:-:S03]  /*16e0*/  IMNMX R25, R21, R16, !PT ;  /* 0x0000001015197217 */ /* 0x010fc60007800200 */
[----:B-1----:R-:W-:-:S04]  /*16f0*/  FADD.FTZ R15, R26, R5 ;  /* 0x000000051a0f7221 */ /* 0x002fc80000010000 */
[----:B---3--:R-:W-:-:S05]  /*1700*/  FADD.FTZ R15, R15, R0 ;  /* 0x000000000f0f7221 */ /* 0x008fca0000010000 */
[----:B------:R-:W1:Y:S02]  /*1710*/  SHFL.BFLY PT, R20, R15, 0x8, 0x1f ;  /* 0x0d001f000f147f89 */ /* 0x000e6400000e0000 */
[----:B-1----:R-:W-:Y:S02]  /*1720*/  FADD.FTZ R18, R15, R20 ;  /* 0x000000140f127221 */ /* 0x002fe40000010000 */
        /* <DEDUP_REMOVED lines=8> */
[----:B---3--:R-:W-:Y:S01]  /*17b0*/  FADD.FTZ R23, R17, R16 ;  /* 0x0000001011177221 */ /* 0x008fe20000010000 */
[----:B------:R-:W-:-:S03]  /*17c0*/  HFMA2.MMA R17, -RZ, RZ, 0, 0 ;  /* 0x00000000ff117435 */ /* 0x000fc600000001ff */
[----:B------:R-:W1:Y:S04]  /*17d0*/  SHFL.BFLY PT, R18, R19, 0x1, 0x1f ;  /* 0x0c201f0013127f89 */ /* 0x000e6800000e0000 */
[----:B------:R-:W3:Y:S01]  /*17e0*/  SHFL.BFLY PT, R16, R23, 0x1, 0x1f ;  /* 0x0c201f0017107f89 */ /* 0x000ee200000e0000 */
[----:B-1----:R-:W-:Y:S01]  /*17f0*/  IMNMX R18, R19, R18, !PT ;  /* 0x0000001213127217 */ /* 0x002fe20007800200 */
[----:B---3--:R-:W-:-:S04]  /*1800*/  FADD.FTZ R16, R23, R16 ;  /* 0x0000001017107221 */ /* 0x008fc80000010000 */
[----:B------:R-:W1:Y:S01]  /*1810*/  MUFU.LG2 R23, R16 ;  /* 0x0000001000177308 */ /* 0x000e620000000c00 */
[----:B------:R-:W-:-:S13]  /*1820*/  FSETP.NE.FTZ.AND P0, PT, R16, RZ, PT ;  /* 0x000000ff1000720b */ /* 0x000fda0003f15000 */
[----:B------:R-:W3:Y:S01]  /*1830*/  @P0 MUFU.RCP R17, R16 ;  /* 0x0000001000110308 */ /* 0x000ee20000001000 */
[----:B----4-:R-:W-:Y:S01]  /*1840*/  ISETP.GT.OR P0, PT, R15, 0xff, P1 ;  /* 0x000000ff0f00780c */ /* 0x010fe20000f04670 */
[----:B-1----:R-:W-:Y:S02]  /*1850*/  FFMA.FTZ R12, R23, 0.69314718246459960938, R12 ;  /* 0x3f317218170c7823 */ /* 0x002fe4000001000c */
[-C--:B---3--:R-:W-:Y:S02]  /*1860*/  FMUL.FTZ R11, R11, R17.reuse ;  /* 0x000000110b0b7220 */ /* 0x088fe40000410000 */
[-C--:B------:R-:W-:Y:S02]  /*1870*/  FMUL.FTZ R15, R10, R17.reuse ;  /* 0x000000110a0f7220 */ /* 0x080fe40000410000 */
[-C--:B------:R-:W-:Y:S01]  /*1880*/  FMUL.FTZ R9, R9, R17.reuse ;  /* 0x0000001109097220 */ /* 0x080fe20000410000 */
[----:B------:R1:W-:Y:S01]  /*1890*/  STS [R24.X4], R11 ;  /* 0x0000000b18007388 */ /* 0x0003e20000004800 */
[----:B------:R-:W-:-:S02]  /*18a0*/  FMUL.FTZ R21, R8, R17 ;  /* 0x0000001108157220 */ /* 0x000fc40000410000 */
[-C--:B------:R-:W-:Y:S01]  /*18b0*/  FMUL.FTZ R7, R7, R17.reuse ;  /* 0x0000001107077220 */ /* 0x080fe20000410000 */
[----:B------:R1:W-:Y:S01]  /*18c0*/  STS [R24.X4+0x400], R15 ;  /* 0x0004000f18007388 */ /* 0x0003e20000004800 */
[-C--:B------:R-:W-:Y:S02]  /*18d0*/  FMUL.FTZ R19, R6, R17.reuse ;  /* 0x0000001106137220 */ /* 0x080fe40000410000 */
[-C--:B------:R-:W-:Y:S01]  /*18e0*/  FMUL.FTZ R5, R5, R17.reuse ;  /* 0x0000001105057220 */ /* 0x080fe20000410000 */
[----:B------:R1:W-:Y:S01]  /*18f0*/  STS [R24.X4+0x800], R9 ;  /* 0x0008000918007388 */ /* 0x0003e20000004800 */
[----:B------:R-:W-:-:S03]  /*1900*/  FMUL.FTZ R17, R0, R17 ;  /* 0x0000001100117220 */ /* 0x000fc60000410000 */
        /* <DEDUP_REMOVED lines=16> */
[----:B------:R-:W-:Y:S02]  /*1a10*/  IMAD.MOV.U32 R0, RZ, RZ, 0x1 ;  /* 0x00000001ff007424 */ /* 0x000fe400078e00ff */
[----:B------:R-:W-:Y:S02]  /*1a20*/  IMAD R8, R34, c[0x0][0x200], RZ ;  /* 0x0000800022087a24 */ /* 0x000fe400078e02ff */
[----:B-1----:R-:W-:Y:S01]  /*1a30*/  IMAD.WIDE.U32 R10, R33, c[0x0][0x200], RZ ;  /* 0x00008000210a7a25 */ /* 0x002fe200078e00ff */
        /* <DEDUP_REMOVED lines=18> */
.L_x_283:
[----:B------:R-:W-:Y:S05]  /*1b60*/  BSYNC B0 ;  /* 0x0000000000007941 */ /* 0x000fea0003800000 */
.L_x_282:
        /* <DEDUP_REMOVED lines=24> */
.L_x_288:
        /* <DEDUP_REMOVED lines=129> */
.L_x_287:
[----:B------:R-:W-:Y:S05]  /*2500*/  BSYNC B0 ;  /* 0x0000000000007941 */ /* 0x000fea0003800000 */
.L_x_286:
        /* <DEDUP_REMOVED lines=8> */
.L_x_289:
        /* <DEDUP_REMOVED lines=43> */
.L_x_285:
[----:B------:R-:W-:Y:S05]  /*2840*/  BSYNC B1 ;  /* 0x0000000000017941 */ /* 0x000fea0003800000 */
.L_x_284:
        /* <DEDUP_REMOVED lines=24> */
.L_x_281:
[----:B------:R-:W-:Y:S02]  /*29d0*/  MOV R0, 0x29f0 ;  /* 0x000029f000007802 */ /* 0x000fe40000000f00 */
[----:B------:R-:W-:Y:S05]  /*29e0*/  CALL.REL.NOINC `($__internal_25_$__cuda_sm70_shflsync_bfly_p) ;  /* 0x0000001000007944 */ /* 0x000fea0003c00000 */
[----:B-12---:R-:W-:Y:S05]  /*29f0*/  BRA `(.L_x_290) ;  /* 0xffffe94000007947 */ /* 0x006fea000383ffff */
        .weak           $__internal_25_$__cuda_sm70_shflsync_bfly_p
        .type           $__internal_25_$__cuda_sm70_shflsync_bfly_p,@function
        .size           $__internal_25_$__cuda_sm70_shflsync_bfly_p,(.L_x_1824 - $__internal_25_$__cuda_sm70_shflsync_bfly_p)
$__internal_25_$__cuda_sm70_shflsync_bfly_p:
[----:B------:R-:W-:Y:S01]  /*2a00*/  HFMA2.MMA R9, -RZ, RZ, 0, 0 ;  /* 0x00000000ff097435 */ /* 0x000fe200000001ff */
[----:B------:R-:W-:Y:S01]  /*2a10*/  MOV R8, R0 ;  /* 0x0000000000087202 */ /* 0x000fe20000000f00 */
[----:B------:R1:W2:Y:S04]  /*2a20*/  SHFL.BFLY PT, R5, R6, 0x8, 0x1f ;  /* 0x0d001f0006057f89 */ /* 0x0002a800000e0000 */
[----:B------:R-:W-:Y:S05]  /*2a30*/  RET.REL.NODEC R8 `(_ZN7cutlass13device_kernelIN5flash19FlashAttnFwdCombineIN4cute5tupleIJNS3_1CILi16EEENS5_ILi64EEEEEELi7ELi256ELi1ELb0ELb0ENS_10bfloat16_tEfNS_4arch4Sm90EEEEEvNT_6ParamsE) ;  /* 0xffffd5c008007950 */ /* 0x000fea0003c3ffff */
.L_x_291:
        /* <DEDUP_REMOVED lines=12> */
.L_x_1824:


//--------------------- .text._ZN7cutlass13device_kernelIN5flash19FlashAttnFwdCombineIN4cute5tupleIJNS3_1CILi16EEENS5_ILi64EEEEEELi6ELi256ELi1ELb0ELb0ENS_10bfloat16_tEfNS_4arch4Sm90EEEEEvNT_6ParamsE --------------------------
	.section	.text._ZN7cutlass13device_kernelIN5flash19FlashAttnFwdCombineIN4cute5tupleIJNS3_1CILi16EEENS5_ILi64EEEEEELi6ELi256ELi1ELb0ELb0ENS_10bfloat16_tEfNS_4arch4Sm90EEEEEvNT_6ParamsE,"ax",@progbits
	.sectioninfo	@"SHI_REGISTERS=48"
	.align	128
.text._ZN7cutlass13device_kernelIN5flash19FlashAttnFwdCombineIN4cute5tupleIJNS3_1CILi16EEENS5_ILi64EEEEEELi6ELi256ELi1ELb0ELb0ENS_10bfloat16_tEfNS_4arch4Sm90EEEEEvNT_6ParamsE:
        .type           _ZN7cutlass13device_kernelIN5flash19FlashAttnFwdCombineIN4cute5tupleIJNS3_1CILi16EEENS5_ILi64EEEEEELi6ELi256ELi1ELb0ELb0ENS_10bfloat16_tEfNS_4arch4Sm90EEEEEvNT_6ParamsE,@function
        .size           _ZN7cutlass13device_kernelIN5flash19FlashAttnFwdCombineIN4cute5tupleIJNS3_1CILi16EEENS5_ILi64EEEEEELi6ELi256ELi1ELb0ELb0ENS_10bfloat16_tEfNS_4arch4Sm90EEEEEvNT_6ParamsE,(.L_x_1826 - _ZN7cutlass13device_kernelIN5flash19FlashAttnFwdCombineIN4cute5tupleIJNS3_1CILi16EEENS5_ILi64EEEEEELi6ELi256ELi1ELb0ELb0ENS_10bfloat16_tEfNS_4arch4Sm90EEEEEvNT_6ParamsE)
        .other          _ZN7cutlass13device_kernelIN5flash19FlashAttnFwdCombineIN4cute5tupleIJNS3_1CILi16EEENS5_ILi64EEEEEELi6ELi256ELi1ELb0ELb0ENS_10bfloat16_tEfNS_4arch4Sm90EEEEEvNT_6ParamsE,@"STO_CUDA_ENTRY STV_DEFAULT"
_ZN7cutlass13device_kernelIN5flash19FlashAttnFwdCombineIN4cute5tupleIJNS3_1CILi16EEENS5_ILi64EEEEEELi6ELi256ELi1ELb0ELb0ENS_10bfloat16_tEfNS_4arch4Sm90EEEEEvNT_6ParamsE:
        /* <DEDUP_REMOVED lines=58> */
.L_x_292:
        /* <DEDUP_REMOVED lines=16> */
[----:B------:R-:W-:Y:S01]  /*04a0*/  IMAD.MOV.U32 R5, RZ, RZ, R4 ;  /* 0x000000ffff057224 */ /* 0x000fe200078e0004 */
[-C--:B------:R-:W-:Y:S01]  /*04b0*/  ISETP.GE.AND P5, PT, R3, R16.reuse, PT ;  /* 0x000000100300720c */ /* 0x080fe20003fa6270 */
[----:B------:R-:W-:Y:S01]  /*04c0*/  IMAD.WIDE.U32 R14, R33, c[0x0][0x1c8], RZ ;  /* 0x00007200210e7a25 */ /* 0x000fe200078e00ff */
[----:B------:R-:W-:Y:S02]  /*04d0*/  ISETP.NE.AND P0, PT, R0, c[0x0][0x208], PT ;  /* 0x0000820000007a0c */ /* 0x000fe40003f05270 */
[----:B------:R-:W-:Y:S01]  /*04e0*/  IADD3 R11, R3, 0x20, RZ ;  /* 0x00000020030b7810 */ /* 0x000fe20007ffe0ff */
[----:B------:R-:W-:Y:S01]  /*04f0*/  IMAD R0, R34, c[0x0][0x1c8], RZ ;  /* 0x0000720022007a24 */ /* 0x000fe200078e02ff */
[-C--:B------:R-:W-:Y:S02]  /*0500*/  ISETP.GE.AND P4, PT, R13, R16.reuse, PT ;  /* 0x000000100d00720c */ /* 0x080fe40003f86270 */
[----:B------:R-:W-:Y:S01]  /*0510*/  ISETP.GE.AND P3, PT, R11, R16, PT ;  /* 0x000000100b00720c */ /* 0x000fe20003f66270 */
[----:B------:R-:W-:-:S05]  /*0520*/  IMAD R7, R33, c[0x0][0x1cc], R0 ;  /* 0x0000730021077a24 */ /* 0x000fca00078e0200 */
[----:B------:R-:W-:Y:S01]  /*0530*/  IADD3 R15, R15, R7, RZ ;  /* 0x000000070f0f7210 */ /* 0x000fe20007ffe0ff */
[----:B------:R-:W-:-:S05]  /*0540*/  @P0 IMAD.HI.U32 R6, R4, c[0x0][0x20c], RZ ;  /* 0x0000830004060a27 */ /* 0x000fca00078e00ff */
[----:B------:R-:W-:Y:S02]  /*0550*/  @P0 SHF.R.U32.HI R5, RZ, c[0x0][0x210], R6 ;  /* 0x00008400ff050a19 */ /* 0x000fe40000011606 */
[----:B------:R-:W-:Y:S02]  /*0560*/  @!P5 SHF.R.S32.HI R6, RZ, 0x1f, R3 ;  /* 0x0000001fff06d819 */ /* 0x000fe40000011403 */
[--C-:B------:R-:W-:Y:S01]  /*0570*/  SHF.R.S32.HI R0, RZ, 0x1f, R5.reuse ;  /* 0x0000001fff007819 */ /* 0x100fe20000011405 */
[----:B------:R-:W-:Y:S02]  /*0580*/  IMAD.MOV R21, RZ, RZ, -R5 ;  /* 0x000000ffff157224 */ /* 0x000fe400078e0a05 */
[----:B------:R-:W-:-:S04]  /*0590*/  IMAD.WIDE.U32 R14, R5, c[0x0][0x1c0], R14 ;  /* 0x00007000050e7a25 */ /* 0x000fc800078e000e */
[----:B------:R-:W-:Y:S02]  /*05a0*/  IMAD R0, R0, c[0x0][0x1c0], RZ ;  /* 0x0000700000007a24 */ /* 0x000fe400078e02ff */
[----:B------:R-:W-:Y:S01]  /*05b0*/  IMAD R21, R21, c[0x0][0x208], R4 ;  /* 0x0000820015157a24 */ /* 0x000fe200078e0204 */
[----:B------:R-:W-:Y:S01]  /*05c0*/  @!P3 SHF.R.S32.HI R4, RZ, 0x1f, R11 ;  /* 0x0000001fff04b819 */ /* 0x000fe2000001140b */
[----:B------:R-:W-:Y:S01]  /*05d0*/  IMAD R0, R5, c[0x0][0x1c4], R0 ;  /* 0x0000710005007a24 */ /* 0x000fe200078e0200 */
[----:B------:R-:W-:Y:S01]  /*05e0*/  @!P4 SHF.R.S32.HI R5, RZ, 0x1f, R13 ;  /* 0x0000001fff05c819 */ /* 0x000fe2000001140d */
[----:B------:R-:W-:Y:S01]  /*05f0*/  @!P5 IMAD R6, R6, c[0x0][0x1b8], RZ ;  /* 0x00006e000606da24 */ /* 0x000fe200078e02ff */
[----:B------:R-:W-:Y:S01]  /*0600*/  SHF.R.S32.HI R7, RZ, 0x1f, R21 ;  /* 0x0000001fff077819 */ /* 0x000fe20000011415 */
[----:B------:R-:W-:Y:S01]  /*0610*/  @!P3 IMAD R4, R4, c[0x0][0x1b8], RZ ;  /* 0x00006e000404ba24 */ /* 0x000fe200078e02ff */
[----:B------:R-:W-:Y:S01]  /*0620*/  IADD3 R20, P0, R21, R14, RZ ;  /* 0x0000000e15147210 */ /* 0x000fe20007f1e0ff */
[----:B------:R-:W-:-:S02]  /*0630*/  @!P5 IMAD R6, R3, c[0x0][0x1bc], R6 ;  /* 0x00006f000306da24 */ /* 0x000fc400078e0206 */
[----:B------:R-:W-:Y:S01]  /*0640*/  @!P3 IMAD R4, R11, c[0x0][0x1bc], R4 ;  /* 0x00006f000b04ba24 */ /* 0x000fe200078e0204 */
[----:B------:R-:W-:Y:S01]  /*0650*/  IADD3.X R21, R7, R15, R0, P0, !PT ;  /* 0x0000000f07157210 */ /* 0x000fe200007fe400 */
[----:B------:R-:W-:Y:S01]  /*0660*/  @!P4 IMAD R0, R5, c[0x0][0x1b8], RZ ;  /* 0x00006e000500ca24 */ /* 0x000fe200078e02ff */
[C---:B------:R-:W-:Y:S01]  /*0670*/  IADD3 R7, R3.reuse, 0x30, RZ ;  /* 0x0000003003077810 */ /* 0x040fe20007ffe0ff */
[--C-:B------:R-:W-:Y:S01]  /*0680*/  @!P4 IMAD.MOV.U32 R14, RZ, RZ, R20.reuse ;  /* 0x000000ffff0ec224 */ /* 0x100fe200078e0014 */
[----:B------:R-:W-:Y:S01]  /*0690*/  @!P4 MOV R15, R21 ;  /* 0x00000015000fc202 */ /* 0x000fe20000000f00 */
[----:B------:R-:W-:Y:S01]  /*06a0*/  @!P5 IMAD.WIDE.U32 R22, R3, c[0x0][0x1b8], R20 ;  /* 0x00006e000316da25 */ /* 0x000fe200078e0014 */
[----:B------:R-:W-:-:S03]  /*06b0*/  ISETP.GE.AND P2, PT, R7, R16, PT ;  /* 0x000000100700720c */ /* 0x000fc60003f46270 */
[----:B------:R-:W-:Y:S01]  /*06c0*/  @!P4 IMAD R5, R13, c[0x0][0x1bc], R0 ;  /* 0x00006f000d05ca24 */ /* 0x000fe200078e0200 */
[----:B------:R-:W-:Y:S01]  /*06d0*/  @!P5 IADD3 R6, R23, R6, RZ ;  /* 0x000000061706d210 */ /* 0x000fe20007ffe0ff */
[----:B------:R-:W-:Y:S01]  /*06e0*/  @!P4 IMAD.WIDE.U32 R12, R13, c[0x0][0x1b8], R14 ;  /* 0x00006e000d0cca25 */ /* 0x000fe200078e000e */
[----:B------:R-:W-:-:S03]  /*06f0*/  @!P5 LEA R14, P0, R22, c[0x0][0x1a0], 0x2 ;  /* 0x00006800160eda11 */ /* 0x000fc600078010ff */
[----:B------:R-:W-:Y:S01]  /*0700*/  @!P3 IMAD.WIDE.U32 R10, R11, c[0x0][0x1b8], R20 ;  /* 0x00006e000b0aba25 */ /* 0x000fe200078e0014 */
[----:B------:R-:W-:Y:S02]  /*0710*/  @!P4 LEA R24, P1, R12, c[0x0][0x1a0], 0x2 ;  /* 0x000068000c18ca11 */ /* 0x000fe400078210ff */
[----:B------:R-:W-:Y:S01]  /*0720*/  @!P5 LEA.HI.X R15, R22, c[0x0][0x1a4], R6, 0x2, P0 ;  /* 0x00006900160fda11 */ /* 0x000fe200000f1406 */
[----:B------:R-:W-:Y:S01]  /*0730*/  @!P4 IMAD.IADD R5, R13, 0x1, R5 ;  /* 0x000000010d05c824 */ /* 0x000fe200078e0205 */
[----:B------:R-:W-:Y:S01]  /*0740*/  @!P3 IADD3 R11, R11, R4, RZ ;  /* 0x000000040b0bb210 */ /* 0x000fe20007ffe0ff */
[----:B------:R-:W-:Y:S01]  /*0750*/  @P5 IMAD.MOV.U32 R0, RZ, RZ, -0x800000 ;  /* 0xff800000ff005424 */ /* 0x000fe200078e00ff */
[----:B------:R-:W-:Y:S01]  /*0760*/  @!P3 LEA R22, P0, R10, c[0x0][0x1a0], 0x2 ;  /* 0x000068000a16ba11 */ /* 0x000fe200078010ff */
[----:B------:R-:W-:Y:S01]  /*0770*/  IMAD.SHL.U32 R13, R9, 0x4, RZ ;  /* 0x00000004090d7824 */ /* 0x000fe200078e00ff */
[----:B------:R-:W-:Y:S01]  /*0780*/  @P4 MOV R4, 0xff800000 ;  /* 0xff80000000044802 */ /* 0x000fe20000000f00 */
[----:B------:R-:W-:Y:S01]  /*0790*/  @P3 IMAD.MOV.U32 R6, RZ, RZ, -0x800000 ;  /* 0xff800000ff063424 */ /* 0x000fe200078e00ff */
[----:B------:R-:W-:Y:S01]  /*07a0*/  @!P4 LEA.HI.X R25, R12, c[0x0][0x1a4], R5, 0x2, P1 ;  /* 0x000069000c19ca11 */ /* 0x000fe200008f1405 */
[----:B------:R1:W-:Y:S01]  /*07b0*/  @P5 STS [R9.X4], R0 ;  /* 0x0000000009005388 */ /* 0x0003e20000004800 */
[----:B------:R-:W-:-:S03]  /*07c0*/  @!P3 LEA.HI.X R23, R10, c[0x0][0x1a4], R11, 0x2, P0 ;  /* 0x000069000a17ba11 */ /* 0x000fc600000f140b */
[----:B------:R-:W-:Y:S01]  /*07d0*/  @!PT LDS RZ, [RZ] ;  /* 0x00000000fffff984 */ /* 0x000fe20000000800 */
[----:B------:R-:W-:Y:S01]  /*07e0*/  @!PT LDS RZ, [RZ] ;  /* 0x00000000fffff984 */ /* 0x000fe20000000800 */
[----:B------:R-:W-:Y:S01]  /*07f0*/  @!PT LDS RZ, [RZ] ;  /* 0x00000000fffff984 */ /* 0x000fe20000000800 */
[----:B------:R2:W-:Y:S04]  /*0800*/  @!P5 LDGSTS.E.LTC128B [R13], [R14.64] ;  /* 0x000000000e0ddfae */ /* 0x0005e8000b921964 */
        /* <DEDUP_REMOVED lines=9> */
[----:B------:R2:W-:Y:S01]  /*08a0*/  @!P3 LDGSTS.E.LTC128B [R13+0x800], [R22.64] ;  /* 0x00800000160dbfae */ /* 0x0005e2000b921964 */
[----:B-1----:R-:W-:-:S05]  /*08b0*/  @P2 MOV R0, 0xff800000 ;  /* 0xff80000000002802 */ /* 0x002fca0000000f00 */
[----:B------:R2:W-:Y:S01]  /*08c0*/  @P2 STS [R9.X4+0xc00], R0 ;  /* 0x000c000009002388 */ /* 0x0005e20000004800 */
[----:B------:R-:W-:Y:S05]  /*08d0*/  @P2 BRA `(.L_x_294) ;  /* 0x000000d000002947 */ /* 0x000fea0003800000 */
[----:B--2---:R-:W-:Y:S02]  /*08e0*/  SHF.R.S32.HI R0, RZ, 0x1f, R7 ;  /* 0x0000001fff007819 */ /* 0x004fe40000011407 */
[----:B------:R-:W-:Y:S02]  /*08f0*/  MOV R4, R20 ;  /* 0x0000001400047202 */ /* 0x000fe40000000f00 */
        /* <DEDUP_REMOVED lines=11> */
.L_x_294:
[----:B------:R-:W-:Y:S05]  /*09b0*/  BSYNC B0 ;  /* 0x0000000000007941 */ /* 0x000fea0003800000 */
.L_x_293:
[----:B--2---:R-:W-:Y:S01]  /*09c0*/  IMAD.MOV.U32 R0, RZ, RZ, 0x1 ;  /* 0x00000001ff007424 */ /* 0x004fe200078e00ff */
[----:B------:R-:W0:Y:S01]  /*09d0*/  LDGDEPBAR ;  /* 0x00000000000079af */ /* 0x000e220000000000 */
[----:B-1----:R-:W-:Y:S02]  /*09e0*/  IMAD R6, R18, 0x10, R3 ;  /* 0x0000001012067824 */ /* 0x002fe400078e0203 */
[----:B------:R-:W-:Y:S01]  /*09f0*/  IMAD.SHL.U32 R4, R19, 0x40, RZ ;  /* 0x0000004013047824 */ /* 0x000fe200078e00ff */
[----:B------:R-:W-:Y:S01]  /*0a00*/  ISETP.NE.AND P1, PT, R0, c[0x0][0x208], PT ;  /* 0x0000820000007a0c */ /* 0x000fe20003f25270 */
[----:B------:R-:W-:Y:S01]  /*0a10*/  IMAD R0, R34, c[0x0][0x198], RZ ;  /* 0x0000660022007a24 */ /* 0x000fe200078e02ff */
[----:B------:R-:W-:Y:S01]  /*0a20*/  ISETP.GE.AND P0, PT, R6, R17, PT ;  /* 0x000000110600720c */ /* 0x000fe20003f06270 */
[----:B------:R-:W-:Y:S01]  /*0a30*/  IMAD.SHL.U32 R14, R2, 0x4, RZ ;  /* 0x00000004020e7824 */ /* 0x000fe200078e00ff */
[----:B------:R-:W-:Y:S01]  /*0a40*/  SHF.R.S32.HI R5, RZ, 0x1f, R4 ;  /* 0x0000001fff057819 */ /* 0x000fe20000011404 */
[C---:B------:R-:W-:Y:S01]  /*0a50*/  IMAD R7, R33.reuse, c[0x0][0x19c], R0 ;  /* 0x0000670021077a24 */ /* 0x040fe200078e0200 */
[----:B------:R-:W-:Y:S01]  /*0a60*/  IADD3 R13, -R4, c[0x0][0x16c], RZ ;  /* 0x00005b00040d7a10 */ /* 0x000fe20007ffe1ff */
[----:B------:R-:W-:Y:S01]  /*0a70*/  IMAD.MOV.U32 R0, RZ, RZ, R6 ;  /* 0x000000ffff007224 */ /* 0x000fe200078e0006 */
[----:B------:R-:W-:Y:S01]  /*0a80*/  SHF.R.S32.HI R37, RZ, 0x1f, R14 ;  /* 0x0000001fff257819 */ /* 0x000fe2000001140e */
[----:B------:R-:W-:Y:S01]  /*0a90*/  IMAD.WIDE.U32 R8, R33, c[0x0][0x198], R4 ;  /* 0x0000660021087a25 */ /* 0x000fe200078e0004 */
[----:B------:R-:W-:-:S03]  /*0aa0*/  ISETP.GE.AND P4, PT, R14, R13, PT ;  /* 0x0000000d0e00720c */ /* 0x000fc60003f86270 */
[----:B------:R-:W-:-:S04]  /*0ab0*/  @P1 IMAD.HI.U32 R10, R6, c[0x0][0x20c], RZ ;  /* 0x00008300060a1a27 */ /* 0x000fc800078e00ff */
[----:B------:R-:W-:Y:S01]  /*0ac0*/  IMAD.IADD R9, R9, 0x1, R7 ;  /* 0x0000000109097824 */ /* 0x000fe200078e0207 */
[----:B------:R-:W-:Y:S01]  /*0ad0*/  @P1 SHF.R.U32.HI R0, RZ, c[0x0][0x210], R10 ;  /* 0x00008400ff001a19 */ /* 0x000fe2000001160a */
[----:B------:R-:W-:-:S03]  /*0ae0*/  IMAD R32, R3, 0x40, R14 ;  /* 0x0000004003207824 */ /* 0x000fc600078e020e */
[--C-:B------:R-:W-:Y:S01]  /*0af0*/  SHF.R.S32.HI R5, RZ, 0x1f, R0.reuse ;  /* 0x0000001fff057819 */ /* 0x100fe20000011400 */
[----:B------:R-:W-:Y:S01]  /*0b00*/  IMAD.MOV R35, RZ, RZ, -R0 ;  /* 0x000000ffff237224 */ /* 0x000fe200078e0a00 */
[C---:B------:R-:W-:Y:S01]  /*0b10*/  SEL R4, R0.reuse, 0xffffffff, !P0 ;  /* 0xffffffff00047807 */ /* 0x040fe20004000000 */
[----:B------:R-:W-:-:S03]  /*0b20*/  IMAD.WIDE.U32 R8, R0, c[0x0][0x190], R8 ;  /* 0x0000640000087a25 */ /* 0x000fc600078e0008 */
[----:B------:R-:W-:Y:S01]  /*0b30*/  ISETP.LT.OR P4, PT, R4, RZ, P4 ;  /* 0x000000ff0400720c */ /* 0x000fe20002781670 */
[----:B------:R-:W-:Y:S02]  /*0b40*/  IMAD R5, R5, c[0x0][0x190], RZ ;  /* 0x0000640005057a24 */ /* 0x000fe400078e02ff */
[----:B------:R-:W-:Y:S01]  /*0b50*/  IMAD R35, R35, c[0x0][0x208], R6 ;  /* 0x0000820023237a24 */ /* 0x000fe200078e0206 */
[----:B------:R-:W-:Y:S01]  /*0b60*/  ISETP.LT.OR P3, PT, R16, 0x3, P4 ;  /* 0x000000031000780c */ /* 0x000fe20002761670 */
[----:B------:R-:W-:-:S03]  /*0b70*/  IMAD R5, R0, c[0x0][0x194], R5 ;  /* 0x0000650000057a24 */ /* 0x000fc600078e0205 */
        /* <DEDUP_REMOVED lines=8> */
[----:B------:R-:W-:Y:S02]  /*0c00*/  IADD3.X R41, R37, R11, R0, P0, !PT ;  /* 0x0000000b25297210 */ /* 0x000fe400007fe400 */
[C---:B------:R-:W-:Y:S02]  /*0c10*/  @!P4 IADD3 R5, P0, R40.reuse, c[0x0][0x188], RZ ;  /* 0x000062002805ca10 */ /* 0x040fe40007f1e0ff */
[----:B------:R-:W-:Y:S02]  /*0c20*/  @!P3 LEA R8, P1, R9, R40, 0x1 ;  /* 0x000000280908b211 */ /* 0x000fe400078208ff */
[----:B------:R-:W-:-:S02]  /*0c30*/  @!P4 LEA R18, P2, R40, c[0x0][0x160], 0x2 ;  /* 0x000058002812ca11 */ /* 0x000fc400078410ff */
[----:B------:R-:W-:Y:S02]  /*0c40*/  @!P4 IADD3.X R0, R41, c[0x0][0x18c], RZ, P0, !PT ;  /* 0x000063002900ca10 */ /* 0x000fe400007fe4ff */
[----:B------:R-:W-:Y:S01]  /*0c50*/  @!P3 LEA.HI.X R7, R9, R41, R7, 0x1, P1 ;  /* 0x000000290907b211 */ /* 0x000fe200008f0c07 */
[----:B------:R-:W-:Y:S01]  /*0c60*/  @!P4 IMAD.SHL.U32 R9, R32, 0x4, RZ ;  /* 0x000000042009c824 */ /* 0x000fe200078e00ff */
[----:B------:R-:W-:Y:S02]  /*0c70*/  @!P3 LEA R10, P0, R8, c[0x0][0x160], 0x2 ;  /* 0x00005800080aba11 */ /* 0x000fe400078010ff */
[C---:B------:R-:W-:Y:S02]  /*0c80*/  @!P4 LEA R16, P1, R5.reuse, c[0x0][0x160], 0x2 ;  /* 0x000058000510ca11 */ /* 0x040fe400078210ff */
        /* <DEDUP_REMOVED lines=17> */
[----:B-1----:R-:W-:-:S04]  /*0da0*/  SHF.R.U32.HI R18, RZ, 0x4, R0 ;  /* 0x00000004ff127819 */ /* 0x002fc80000011600 */
[----:B------:R-:W-:Y:S01]  /*0db0*/  LOP3.LUT R18, R15, R18, RZ, 0x3c, !PT ;  /* 0x000000120f127212 */ /* 0x000fe200078e3cff */
[----:B------:R-:W-:-:S04]  /*0dc0*/  DEPBAR.LE SB0, 0x3 ;  /* 0x000080c00000791a */ /* 0x000fc80000000000 */
[----:B------:R-:W-:Y:S01]  /*0dd0*/  WARPSYNC 0xffffffff ;  /* 0xffffffff00007948 */ /* 0x000fe20003800000 */
[----:B------:R-:W-:Y:S06]  /*0de0*/  BAR.SYNC.DEFER_BLOCKING 0x0 ;  /* 0x0000000000007b1d */ /* 0x000fec0000010000 */
[----:B--2---:R-:W-:Y:S04]  /*0df0*/  LDS R17, [R18.X4+0x400] ;  /* 0x0004000012117984 */ /* 0x004fe80000004800 */
[----:B------:R-:W1:Y:S04]  /*0e00*/  LDS R16, [R18.X4] ;  /* 0x0000000012107984 */ /* 0x000e680000004800 */
[----:B------:R-:W2:Y:S04]  /*0e10*/  LDS R15, [R18.X4+0x800] ;  /* 0x00080000120f7984 */ /* 0x000ea80000004800 */
[----:B------:R-:W4:Y:S01]  /*0e20*/  LDS R12, [R18.X4+0xc00] ;  /* 0x000c0000120c7984 */ /* 0x000f220000004800 */
[----:B-1----:R-:W-:-:S04]  /*0e30*/  FMNMX.FTZ R0, R17, R16, !PT ;  /* 0x0000001011007209 */ /* 0x002fc80007810000 */
[----:B--2---:R-:W-:-:S04]  /*0e40*/  FMNMX.FTZ R7, R0, R15, !PT ;  /* 0x0000000f00077209 */ /* 0x004fc80007810000 */
[----:B----4-:R-:W-:Y:S01]  /*0e50*/  FMNMX.FTZ R7, R7, R12, !PT ;  /* 0x0000000c07077209 */ /* 0x010fe20007810000 */
[----:B------:R-:W-:Y:S05]  /*0e60*/  BRA.DIV ~URZ, `(.L_x_295) ;  /* 0x000014527f007947 */ /* 0x000fea000b800000 */
[----:B---3--:R1:W2:Y:S02]  /*0e70*/  SHFL.BFLY PT, R5, R7, 0x8, 0x1f ;  /* 0x0d001f0007057f89 */ /* 0x0082a400000e0000 */
.L_x_304:
[----:B--2---:R-:W-:Y:S01]  /*0e80*/  FMNMX.FTZ R20, R7, R5, !PT ;  /* 0x0000000507147209 */ /* 0x004fe20007810000 */
[----:B------:R-:W2:Y:S01]  /*0e90*/  S2UR UR5, SR_CTAID.Y ;  /* 0x00000000000579c3 */ /* 0x000ea20000002600 */
[----:B------:R-:W-:Y:S01]  /*0ea0*/  FSETP.NEU.FTZ.AND P2, PT, R17, -INF , PT ;  /* 0xff8000001100780b */ /* 0x000fe20003f5d000 */
[----:B------:R-:W-:Y:S01]  /*0eb0*/  ULDC UR6, c[0x0][0x1b0] ;  /* 0x00006c0000067ab9 */ /* 0x000fe20000000800 */
[----:B------:R-:W-:Y:S01]  /*0ec0*/  FSETP.NEU.FTZ.AND P1, PT, R15, -INF , PT ;  /* 0xff8000000f00780b */ /* 0x000fe20003f3d000 */
[----:B------:R-:W3:Y:S01]  /*0ed0*/  SHFL.BFLY PT, R5, R20, 0x4, 0x1f ;  /* 0x0c801f0014057f89 */ /* 0x000ee200000e0000 */
[----:B------:R-:W-:Y:S01]  /*0ee0*/  FSETP.NEU.FTZ.AND P3, PT, R16, -INF , PT ;  /* 0xff8000001000780b */ /* 0x000fe20003f7d000 */
[----:B------:R-:W-:Y:S01]  /*0ef0*/  ULDC UR4, c[0x0][0x1a8] ;  /* 0x00006a0000047ab9 */ /* 0x000fe20000000800 */
[----:B------:R-:W-:Y:S01]  /*0f00*/  BSSY B0, `(.L_x_296) ;  /* 0x0000057000007945 */ /* 0x000fe20003800000 */
[----:B------:R-:W-:Y:S01]  /*0f10*/  UIMAD UR4, UR6, UR4, URZ ;  /* 0x00000004060472a4 */ /* 0x000fe2000f8e023f */
        /* <DEDUP_REMOVED lines=9> */
[--C-:B-1----:R-:W-:Y:S02]  /*0fb0*/  FADD.FTZ R7, R17, -R0.reuse ;  /* 0x8000000011077221 */ /* 0x102fe40000010000 */
[----:B------:R-:W-:Y:S02]  /*0fc0*/  FMUL.FTZ R8, R8, 1.4426950216293334961 ;  /* 0x3fb8aa3b08087820 */ /* 0x000fe40000410000 */
[----:B------:R-:W-:Y:S02]  /*0fd0*/  FMUL.FTZ R7, R7, 1.4426950216293334961 ;  /* 0x3fb8aa3b07077820 */ /* 0x000fe40000410000 */
[--C-:B------:R-:W-:Y:S01]  /*0fe0*/  FADD.FTZ R5, R15, -R0.reuse ;  /* 0x800000000f057221 */ /* 0x100fe20000010000 */
[----:B------:R-:W-:Y:S01]  /*0ff0*/  SEL R15, R2, 0xffffffff, P3 ;  /* 0xffffffff020f7807 */ /* 0x000fe20001800000 */
[----:B------:R-:W1:Y:S01]  /*1000*/  MUFU.EX2 R8, R8 ;  /* 0x0000000800087308 */ /* 0x000e620000000800 */
[----:B------:R-:W-:Y:S01]  /*1010*/  FADD.FTZ R0, R12, -R0 ;  /* 0x800000000c007221 */ /* 0x000fe20000010000 */
[C---:B------:R-:W-:Y:S01]  /*1020*/  @P2 IADD3 R15, R2.reuse, 0x10, RZ ;  /* 0x00000010020f2810 */ /* 0x040fe20007ffe0ff */
[----:B------:R-:W-:Y:S01]  /*1030*/  FMUL.FTZ R5, R5, 1.4426950216293334961 ;  /* 0x3fb8aa3b05057820 */ /* 0x000fe20000410000 */
[----:B------:R-:W-:Y:S01]  /*1040*/  @P1 IADD3 R15, R2, 0x20, RZ ;  /* 0x00000020020f1810 */ /* 0x000fe20007ffe0ff */
[----:B------:R-:W-:Y:S01]  /*1050*/  FMUL.FTZ R0, R0, 1.4426950216293334961 ;  /* 0x3fb8aa3b00007820 */ /* 0x000fe20000410000 */
[----:B------:R-:W-:-:S02]  /*1060*/  @P0 IADD3 R15, R2, 0x30, RZ ;  /* 0x00000030020f0810 */ /* 0x000fc40007ffe0ff */
[----:B------:R-:W3:Y:S01]  /*1070*/  MUFU.EX2 R7, R7 ;  /* 0x0000000700077308 */ /* 0x000ee20000000800 */
[----:B------:R-:W-:Y:S02]  /*1080*/  ISETP.NE.AND P1, PT, R2, RZ, PT ;  /* 0x000000ff0200720c */ /* 0x000fe40003f25270 */
[----:B------:R-:W4:Y:S05]  /*1090*/  SHFL.BFLY PT, R20, R15, 0x8, 0x1f ;  /* 0x0d001f000f147f89 */ /* 0x000f2a00000e0000 */
[----:B------:R-:W5:Y:S01]  /*10a0*/  MUFU.EX2 R5, R5 ;  /* 0x0000000500057308 */ /* 0x000f620000000800 */
[----:B-1----:R-:W-:-:S07]  /*10b0*/  FADD.FTZ R10, RZ, R8 ;  /* 0x00000008ff0a7221 */ /* 0x002fce0000010000 */
[----:B------:R-:W1:Y:S01]  /*10c0*/  MUFU.EX2 R0, R0 ;  /* 0x0000000000007308 */ /* 0x000e620000000800 */
[----:B---3--:R-:W-:-:S04]  /*10d0*/  FADD.FTZ R10, R10, R7 ;  /* 0x000000070a0a7221 */ /* 0x008fc80000010000 */
[----:B-----5:R-:W-:Y:S01]  /*10e0*/  FADD.FTZ R9, R10, R5 ;  /* 0x000000050a097221 */ /* 0x020fe20000010000 */
[----:B----4-:R-:W-:-:S03]  /*10f0*/  IMNMX R20, R15, R20, !PT ;  /* 0x000000140f147217 */ /* 0x010fc60007800200 */
        /* <DEDUP_REMOVED lines=13> */
[----:B---3--:R-:W-:-:S02]  /*11d0*/  FADD.FTZ R19, R12, R19 ;  /* 0x000000130c137221 */ /* 0x008fc40000010000 */
[----:B------:R-:W-:-:S03]  /*11e0*/  IMAD.MOV.U32 R12, RZ, RZ, RZ ;  /* 0x000000ffff0c7224 */ /* 0x000fc600078e00ff */
[----:B------:R-:W1:Y:S02]  /*11f0*/  SHFL.BFLY PT, R10, R19, 0x1, 0x1f ;  /* 0x0c201f00130a7f89 */ /* 0x000e6400000e0000 */
[----:B-1----:R-:W-:-:S05]  /*1200*/  FADD.FTZ R10, R19, R10 ;  /* 0x0000000a130a7221 */ /* 0x002fca0000010000 */
[----:B------:R-:W-:-:S13]  /*1210*/  FSETP.NE.FTZ.AND P0, PT, R10, RZ, PT ;  /* 0x000000ff0a00720b */ /* 0x000fda0003f15000 */
[----:B------:R-:W1:Y:S01]  /*1220*/  @P0 MUFU.RCP R12, R10 ;  /* 0x0000000a000c0308 */ /* 0x000e620000001000 */
[----:B----4-:R-:W-:-:S07]  /*1230*/  ISETP.GT.OR P0, PT, R9, 0xff, P1 ;  /* 0x000000ff0900780c */ /* 0x010fce0000f04670 */
[----:B------:R-:W3:Y:S01]  /*1240*/  MUFU.LG2 R10, R10 ;  /* 0x0000000a000a7308 */ /* 0x000ee20000000c00 */
[-C--:B-1----:R-:W-:Y:S02]  /*1250*/  FMUL.FTZ R9, R8, R12.reuse ;  /* 0x0000000c08097220 */ /* 0x082fe40000410000 */
[-C--:B------:R-:W-:Y:S02]  /*1260*/  FMUL.FTZ R7, R7, R12.reuse ;  /* 0x0000000c07077220 */ /* 0x080fe40000410000 */
[-C--:B------:R-:W-:Y:S01]  /*1270*/  FMUL.FTZ R5, R5, R12.reuse ;  /* 0x0000000c05057220 */ /* 0x080fe20000410000 */
[----:B------:R1:W-:Y:S01]  /*1280*/  STS [R18.X4], R9 ;  /* 0x0000000912007388 */ /* 0x0003e20000004800 */
[----:B------:R-:W-:Y:S02]  /*1290*/  FMUL.FTZ R15, R0, R12 ;  /* 0x0000000c000f7220 */ /* 0x000fe40000410000 */
[----:B---3--:R-:W-:Y:S01]  /*12a0*/  FFMA.FTZ R11, R10, 0.69314718246459960938, R11 ;  /* 0x3f3172180a0b7823 */ /* 0x008fe2000001000b */
[----:B------:R1:W-:Y:S04]  /*12b0*/  STS [R18.X4+0x400], R7 ;  /* 0x0004000712007388 */ /* 0x0003e80000004800 */
[----:B------:R1:W-:Y:S04]  /*12c0*/  STS [R18.X4+0x800], R5 ;  /* 0x0008000512007388 */ /* 0x0003e80000004800 */
[----:B------:R1:W-:Y:S04]  /*12d0*/  STS [R18.X4+0xc00], R15 ;  /* 0x000c000f12007388 */ /* 0x0003e80000004800 */
[----:B------:R1:W-:Y:S01]  /*12e0*/  @!P0 STS [R3.X4+0x1000], R2 ;  /* 0x0010000203008388 */ /* 0x0003e20000004800 */
[----:B------:R-:W-:-:S04]  /*12f0*/  ISETP.GE.OR P0, PT, R6, UR4, P1 ;  /* 0x0000000406007c0c */ /* 0x000fc80008f06670 */
[----:B--2---:R-:W-:-:S13]  /*1300*/  ISETP.NE.OR P0, PT, RZ, UR5, P0 ;  /* 0x00000005ff007c0c */ /* 0x004fda0008705670 */
[----:B------:R-:W-:Y:S05]  /*1310*/  @P0 BRA `(.L_x_297) ;  /* 0x0000015000000947 */ /* 0x000fea0003800000 */
[----:B------:R-:W-:Y:S02]  /*1320*/  IMAD.MOV.U32 R0, RZ, RZ, 0x1 ;  /* 0x00000001ff007424 */ /* 0x000fe400078e00ff */
[----:B-1----:R-:W-:Y:S02]  /*1330*/  IMAD R2, R34, c[0x0][0x200], RZ ;  /* 0x0000800022027a24 */ /* 0x002fe400078e02ff */
[----:B------:R-:W-:Y:S01]  /*1340*/  IMAD.MOV.U32 R5, RZ, RZ, R6 ;  /* 0x000000ffff057224 */ /* 0x000fe200078e0006 */
[----:B------:R-:W-:Y:S01]  /*1350*/  ISETP.NE.AND P0, PT, R0, c[0x0][0x208], PT ;  /* 0x0000820000007a0c */ /* 0x000fe20003f05270 */
[----:B------:R-:W-:-:S04]  /*1360*/  IMAD.WIDE.U32 R8, R33, c[0x0][0x200], RZ ;  /* 0x0000800021087a25 */ /* 0x000fc800078e00ff */
[----:B------:R-:W-:-:S05]  /*1370*/  IMAD R2, R33, c[0x0][0x204], R2 ;  /* 0x0000810021027a24 */ /* 0x000fca00078e0202 */
[----:B------:R-:W-:-:S03]  /*1380*/  IADD3 R9, R9, R2, RZ ;  /* 0x0000000209097210 */ /* 0x000fc60007ffe0ff */
[----:B------:R-:W-:-:S05]  /*1390*/  @P0 IMAD.HI.U32 R0, R6, c[0x0][0x20c], RZ ;  /* 0x0000830006000a27 */ /* 0x000fca00078e00ff */
[----:B------:R-:W-:-:S04]  /*13a0*/  @P0 SHF.R.U32.HI R5, RZ, c[0x0][0x210], R0 ;  /* 0x00008400ff050a19 */ /* 0x000fc80000011600 */
[C---:B------:R-:W-:Y:S01]  /*13b0*/  IADD3 R7, -R5.reuse, RZ, RZ ;  /* 0x000000ff05077210 */ /* 0x040fe20007ffe1ff */
[----:B------:R-:W-:Y:S01]  /*13c0*/  IMAD.WIDE.U32 R8, R5, c[0x0][0x1f8], R8 ;  /* 0x00007e0005087a25 */ /* 0x000fe200078e0008 */
[----:B------:R-:W-:-:S03]  /*13d0*/  SHF.R.S32.HI R0, RZ, 0x1f, R5 ;  /* 0x0000001fff007819 */ /* 0x000fc60000011405 */
[----:B------:R-:W-:Y:S02]  /*13e0*/  IMAD R7, R7, c[0x0][0x208], R6 ;  /* 0x0000820007077a24 */ /* 0x000fe400078e0206 */
        /* <DEDUP_REMOVED lines=8> */
.L_x_297:
[----:B------:R-:W-:Y:S05]  /*1470*/  BSYNC B0 ;  /* 0x0000000000007941 */ /* 0x000fea0003800000 */
.L_x_296:
[----:B------:R-:W-:Y:S01]  /*1480*/  BAR.SYNC.DEFER_BLOCKING 0x0 ;  /* 0x0000000000007b1d */ /* 0x000fe20000010000 */
[----:B-1----:R-:W-:Y:S01]  /*1490*/  HFMA2.MMA R9, -RZ, RZ, 0, 0 ;  /* 0x00000000ff097435 */ /* 0x002fe200000001ff */
[----:B------:R-:W-:Y:S01]  /*14a0*/  IMAD.MOV.U32 R12, RZ, RZ, RZ ;  /* 0x000000ffff0c7224 */ /* 0x000fe200078e00ff */
[----:B------:R-:W-:-:S03]  /*14b0*/  CS2R R10, SRZ ;  /* 0x00000000000a7805 */ /* 0x000fc6000001ff00 */
        /* <DEDUP_REMOVED lines=20> */
.L_x_302:
        /* <DEDUP_REMOVED lines=11> */
[----:B------:R-:W-:Y:S03]  /*16b0*/  SHF.R.U32.HI R0, RZ, 0x4, R0 ;  /* 0x00000004ff007819 */ /* 0x000fe60000011600 */
[----:B------:R-:W-:Y:S01]  /*16c0*/  @!P1 IMAD R43, R43, c[0x0][0x188], RZ ;  /* 0x000062002b2b9a24 */ /* 0x000fe200078e02ff */
[----:B------:R-:W-:Y:S02]  /*16d0*/  LOP3.LUT R3, R0, R3, RZ, 0x3c, !PT ;  /* 0x0000000300037212 */ /* 0x000fe400078e3cff */
[C---:B------:R-:W-:Y:S01]  /*16e0*/  LOP3.LUT R0, R15.reuse, 0x50, RZ, 0xc0, !PT ;  /* 0x000000500f007812 */ /* 0x040fe200078ec0ff */
[----:B------:R-:W-:Y:S01]  /*16f0*/  @!P1 IMAD R43, R44, c[0x0][0x18c], R43 ;  /* 0x000063002c2b9a24 */ /* 0x000fe200078e022b */
[----:B------:R-:W-:Y:S02]  /*1700*/  @!P1 LEA R44, P0, R18, c[0x0][0x160], 0x2 ;  /* 0x00005800122c9a11 */ /* 0x000fe400078010ff */
[----:B------:R-:W-:Y:S01]  /*1710*/  LOP3.LUT R15, R15, 0xffffff80, RZ, 0xc0, !PT ;  /* 0xffffff800f0f7812 */ /* 0x000fe200078ec0ff */
[----:B------:R-:W-:Y:S01]  /*1720*/  @!P1 IMAD.IADD R43, R19, 0x1, R43 ;  /* 0x00000001132b9824 */ /* 0x000fe200078e022b */
[----:B------:R-:W1:Y:S02]  /*1730*/  LDS R3, [R3.X4] ;  /* 0x0000000003037984 */ /* 0x000e640000004800 */
[----:B------:R-:W-:Y:S02]  /*1740*/  IADD3 R15, R0, R15, R8 ;  /* 0x0000000f000f7210 */ /* 0x000fe40007ffe008 */
[----:B------:R-:W-:Y:S01]  /*1750*/  @!P1 LEA.HI.X R45, R18, c[0x0][0x164], R43, 0x2, P0 ;  /* 0x00005900122d9a11 */ /* 0x000fe200000f142b */
[----:B------:R-:W-:Y:S01]  /*1760*/  IMAD.SHL.U32 R43, R32, 0x4, RZ ;  /* 0x00000004202b7824 */ /* 0x000fe200078e00ff */
[----:B------:R-:W-:Y:S04]  /*1770*/  LOP3.LUT R0, R15, 0xf0, RZ, 0xc0, !PT ;  /* 0x000000f00f007812 */ /* 0x000fe800078ec0ff */
[----:B------:R-:W-:Y:S01]  /*1780*/  SHF.R.U32.HI R0, RZ, 0x4, R0 ;  /* 0x00000004ff007819 */ /* 0x000fe20000011600 */
[----:B------:R-:W-:Y:S01]  /*1790*/  @!PT LDS RZ, [RZ] ;  /* 0x00000000fffff984 */ /* 0x000fe20000000800 */
[----:B------:R-:W-:Y:S01]  /*17a0*/  @!PT LDS RZ, [RZ] ;  /* 0x00000000fffff984 */ /* 0x000fe20000000800 */
[----:B------:R-:W-:Y:S01]  /*17b0*/  @!PT LDS RZ, [RZ] ;  /* 0x00000000fffff984 */ /* 0x000fe20000000800 */
[----:B------:R2:W-:Y:S03]  /*17c0*/  @!P1 LDGSTS.E.BYPASS.LTC128B.128 [R43+0x4040], [R44.64] ;  /* 0x040400002c2b9fae */ /* 0x0005e6000b901d64 */
[----:B------:R-:W-:Y:S02]  /*17d0*/  LOP3.LUT R2, R0, R15, RZ, 0x3c, !PT ;  /* 0x0000000f00027212 */ /* 0x000fe400078e3cff */
[C---:B------:R-:W-:Y:S01]  /*17e0*/  IADD3 R15, R5.reuse, 0x20, RZ ;  /* 0x00000020050f7810 */ /* 0x040fe20007ffe0ff */
[----:B------:R-:W0:Y:S01]  /*17f0*/  LDGDEPBAR ;  /* 0x00000000000079af */ /* 0x000e220000000000 */
[----:B------:R-:W-:Y:S02]  /*1800*/  IADD3 R5, R5, 0x30, RZ ;  /* 0x0000003005057810 */ /* 0x000fe40007ffe0ff */
[C---:B------:R-:W-:Y:S02]  /*1810*/  LOP3.LUT R0, R15.reuse, 0x60, RZ, 0xc0, !PT ;  /* 0x000000600f007812 */ /* 0x040fe400078ec0ff */
[----:B------:R-:W-:Y:S04]  /*1820*/  LOP3.LUT R15, R15, 0xffffff80, RZ, 0xc0, !PT ;  /* 0xffffff800f0f7812 */ /* 0x000fe800078ec0ff */
[----:B------:R-:W-:Y:S04]  /*1830*/  IADD3 R15, R0, R15, R8 ;  /* 0x0000000f000f7210 */ /* 0x000fe80007ffe008 */
[----:B------:R-:W-:Y:S04]  /*1840*/  LOP3.LUT R6, R15, 0xf0, RZ, 0xc0, !PT ;  /* 0x000000f00f067812 */ /* 0x000fe800078ec0ff */
[----:B------:R-:W-:Y:S02]  /*1850*/  SHF.R.U32.HI R6, RZ, 0x4, R6 ;  /* 0x00000004ff067819 */ /* 0x000fe40000011606 */
[----:B--2---:R-:W-:Y:S02]  /*1860*/  IADD3 R44, R7, 0x4, RZ ;  /* 0x00000004072c7810 */ /* 0x004fe40007ffe0ff */
[----:B-1----:R-:W-:Y:S01]  /*1870*/  FSETP.GT.FTZ.AND P0, PT, R3, RZ, PT ;  /* 0x000000ff0300720b */ /* 0x002fe20003f14000 */
[----:B------:R-:W-:Y:S04]  /*1880*/  DEPBAR.LE SB0, 0x3 ;  /* 0x000080c00000791a */ /* 0x000fe80000000000 */
[----:B------:R-:W-:Y:S01]  /*1890*/  ISETP.GT.OR P1, PT, R44, R39, P4 ;  /* 0x000000272c00720c */ /* 0x000fe20002724670 */
[----:B------:R-:W1:Y:S01]  /*18a0*/  LDS R2, [R2.X4] ;  /* 0x0000000002027984 */ /* 0x000e620000004800 */
[----:B------:R-:W-:Y:S02]  /*18b0*/  ISETP.LT.OR P0, PT, R4, RZ, !P0 ;  /* 0x000000ff0400720c */ /* 0x000fe40004701670 */
[----:B------:R-:W-:Y:S02]  /*18c0*/  LOP3.LUT R0, R6, R15, RZ, 0x3c, !PT ;  /* 0x0000000f06007212 */ /* 0x000fe400078e3cff */
[----:B------:R-:W-:Y:S02]  /*18d0*/  ISETP.GE.OR P0, PT, R14, R13, P0 ;  /* 0x0000000d0e00720c */ /* 0x000fe40000706670 */
[----:B------:R-:W-:Y:S02]  /*18e0*/  IADD3 R45, R7, 0x5, RZ ;  /* 0x00000005072d7810 */ /* 0x000fe40007ffe0ff */
[----:B------:R-:W-:Y:S02]  /*18f0*/  LOP3.LUT R6, R5, 0x70, RZ, 0xc0, !PT ;  /* 0x0000007005067812 */ /* 0x000fe400078ec0ff */
[----:B------:R-:W-:Y:S01]  /*1900*/  ISETP.GT.OR P2, PT, R45, R39, P4 ;  /* 0x000000272d00720c */ /* 0x000fe20002744670 */
[----:B------:R-:W-:Y:S01]  /*1910*/  @!P1 IMAD.WIDE.U32 R22, R44, c[0x0][0x188], R40 ;  /* 0x000062002c169a25 */ /* 0x000fe200078e0028 */
[----:B------:R-:W-:Y:S02]  /*1920*/  @!P1 SHF.R.S32.HI R18, RZ, 0x1f, R44 ;  /* 0x0000001fff129819 */ /* 0x000fe4000001142c */
[----:B------:R-:W-:Y:S02]  /*1930*/  LOP3.LUT R5, R5, 0xffffff80, RZ, 0xc0, !PT ;  /* 0xffffff8005057812 */ /* 0x000fe400078ec0ff */
[----:B------:R-:W-:Y:S01]  /*1940*/  @!P1 LEA R30, P3, R22, c[0x0][0x160], 0x2 ;  /* 0x00005800161e9a11 */ /* 0x000fe200078610ff */
[----:B------:R-:W-:Y:S01]  /*1950*/  @!P1 IMAD R18, R18, c[0x0][0x188], RZ ;  /* 0x0000620012129a24 */ /* 0x000fe200078e02ff */
[----:B------:R-:W-:Y:S03]  /*1960*/  IADD3 R6, R6, R5, R8 ;  /* 0x0000000506067210 */ /* 0x000fe60007ffe008 */
[----:B------:R-:W-:Y:S01]  /*1970*/  @!P1 IMAD R18, R44, c[0x0][0x18c], R18 ;  /* 0x000063002c129a24 */ /* 0x000fe200078e0212 */
[----:B------:R-:W-:Y:S02]  /*1980*/  LOP3.LUT R5, R6, 0xf0, RZ, 0xc0, !PT ;  /* 0x000000f006057812 */ /* 0x000fe400078ec0ff */
[----:B------:R-:W-:Y:S01]  /*1990*/  @!P2 SHF.R.S32.HI R26, RZ, 0x1f, R45 ;  /* 0x0000001fff1aa819 */ /* 0x000fe2000001142d */
[----:B------:R-:W-:Y:S01]  /*19a0*/  @!P1 IMAD.IADD R18, R23, 0x1, R18 ;  /* 0x0000000117129824 */ /* 0x000fe200078e0212 */
[----:B------:R-:W-:Y:S03]  /*19b0*/  SHF.R.U32.HI R5, RZ, 0x4, R5 ;  /* 0x00000004ff057819 */ /* 0x000fe60000011605 */
[----:B------:R-:W-:Y:S01]  /*19c0*/  @!P2 IMAD R26, R26, c[0x0][0x188], RZ ;  /* 0x000062001a1aaa24 */ /* 0x000fe200078e02ff */
[----:B------:R-:W-:Y:S01]  /*19d0*/  @!P1 LEA.HI.X R31, R22, c[0x0][0x164], R18, 0x2, P3 ;  /* 0x00005900161f9a11 */ /* 0x000fe200018f1412 */
[C---:B------:R-:W-:Y:S01]  /*19e0*/  @!P2 IMAD.WIDE.U32 R22, R45.reuse, c[0x0][0x188], R40 ;  /* 0x000062002d16aa25 */ /* 0x040fe200078e0028 */
[----:B------:R-:W2:Y:S03]  /*19f0*/  @!P0 LDS.128 R16, [R32.X4+0x1040] ;  /* 0x0010400020108984 */ /* 0x000ea60000004c00 */
[----:B------:R-:W-:Y:S01]  /*1a00*/  @!P2 IMAD R45, R45, c[0x0][0x18c], R26 ;  /* 0x000063002d2daa24 */ /* 0x000fe200078e021a */
[----:B------:R-:W-:Y:S01]  /*1a10*/  @!P2 LEA R26, P3, R22, c[0x0][0x160], 0x2 ;  /* 0x00005800161aaa11 */ /* 0x000fe200078610ff */
[----:B------:R-:W-:Y:S01]  /*1a20*/  @!PT LDS RZ, [RZ] ;  /* 0x00000000fffff984 */ /* 0x000fe20000000800 */
[----:B------:R-:W-:Y:S01]  /*1a30*/  @!PT LDS RZ, [RZ] ;  /* 0x00000000fffff984 */ /* 0x000fe20000000800 */
[----:B------:R-:W-:Y:S01]  /*1a40*/  @!PT LDS RZ, [RZ] ;  /* 0x00000000fffff984 */ /* 0x000fe20000000800 */
[----:B------:R3:W-:Y:S02]  /*1a50*/  @!P1 LDGSTS.E.BYPASS.LTC128B.128 [R43+0x1040], [R30.64] ;  /* 0x010400001e2b9fae */ /* 0x0007e4000b901d64 */
[----:B------:R-:W-:Y:S01]  /*1a60*/  @!P2 IMAD.IADD R45, R23, 0x1, R45 ;  /* 0x00000001172da824 */ /* 0x000fe200078e022d */
[----:B-1----:R-:W-:Y:S02]  /*1a70*/  FSETP.GT.FTZ.AND P1, PT, R2, RZ, PT ;  /* 0x000000ff0200720b */ /* 0x002fe40003f34000 */
[----:B------:R-:W0:Y:S02]  /*1a80*/  LDGDEPBAR ;  /* 0x00000000000079af */ /* 0x000e240000000000 */
[----:B------:R-:W-:Y:S02]  /*1a90*/  ISETP.LT.OR P1, PT, R4, RZ, !P1 ;  /* 0x000000ff0400720c */ /* 0x000fe40004f21670 */
[----:B------:R-:W-:Y:S02]  /*1aa0*/  @!P2 LEA.HI.X R27, R22, c[0x0][0x164], R45, 0x2, P3 ;  /* 0x00005900161baa11 */ /* 0x000fe400018f142d */
[----:B------:R-:W-:Y:S02]  /*1ab0*/  ISETP.GE.OR P1, PT, R14, R13, P1 ;  /* 0x0000000d0e00720c */ /* 0x000fe40000f26670 */
[----:B------:R-:W-:Y:S02]  /*1ac0*/  IADD3 R45, R7, 0x6, RZ ;  /* 0x00000006072d7810 */ /* 0x000fe40007ffe0ff */
[----:B------:R-:W-:Y:S02]  /*1ad0*/  LOP3.LUT R7, R5, R6, RZ, 0x3c, !PT ;  /* 0x0000000605077212 */ /* 0x000fe400078e3cff */
[C---:B------:R-:W-:Y:S01]  /*1ae0*/  ISETP.GT.OR P3, PT, R45.reuse, R39, P4 ;  /* 0x000000272d00720c */ /* 0x040fe20002764670 */
[----:B------:R-:W-:Y:S04]  /*1af0*/  DEPBAR.LE SB0, 0x3 ;  /* 0x000080c00000791a */ /* 0x000fe80000000000 */
[----:B------:R-:W-:Y:S08]  /*1b00*/  LDS R0, [R0.X4] ;  /* 0x0000000000007984 */ /* 0x000ff00000004800 */
[----:B------:R-:W-:Y:S01]  /*1b10*/  @!P3 IMAD.WIDE.U32 R24, R45, c[0x0][0x188], R40 ;  /* 0x000062002d18ba25 */ /* 0x000fe200078e0028 */
[----:B------:R-:W1:Y:S03]  /*1b20*/  @!P1 LDS.128 R20, [R32.X4+0x2040] ;  /* 0x0020400020149984 */ /* 0x000e660000004c00 */
[C---:B--2---:R-:W-:Y:S01]  /*1b30*/  @!P0 FFMA.FTZ R9, R3.reuse, R16, R9 ;  /* 0x0000001003098223 */ /* 0x044fe20000010009 */
[----:B---3--:R-:W-:Y:S01]  /*1b40*/  @!P3 LEA R30, P5, R24, c[0x0][0x160], 0x2 ;  /* 0x00005800181eba11 */ /* 0x008fe200078a10ff */
        /* <DEDUP_REMOVED lines=44> */
.L_x_301:
[----:B------:R-:W-:Y:S05]  /*1e10*/  BSYNC B0 ;  /* 0x0000000000007941 */ /* 0x000fea0003800000 */
.L_x_300:
[----:B------:R-:W-:-:S13]  /*1e20*/  ISETP.NE.AND P0, PT, R38, RZ, PT ;  /* 0x000000ff2600720c */ /* 0x000fda0003f05270 */
[----:B------:R-:W-:Y:S05]  /*1e30*/  @!P0 BRA `(.L_x_299) ;  /* 0x000002f000008947 */ /* 0x000fea0003800000 */
[----:B------:R-:W-:Y:S01]  /*1e40*/  IADD3 R0, R44, 0x3, RZ ;  /* 0x000000032c007810 */ /* 0x000fe20007ffe0ff */
[----:B------:R-:W-:Y:S02]  /*1e50*/  IMAD.MOV.U32 R15, RZ, RZ, 0x3 ;  /* 0x00000003ff0f7424 */ /* 0x000fe400078e00ff */
[----:B------:R-:W-:Y:S01]  /*1e60*/  IMAD.MOV.U32 R7, RZ, RZ, RZ ;  /* 0x000000ffff077224 */ /* 0x000fe200078e00ff */
[----:B------:R-:W-:Y:S02]  /*1e70*/  SHF.R.S32.HI R6, RZ, 0x1f, R0 ;  /* 0x0000001fff067819 */ /* 0x000fe40000011400 */
.L_x_303:
        /* <DEDUP_REMOVED lines=43> */
.L_x_299:
[----:B------:R-:W-:Y:S05]  /*2130*/  BSYNC B1 ;  /* 0x0000000000017941 */ /* 0x000fea0003800000 */
.L_x_298:
        /* <DEDUP_REMOVED lines=24> */
.L_x_295:
[----:B---3--:R-:W-:Y:S02]  /*22c0*/  MOV R0, 0x22e0 ;  /* 0x000022e000007802 */ /* 0x008fe40000000f00 */
[----:B------:R-:W-:Y:S05]  /*22d0*/  CALL.REL.NOINC `($__internal_26_$__cuda_sm70_shflsync_bfly_p) ;  /* 0x0000001000007944 */ /* 0x000fea0003c00000 */
[----:B-12---:R-:W-:Y:S05]  /*22e0*/  BRA `(.L_x_304) ;  /* 0xffffeb9000007947 */ /* 0x006fea000383ffff */
        .weak           $__internal_26_$__cuda_sm70_shflsync_bfly_p
        .type           $__internal_26_$__cuda_sm70_shflsync_bfly_p,@function
        .size           $__internal_26_$__cuda_sm70_shflsync_bfly_p,(.L_x_1826 - $__internal_26_$__cuda_sm70_shflsync_bfly_p)
$__internal_26_$__cuda_sm70_shflsync_bfly_p:
[----:B------:R-:W-:Y:S01]  /*22f0*/  HFMA2.MMA R9, -RZ, RZ, 0, 0 ;  /* 0x00000000ff097435 */ /* 0x000fe200000001ff */
[----:B------:R-:W-:Y:S01]  /*2300*/  MOV R8, R0 ;  /* 0x0000000000087202 */ /* 0x000fe20000000f00 */
[----:B------:R1:W2:Y:S04]  /*2310*/  SHFL.BFLY PT, R5, R7, 0x8, 0x1f ;  /* 0x0d001f0007057f89 */ /* 0x0002a800000e0000 */
[----:B------:R-:W-:Y:S05]  /*2320*/  RET.REL.NODEC R8 `(_ZN7cutlass13device_kernelIN5flash19FlashAttnFwdCombineIN4cute5tupleIJNS3_1CILi16EEENS5_ILi64EEEEEELi6ELi256ELi1ELb0ELb0ENS_10bfloat16_tEfNS_4arch4Sm90EEEEEvNT_6ParamsE) ;  /* 0xffffdcd008007950 */ /* 0x000fea0003c3ffff */
.L_x_305:
        /* <DEDUP_REMOVED lines=13> */
.L_x_1826:


//--------------------- .text._ZN7cutlass13device_kernelIN5flash19FlashAttnFwdCombineIN4cute5tupleIJNS3_1CILi16EEENS5_ILi64EEEEEELi5ELi256ELi1ELb0ELb0ENS_10bfloat16_tEfNS_4arch4Sm90EEEEEvNT_6ParamsE --------------------------
	.section	.text._ZN7cutlass13device_kernelIN5flash19FlashAttnFwdCombineIN4cute5tupleIJNS3_1CILi16EEENS5_ILi64EEEEEELi5ELi256ELi1ELb0ELb0ENS_10bfloat16_tEfNS_4arch4Sm90EEEEEvNT_6ParamsE,"ax",@progbits
	.sectioninfo	@"SHI_REGISTERS=48"
	.align	128
.text._ZN7cutlass13device_kernelIN5flash19FlashAttnFwdCombineIN4cute5tupleIJNS3_1CILi16EEENS5_ILi64EEEEEELi5ELi256ELi1ELb0ELb0ENS_10bfloat16_tEfNS_4arch4Sm90EEEEEvNT_6ParamsE:
        .type           _ZN7cutlass13device_kernelIN5flash19FlashAttnFwdCombineIN4cute5tupleIJNS3_1CILi16EEENS5_ILi64EEEEEELi5ELi256ELi1ELb0ELb0ENS_10bfloat16_tEfNS_4arch4Sm90EEEEEvNT_6ParamsE,@function
        .size           _ZN7cutlass13device_kernelIN5flash19FlashAttnFwdCombineIN4cute5tupleIJNS3_1CILi16EEENS5_ILi64EEEEEELi5ELi256ELi1ELb0ELb0ENS_10bfloat16_tEfNS_4arch4Sm90EEEEEvNT_6ParamsE,(.L_x_1828 - _ZN7cutlass13device_kernelIN5flash19FlashAttnFwdCombineIN4cute5tupleIJNS3_1CILi16EEENS5_ILi64EEEEEELi5ELi256ELi1ELb0ELb0ENS_10bfloat16_tEfNS_4arch4Sm90EEEEEvNT_6ParamsE)
        .other          _ZN7cutlass13device_kernelIN5flash19FlashAttnFwdCombineIN4cute5tupleIJNS3_1CILi16EEENS5_ILi64EEEEEELi5ELi256ELi1ELb0ELb0ENS_10bfloat16_tEfNS_4arch4Sm90EEEEEvNT_6ParamsE,@"STO_CUDA_ENTRY STV_DEFAULT"
_ZN7cutlass13device_kernelIN5flash19FlashAttnFwdCombineIN4cute5tupleIJNS3_1CILi16EEENS5_ILi64EEEEEELi5ELi256ELi1ELb0ELb0ENS_10bfloat16_tEfNS_4arch4Sm90EEEEEvNT_6ParamsE:
        /* <DEDUP_REMOVED lines=58> */
.L_x_306:
        /* <DEDUP_REMOVED lines=15> */
[----:B------:R-:W-:Y:S01]  /*0490*/  ISETP.GE.AND P2, PT, R3, R16, PT ;  /* 0x000000100300720c */ /* 0x000fe20003f46270 */
[----:B------:R-:W-:Y:S02]  /*04a0*/  IMAD R6, R34, c[0x0][0x1c8], RZ ;  /* 0x0000720022067a24 */ /* 0x000fe400078e02ff */
[----:B------:R-:W-:Y:S01]  /*04b0*/  IMAD.MOV.U32 R9, RZ, RZ, R0 ;  /* 0x000000ffff097224 */ /* 0x000fe200078e0000 */
[----:B------:R-:W-:Y:S01]  /*04c0*/  ISETP.NE.AND P0, PT, R4, c[0x0][0x208], PT ;  /* 0x0000820004007a0c */ /* 0x000fe20003f05270 */
[----:B------:R-:W-:-:S04]  /*04d0*/  IMAD.WIDE.U32 R10, R33, c[0x0][0x1c8], RZ ;  /* 0x00007200210a7a25 */ /* 0x000fc800078e00ff */
[----:B------:R-:W-:Y:S01]  /*04e0*/  IMAD R5, R33, c[0x0][0x1cc], R6 ;  /* 0x0000730021057a24 */ /* 0x000fe200078e0206 */
[----:B------:R-:W-:-:S04]  /*04f0*/  SHF.L.U32 R6, R7, 0x2, RZ ;  /* 0x0000000207067819 */ /* 0x000fc800000006ff */
[----:B------:R-:W-:-:S03]  /*0500*/  IADD3 R11, R11, R5, RZ ;  /* 0x000000050b0b7210 */ /* 0x000fc60007ffe0ff */
[----:B------:R-:W-:-:S05]  /*0510*/  @P0 IMAD.HI.U32 R4, R0, c[0x0][0x20c], RZ ;  /* 0x0000830000040a27 */ /* 0x000fca00078e00ff */
[----:B------:R-:W-:-:S04]  /*0520*/  @P0 SHF.R.U32.HI R9, RZ, c[0x0][0x210], R4 ;  /* 0x00008400ff090a19 */ /* 0x000fc80000011604 */
[--C-:B------:R-:W-:Y:S01]  /*0530*/  SHF.R.S32.HI R4, RZ, 0x1f, R9.reuse ;  /* 0x0000001fff047819 */ /* 0x100fe20000011409 */
[----:B------:R-:W-:Y:S02]  /*0540*/  IMAD.MOV R5, RZ, RZ, -R9 ;  /* 0x000000ffff057224 */ /* 0x000fe400078e0a09 */
[----:B------:R-:W-:-:S04]  /*0550*/  IMAD.WIDE.U32 R10, R9, c[0x0][0x1c0], R10 ;  /* 0x00007000090a7a25 */ /* 0x000fc800078e000a */
[----:B------:R-:W-:Y:S02]  /*0560*/  IMAD R4, R4, c[0x0][0x1c0], RZ ;  /* 0x0000700004047a24 */ /* 0x000fe400078e02ff */
[----:B------:R-:W-:Y:S01]  /*0570*/  IMAD R5, R5, c[0x0][0x208], R0 ;  /* 0x0000820005057a24 */ /* 0x000fe200078e0200 */
[----:B------:R-:W-:Y:S01]  /*0580*/  @!P2 SHF.R.S32.HI R0, RZ, 0x1f, R3 ;  /* 0x0000001fff00a819 */ /* 0x000fe20000011403 */
[----:B------:R-:W-:-:S03]  /*0590*/  IMAD R4, R9, c[0x0][0x1c4], R4 ;  /* 0x0000710009047a24 */ /* 0x000fc600078e0204 */
[----:B------:R-:W-:Y:S01]  /*05a0*/  SHF.R.S32.HI R9, RZ, 0x1f, R5 ;  /* 0x0000001fff097819 */ /* 0x000fe20000011405 */
[----:B------:R-:W-:Y:S01]  /*05b0*/  @!P2 IMAD R0, R0, c[0x0][0x1b8], RZ ;  /* 0x00006e000000aa24 */ /* 0x000fe200078e02ff */
[----:B------:R-:W-:Y:S02]  /*05c0*/  IADD3 R10, P0, R5, R10, RZ ;  /* 0x0000000a050a7210 */ /* 0x000fe40007f1e0ff */
[----:B------:R-:W-:Y:S02]  /*05d0*/  IADD3 R5, R3, 0x10, RZ ;  /* 0x0000001003057810 */ /* 0x000fe40007ffe0ff */
[----:B------:R-:W-:Y:S01]  /*05e0*/  IADD3.X R11, R9, R11, R4, P0, !PT ;  /* 0x0000000b090b7210 */ /* 0x000fe200007fe404 */
[----:B------:R-:W-:Y:S01]  /*05f0*/  @!P2 IMAD R9, R3, c[0x0][0x1bc], R0 ;  /* 0x00006f000309aa24 */ /* 0x000fe200078e0200 */
[----:B------:R-:W-:Y:S01]  /*0600*/  ISETP.GE.AND P1, PT, R5, R16, PT ;  /* 0x000000100500720c */ /* 0x000fe20003f26270 */
[----:B------:R-:W-:Y:S02]  /*0610*/  @P2 IMAD.MOV.U32 R4, RZ, RZ, -0x800000 ;  /* 0xff800000ff042424 */ /* 0x000fe400078e00ff */
[----:B------:R-:W-:-:S03]  /*0620*/  @!P2 IMAD.WIDE.U32 R12, R3, c[0x0][0x1b8], R10 ;  /* 0x00006e00030caa25 */ /* 0x000fc600078e000a */
[----:B------:R1:W-:Y:S02]  /*0630*/  @P2 STS [R7.X4], R4 ;  /* 0x0000000407002388 */ /* 0x0003e40000004800 */
[----:B------:R-:W-:Y:S02]  /*0640*/  @!P2 IADD3 R0, R13, R9, RZ ;  /* 0x000000090d00a210 */ /* 0x000fe40007ffe0ff */
[----:B------:R-:W-:-:S04]  /*0650*/  @!P2 LEA R8, P0, R12, c[0x0][0x1a0], 0x2 ;  /* 0x000068000c08aa11 */ /* 0x000fc800078010ff */
[----:B------:R-:W-:Y:S02]  /*0660*/  @!P2 LEA.HI.X R9, R12, c[0x0][0x1a4], R0, 0x2, P0 ;  /* 0x000069000c09aa11 */ /* 0x000fe400000f1400 */
[----:B------:R-:W-:-:S03]  /*0670*/  @P1 MOV R0, 0xff800000 ;  /* 0xff80000000001802 */ /* 0x000fc60000000f00 */
[----:B------:R-:W-:Y:S01]  /*0680*/  @!PT LDS RZ, [RZ] ;  /* 0x00000000fffff984 */ /* 0x000fe20000000800 */
[----:B------:R-:W-:Y:S01]  /*0690*/  @!PT LDS RZ, [RZ] ;  /* 0x00000000fffff984 */ /* 0x000fe20000000800 */
[----:B------:R-:W-:Y:S01]  /*06a0*/  @!PT LDS RZ, [RZ] ;  /* 0x00000000fffff984 */ /* 0x000fe20000000800 */
[----:B------:R1:W-:Y:S04]  /*06b0*/  @!P2 LDGSTS.E.LTC128B [R6], [R8.64] ;  /* 0x000000000806afae */ /* 0x0003e8000b921964 */
[----:B------:R1:W-:Y:S01]  /*06c0*/  @P1 STS [R7.X4+0x400], R0 ;  /* 0x0004000007001388 */ /* 0x0003e20000004800 */
[----:B------:R-:W-:Y:S05]  /*06d0*/  @P1 BRA `(.L_x_308) ;  /* 0x000000d000001947 */ /* 0x000fea0003800000 */
[----:B-1----:R-:W-:Y:S02]  /*06e0*/  SHF.R.S32.HI R0, RZ, 0x1f, R5 ;  /* 0x0000001fff007819 */ /* 0x002fe40000011405 */
        /* <DEDUP_REMOVED lines=12> */
.L_x_308:
[----:B------:R-:W-:Y:S05]  /*07b0*/  BSYNC B0 ;  /* 0x0000000000007941 */ /* 0x000fea0003800000 */
.L_x_307:
[----:B-1----:R-:W-:Y:S01]  /*07c0*/  IMAD.MOV.U32 R0, RZ, RZ, 0x1 ;  /* 0x00000001ff007424 */ /* 0x002fe200078e00ff */
[----:B------:R-:W0:Y:S01]  /*07d0*/  LDGDEPBAR ;  /* 0x00000000000079af */ /* 0x000e220000000000 */
[----:B------:R-:W-:Y:S02]  /*07e0*/  IMAD R6, R19, 0x10, R3 ;  /* 0x0000001013067824 */ /* 0x000fe400078e0203 */
[----:B------:R-:W-:Y:S01]  /*07f0*/  IMAD.SHL.U32 R4, R18, 0x40, RZ ;  /* 0x0000004012047824 */ /* 0x000fe200078e00ff */
        /* <DEDUP_REMOVED lines=64> */
[----:B-1----:R-:W1:Y:S02]  /*0c00*/  LDS R8, [R12.X4] ;  /* 0x000000000c087984 */ /* 0x002e640000004800 */
[----:B-1----:R-:W-:Y:S01]  /*0c10*/  FMNMX.FTZ R6, R9, R8, !PT ;  /* 0x0000000809067209 */ /* 0x002fe20007810000 */
[----:B------:R-:W-:Y:S05]  /*0c20*/  BRA.DIV ~URZ, `(.L_x_309) ;  /* 0x000013a27f007947 */ /* 0x000fea000b800000 */
[----:B--2---:R1:W2:Y:S02]  /*0c30*/  SHFL.BFLY PT, R5, R6, 0x8, 0x1f ;  /* 0x0d001f0006057f89 */ /* 0x0042a400000e0000 */
.L_x_318:
[----:B--2---:R-:W-:Y:S01]  /*0c40*/  FMNMX.FTZ R10, R6, R5, !PT ;  /* 0x00000005060a7209 */ /* 0x004fe20007810000 */
[----:B------:R-:W2:Y:S01]  /*0c50*/  S2UR UR4, SR_CTAID.Y ;  /* 0x00000000000479c3 */ /* 0x000ea20000002600 */
[----:B------:R-:W-:-:S03]  /*0c60*/  FSETP.NEU.FTZ.AND P1, PT, R8, -INF , PT ;  /* 0xff8000000800780b */ /* 0x000fc60003f3d000 */
[----:B------:R-:W3:Y:S01]  /*0c70*/  SHFL.BFLY PT, R5, R10, 0x4, 0x1f ;  /* 0x0c801f000a057f89 */ /* 0x000ee200000e0000 */
[C---:B------:R-:W-:Y:S02]  /*0c80*/  SEL R17, R2.reuse, 0xffffffff, P1 ;  /* 0xffffffff02117807 */ /* 0x040fe40000800000 */
[----:B------:R-:W-:Y:S02]  /*0c90*/  ISETP.NE.AND P1, PT, R2, RZ, PT ;  /* 0x000000ff0200720c */ /* 0x000fe40003f25270 */
        /* <DEDUP_REMOVED lines=9> */
[----:B------:R-:W-:Y:S02]  /*0d30*/  FADD.FTZ R6, R9, -R6 ;  /* 0x8000000609067221 */ /* 0x000fe40000010000 */
[----:B------:R-:W-:Y:S02]  /*0d40*/  FMUL.FTZ R7, R7, 1.4426950216293334961 ;  /* 0x3fb8aa3b07077820 */ /* 0x000fe40000410000 */
[----:B------:R-:W-:Y:S02]  /*0d50*/  FMUL.FTZ R6, R6, 1.4426950216293334961 ;  /* 0x3fb8aa3b06067820 */ /* 0x000fe40000410000 */
[----:B------:R-:W-:Y:S02]  /*0d60*/  IMAD.MOV.U32 R8, RZ, RZ, RZ ;  /* 0x000000ffff087224 */ /* 0x000fe400078e00ff */
[----:B------:R-:W1:Y:S01]  /*0d70*/  MUFU.EX2 R7, R7 ;  /* 0x0000000700077308 */ /* 0x000e620000000800 */
[----:B------:R-:W-:-:S05]  /*0d80*/  @P0 IADD3 R17, R2, 0x10, RZ ;  /* 0x0000001002110810 */ /* 0x000fca0007ffe0ff */
[----:B------:R-:W3:Y:S02]  /*0d90*/  SHFL.BFLY PT, R18, R17, 0x8, 0x1f ;  /* 0x0d001f0011127f89 */ /* 0x000ee400000e0000 */
[----:B------:R-:W4:Y:S01]  /*0da0*/  MUFU.EX2 R6, R6 ;  /* 0x0000000600067308 */ /* 0x000f220000000800 */
[----:B-1----:R-:W-:-:S04]  /*0db0*/  FADD.FTZ R5, RZ, R7 ;  /* 0x00000007ff057221 */ /* 0x002fc80000010000 */
[----:B----4-:R-:W-:-:S05]  /*0dc0*/  FADD.FTZ R5, R5, R6 ;  /* 0x0000000605057221 */ /* 0x010fca0000010000 */
        /* <DEDUP_REMOVED lines=12> */
[----:B------:R-:W-:Y:S04]  /*0e90*/  SHFL.BFLY PT, R9, R10, 0x1, 0x1f ;  /* 0x0c201f000a097f89 */ /* 0x000fe800000e0000 */
[----:B------:R-:W3:Y:S02]  /*0ea0*/  SHFL.BFLY PT, R5, R16, 0x1, 0x1f ;  /* 0x0c201f0010057f89 */ /* 0x000ee400000e0000 */
[----:B---3--:R-:W-:-:S04]  /*0eb0*/  FADD.FTZ R5, R16, R5 ;  /* 0x0000000510057221 */ /* 0x008fc80000010000 */
[----:B------:R-:W3:Y:S01]  /*0ec0*/  MUFU.LG2 R2, R5 ;  /* 0x0000000500027308 */ /* 0x000ee20000000c00 */
[----:B------:R-:W-:-:S13]  /*0ed0*/  FSETP.NE.FTZ.AND P0, PT, R5, RZ, PT ;  /* 0x000000ff0500720b */ /* 0x000fda0003f15000 */
[----:B------:R-:W4:Y:S01]  /*0ee0*/  @P0 MUFU.RCP R8, R5 ;  /* 0x0000000500080308 */ /* 0x000f220000001000 */
[----:B-1----:R-:W-:Y:S01]  /*0ef0*/  ISETP.GT.OR P0, PT, R0, 0xff, P1 ;  /* 0x000000ff0000780c */ /* 0x002fe20000f04670 */
[----:B---3--:R-:W-:Y:S01]  /*0f00*/  FFMA.FTZ R11, R2, 0.69314718246459960938, R11 ;  /* 0x3f317218020b7823 */ /* 0x008fe2000001000b */
[----:B------:R-:W-:Y:S01]  /*0f10*/  IMNMX R0, R10, R9, !PT ;  /* 0x000000090a007217 */ /* 0x000fe20007800200 */
[-C--:B----4-:R-:W-:Y:S02]  /*0f20*/  FMUL.FTZ R7, R7, R8.reuse ;  /* 0x0000000807077220 */ /* 0x090fe40000410000 */
[----:B------:R-:W-:-:S03]  /*0f30*/  FMUL.FTZ R15, R6, R8 ;  /* 0x00000008060f7220 */ /* 0x000fc60000410000 */
[----:B------:R1:W-:Y:S04]  /*0f40*/  STS [R12.X4], R7 ;  /* 0x000000070c007388 */ /* 0x0003e80000004800 */
        /* <DEDUP_REMOVED lines=12> */
[----:B-1----:R-:W-:Y:S02]  /*1010*/  IMAD.MOV.U32 R0, RZ, RZ, 0x1 ;  /* 0x00000001ff007424 */ /* 0x002fe400078e00ff */
        /* <DEDUP_REMOVED lines=20> */
.L_x_311:
[----:B------:R-:W-:Y:S05]  /*1160*/  BSYNC B0 ;  /* 0x0000000000007941 */ /* 0x000fea0003800000 */
.L_x_310:
        /* <DEDUP_REMOVED lines=24> */
.L_x_316:
        /* <DEDUP_REMOVED lines=129> */
.L_x_315:
[----:B------:R-:W-:Y:S05]  /*1b00*/  BSYNC B0 ;  /* 0x0000000000007941 */ /* 0x000fea0003800000 */
.L_x_314:
        /* <DEDUP_REMOVED lines=8> */
.L_x_317:
        /* <DEDUP_REMOVED lines=43> */
.L_x_313:
[----:B------:R-:W-:Y:S05]  /*1e40*/  BSYNC B1 ;  /* 0x0000000000017941 */ /* 0x000fea0003800000 */
.L_x_312:
        /* <DEDUP_REMOVED lines=24> */
.L_x_309:
[----:B--2---:R-:W-:Y:S02]  /*1fd0*/  MOV R0, 0x1ff0 ;  /* 0x00001ff000007802 */ /* 0x004fe40000000f00 */
[----:B------:R-:W-:Y:S05]  /*1fe0*/  CALL.REL.NOINC `($__internal_27_$__cuda_sm70_shflsync_bfly_p) ;  /* 0x0000001000007944 */ /* 0x000fea0003c00000 */
[----:B-12---:R-:W-:Y:S05]  /*1ff0*/  BRA `(.L_x_318) ;  /* 0xffffec4000007947 */ /* 0x006fea000383ffff */
        .weak           $__internal_27_$__cuda_sm70_shflsync_bfly_p
        .type           $__internal_27_$__cuda_sm70_shflsync_bfly_p,@function
        .size           $__internal_27_$__cuda_sm70_shflsync_bfly_p,(.L_x_1828 - $__internal_27_$__cuda_sm70_shflsync_bfly_p)
$__internal_27_$__cuda_sm70_shflsync_bfly_p:
[----:B------:R-:W-:Y:S01]  /*2000*/  HFMA2.MMA R11, -RZ, RZ, 0, 0 ;  /* 0x00000000ff0b7435 */ /* 0x000fe200000001ff */
[----:B------:R-:W-:Y:S01]  /*2010*/  MOV R10, R0 ;  /* 0x00000000000a7202 */ /* 0x000fe20000000f00 */
[----:B------:R1:W2:Y:S04]  /*2020*/  SHFL.BFLY PT, R5, R6, 0x8, 0x1f ;  /* 0x0d001f0006057f89 */ /* 0x0002a800000e0000 */
[----:B------:R-:W-:Y:S05]  /*2030*/  RET.REL.NODEC R10 `(_ZN7cutlass13device_kernelIN5flash19FlashAttnFwdCombineIN4cute5tupleIJNS3_1CILi16EEENS5_ILi64EEEEEELi5ELi256ELi1ELb0ELb0ENS_10bfloat16_tEfNS_4arch4Sm90EEEEEvNT_6ParamsE) ;  /* 0xffffdfc00a007950 */ /* 0x000fea0003c3ffff */
.L_x_319:
        /* <DEDUP_REMOVED lines=12> */
.L_x_1828:


//--------------------- .text._ZN7cutlass13device_kernelIN5flash19FlashAttnFwdCombineIN4cute5tupleIJNS3_1CILi16EEENS5_ILi64EEEEEELi4ELi256ELi1ELb0ELb0ENS_10bfloat16_tEfNS_4arch4Sm90EEEEEvNT_6ParamsE --------------------------
	.section	.text._ZN7cutlass13device_kernelIN5flash19FlashAttnFwdCombineIN4cute5tupleIJNS3_1CILi16EEENS5_ILi64EEEEEELi4ELi256ELi1ELb0ELb0ENS_10bfloat16_tEfNS_4arch4Sm90EEEEEvNT_6ParamsE,"ax",@progbits
	.sectioninfo	@"SHI_REGISTERS=48"
	.align	128
.text._ZN7cutlass13device_kernelIN5flash19FlashAttnFwdCombineIN4cute5tupleIJNS3_1CILi16EEENS5_ILi64EEEEEELi4ELi256ELi1ELb0ELb0ENS_10bfloat16_tEfNS_4arch4Sm90EEEEEvNT_6ParamsE:
        .type           _ZN7cutlass13device_kernelIN5flash19FlashAttnFwdCombineIN4cute5tupleIJNS3_1CILi16EEENS5_ILi64EEEEEELi4ELi256ELi1ELb0ELb0ENS_10bfloat16_tEfNS_4arch4Sm90EEEEEvNT_6ParamsE,@function
        .size           _ZN7cutlass13device_kernelIN5flash19FlashAttnFwdCombineIN4cute5tupleIJNS3_1CILi16EEENS5_ILi64EEEEEELi4ELi256ELi1ELb0ELb0ENS_10bfloat16_tEfNS_4arch4Sm90EEEEEvNT_6ParamsE,(.L_x_1830 - _ZN7cutlass13device_kernelIN5flash19FlashAttnFwdCombineIN4cute5tupleIJNS3_1CILi16EEENS5_ILi64EEEEEELi4ELi256ELi1ELb0ELb0ENS_10bfloat16_tEfNS_4arch4Sm90EEEEEvNT_6ParamsE)
        .other          _ZN7cutlass13device_kernelIN5flash19FlashAttnFwdCombineIN4cute5tupleIJNS3_1CILi16EEENS5_ILi64EEEEEELi4ELi256ELi1ELb0ELb0ENS_10bfloat16_tEfNS_4arch4Sm90EEEEEvNT_6ParamsE,@"STO_CUDA_ENTRY STV_DEFAULT"
_ZN7cutlass13device_kernelIN5flash19FlashAttnFwdCombineIN4cute5tupleIJNS3_1CILi16EEENS5_ILi64EEEEEELi4ELi256ELi1ELb0ELb0ENS_10bfloat16_tEfNS_4arch4Sm90EEEEEvNT_6ParamsE:
        /* <DEDUP_REMOVED lines=58> */
.L_x_320:
[----:B------:R-:W-:Y:S01]  /*03a0*/  SHF.R.S32.HI R3, RZ, 0x1f, R18 ;  /* 0x0000001fff037819 */ /* 0x000fe20000011412 */
[----:B------:R-:W-:Y:S01]  /*03b0*/  BSSY B0, `(.L_x_321) ;  /* 0x0000030000007945 */ /* 0x000fe20003800000 */
[----:B-----5:R-:W-:Y:S02]  /*03c0*/  SHF.R.S32.HI R34, RZ, 0x1f, R33 ;  /* 0x0000001fff227819 */ /* 0x020fe40000011421 */
[----:B------:R-:W-:-:S04]  /*03d0*/  LEA.HI R3, R3, R18, RZ, 0x4 ;  /* 0x0000001203037211 */ /* 0x000fc800078f20ff */
[----:B------:R-:W-:Y:S02]  /*03e0*/  LOP3.LUT R5, R3, 0xfffffff0, RZ, 0xc0, !PT ;  /* 0xfffffff003057812 */ /* 0x000fe400078ec0ff */
[----:B------:R-:W-:-:S03]  /*03f0*/  SHF.R.S32.HI R3, RZ, 0x4, R3 ;  /* 0x00000004ff037819 */ /* 0x000fc60000011403 */
[----:B------:R-:W-:-:S04]  /*0400*/  IMAD.IADD R2, R18, 0x1, -R5 ;  /* 0x0000000112027824 */ /* 0x000fc800078e0a05 */
[----:B------:R-:W-:-:S05]  /*0410*/  IMAD R0, R22, 0x10, R2 ;  /* 0x0000001016007824 */ /* 0x000fca00078e0202 */
[----:B------:R-:W-:-:S13]  /*0420*/  ISETP.GE.AND P0, PT, R0, R17, PT ;  /* 0x000000110000720c */ /* 0x000fda0003f06270 */
[----:B------:R-:W-:Y:S05]  /*0430*/  @P0 BRA `(.L_x_322) ;  /* 0x0000027000000947 */ /* 0x000fea0003800000 */
[C---:B------:R-:W-:Y:S01]  /*0440*/  IMAD.SHL.U32 R5, R3.reuse, 0x10, RZ ;  /* 0x0000001003057824 */ /* 0x040fe200078e00ff */
[----:B------:R-:W-:Y:S01]  /*0450*/  ISETP.GE.AND P0, PT, R3, R16, PT ;  /* 0x000000100300720c */ /* 0x000fe20003f06270 */
[----:B------:R-:W-:Y:S02]  /*0460*/  IMAD.MOV.U32 R4, RZ, RZ, 0x1 ;  /* 0x00000001ff047424 */ /* 0x000fe400078e00ff */
[----:B------:R-:W-:Y:S01]  /*0470*/  IMAD.MOV.U32 R7, RZ, RZ, R0 ;  /* 0x000000ffff077224 */ /* 0x000fe200078e0000 */
[----:B------:R-:W-:Y:S02]  /*0480*/  LOP3.LUT R5, R5, 0xf0, RZ, 0xc0, !PT ;  /* 0x000000f005057812 */ /* 0x000fe400078ec0ff */
[----:B------:R-:W-:Y:S02]  /*0490*/  ISETP.NE.AND P1, PT, R4, c[0x0][0x208], PT ;  /* 0x0000820004007a0c */ /* 0x000fe40003f25270 */
[----:B------:R-:W-:Y:S02]  /*04a0*/  LOP3.LUT R6, R5, 0xf, R18, 0xf8, !PT ;  /* 0x0000000f05067812 */ /* 0x000fe400078ef812 */
[----:B------:R-:W-:-:S03]  /*04b0*/  SHF.R.U32.HI R5, RZ, 0x4, R5 ;  /* 0x00000004ff057819 */ /* 0x000fc60000011605 */
[----:B------:R-:W-:Y:S01]  /*04c0*/  @P0 IMAD.MOV.U32 R9, RZ, RZ, -0x800000 ;  /* 0xff800000ff090424 */ /* 0x000fe200078e00ff */
[----:B------:R-:W-:-:S05]  /*04d0*/  LOP3.LUT R6, R6, R5, RZ, 0x3c, !PT ;  /* 0x0000000506067212 */ /* 0x000fca00078e3cff */
[----:B------:R1:W-:Y:S01]  /*04e0*/  @P0 STS [R6.X4], R9 ;  /* 0x0000000906000388 */ /* 0x0003e20000004800 */
[----:B------:R-:W-:-:S05]  /*04f0*/  @P1 IMAD.HI.U32 R4, R0, c[0x0][0x20c], RZ ;  /* 0x0000830000041a27 */ /* 0x000fca00078e00ff */
[----:B------:R-:W-:-:S05]  /*0500*/  @P1 SHF.R.U32.HI R7, RZ, c[0x0][0x210], R4 ;  /* 0x00008400ff071a19 */ /* 0x000fca0000011604 */
[----:B------:R-:W-:-:S04]  /*0510*/  IMAD.MOV R5, RZ, RZ, -R7 ;  /* 0x000000ffff057224 */ /* 0x000fc800078e0a07 */
[----:B------:R-:W-:Y:S01]  /*0520*/  IMAD R0, R5, c[0x0][0x208], R0 ;  /* 0x0000820005007a24 */ /* 0x000fe200078e0200 */
[----:B------:R-:W-:Y:S05]  /*0530*/  @P0 BRA `(.L_x_322) ;  /* 0x0000017000000947 */ /* 0x000fea0003800000 */
[----:B------:R-:W-:Y:S01]  /*0540*/  SHF.R.S32.HI R4, RZ, 0x1f, R3 ;  /* 0x0000001fff047819 */ /* 0x000fe20000011403 */
[----:B-1----:R-:W-:-:S04]  /*0550*/  IMAD.WIDE.U32 R8, R3, c[0x0][0x1b8], RZ ;  /* 0x00006e0003087a25 */ /* 0x002fc800078e00ff */
[----:B------:R-:W-:-:S04]  /*0560*/  IMAD R4, R4, c[0x0][0x1b8], RZ ;  /* 0x00006e0004047a24 */ /* 0x000fc800078e02ff */
[----:B------:R-:W-:Y:S02]  /*0570*/  IMAD R5, R3, c[0x0][0x1bc], R4 ;  /* 0x00006f0003057a24 */ /* 0x000fe400078e0204 */
[----:B------:R-:W-:-:S03]  /*0580*/  IMAD R4, R34, c[0x0][0x1c8], RZ ;  /* 0x0000720022047a24 */ /* 0x000fc600078e02ff */
[----:B------:R-:W-:Y:S01]  /*0590*/  IADD3 R9, R9, R5, RZ ;  /* 0x0000000509097210 */ /* 0x000fe20007ffe0ff */
[----:B------:R-:W-:Y:S01]  /*05a0*/  IMAD R4, R33, c[0x0][0x1cc], R4 ;  /* 0x0000730021047a24 */ /* 0x000fe200078e0204 */
[----:B------:R-:W-:-:S03]  /*05b0*/  SHF.R.S32.HI R5, RZ, 0x1f, R7 ;  /* 0x0000001fff057819 */ /* 0x000fc60000011407 */
[----:B------:R-:W-:-:S05]  /*05c0*/  IMAD.WIDE.U32 R8, R33, c[0x0][0x1c8], R8 ;  /* 0x0000720021087a25 */ /* 0x000fca00078e0008 */
[----:B------:R-:W-:Y:S01]  /*05d0*/  IADD3 R9, R9, R4, RZ ;  /* 0x0000000409097210 */ /* 0x000fe20007ffe0ff */
[----:B------:R-:W-:Y:S01]  /*05e0*/  IMAD R4, R5, c[0x0][0x1c0], RZ ;  /* 0x0000700005047a24 */ /* 0x000fe200078e02ff */
[----:B------:R-:W-:-:S03]  /*05f0*/  SHF.R.S32.HI R5, RZ, 0x1f, R0 ;  /* 0x0000001fff057819 */ /* 0x000fc60000011400 */
[----:B------:R-:W-:-:S04]  /*0600*/  IMAD.WIDE.U32 R8, R7, c[0x0][0x1c0], R8 ;  /* 0x0000700007087a25 */ /* 0x000fc800078e0008 */
[----:B------:R-:W-:Y:S01]  /*0610*/  IMAD R4, R7, c[0x0][0x1c4], R4 ;  /* 0x0000710007047a24 */ /* 0x000fe200078e0204 */
[----:B------:R-:W-:Y:S02]  /*0620*/  IADD3 R0, P0, R0, R8, RZ ;  /* 0x0000000800007210 */ /* 0x000fe40007f1e0ff */
[----:B------:R-:W-:Y:S02]  /*0630*/  SHF.L.U32 R7, R6, 0x2, RZ ;  /* 0x0000000206077819 */ /* 0x000fe400000006ff */
[----:B------:R-:W-:Y:S02]  /*0640*/  IADD3.X R5, R5, R9, R4, P0, !PT ;  /* 0x0000000905057210 */ /* 0x000fe400007fe404 */
[----:B------:R-:W-:-:S04]  /*0650*/  LEA R4, P0, R0, c[0x0][0x1a0], 0x2 ;  /* 0x0000680000047a11 */ /* 0x000fc800078010ff */
[----:B------:R-:W-:-:S05]  /*0660*/  LEA.HI.X R5, R0, c[0x0][0x1a4], R5, 0x2, P0 ;  /* 0x0000690000057a11 */ /* 0x000fca00000f1405 */
[----:B------:R-:W-:Y:S01]  /*0670*/  @!PT LDS RZ, [RZ] ;  /* 0x00000000fffff984 */ /* 0x000fe20000000800 */
[----:B------:R-:W-:Y:S01]  /*0680*/  @!PT LDS RZ, [RZ] ;  /* 0x00000000fffff984 */ /* 0x000fe20000000800 */
[----:B------:R-:W-:Y:S01]  /*0690*/  @!PT LDS RZ, [RZ] ;  /* 0x00000000fffff984 */ /* 0x000fe20000000800 */
[----:B------:R1:W-:Y:S04]  /*06a0*/  LDGSTS.E.LTC128B [R7], [R4.64] ;  /* 0x0000000004077fae */ /* 0x0003e8000b921964 */
.L_x_322:
[----:B------:R-:W-:Y:S05]  /*06b0*/  BSYNC B0 ;  /* 0x0000000000007941 */ /* 0x000fea0003800000 */
.L_x_321:
[----:B------:R-:W-:Y:S01]  /*06c0*/  IMAD.MOV.U32 R0, RZ, RZ, 0x1 ;  /* 0x00000001ff007424 */ /* 0x000fe200078e00ff */
[----:B------:R-:W0:Y:S01]  /*06d0*/  LDGDEPBAR ;  /* 0x00000000000079af */ /* 0x000e220000000000 */
[----:B------:R-:W-:Y:S02]  /*06e0*/  IMAD R22, R22, 0x10, R3 ;  /* 0x0000001016167824 */ /* 0x000fe400078e0203 */
[----:B-1----:R-:W-:Y:S01]  /*06f0*/  IMAD.SHL.U32 R4, R19, 0x40, RZ ;  /* 0x0000004013047824 */ /* 0x002fe200078e00ff */
[----:B------:R-:W-:Y:S01]  /*0700*/  ISETP.NE.AND P1, PT, R0, c[0x0][0x208], PT ;  /* 0x0000820000007a0c */ /* 0x000fe20003f25270 */
[----:B------:R-:W-:Y:S01]  /*0710*/  IMAD.MOV.U32 R0, RZ, RZ, R22 ;  /* 0x000000ffff007224 */ /* 0x000fe200078e0016 */
[----:B------:R-:W-:Y:S01]  /*0720*/  ISETP.GE.AND P0, PT, R22, R17, PT ;  /* 0x000000111600720c */ /* 0x000fe20003f06270 */
[----:B------:R-:W-:Y:S01]  /*0730*/  IMAD R6, R34, c[0x0][0x198], RZ ;  /* 0x0000660022067a24 */ /* 0x000fe200078e02ff */
[----:B------:R-:W-:Y:S01]  /*0740*/  SHF.R.S32.HI R5, RZ, 0x1f, R4 ;  /* 0x0000001fff057819 */ /* 0x000fe20000011404 */
[----:B------:R-:W-:Y:S01]  /*0750*/  IMAD.SHL.U32 R14, R2, 0x4, RZ ;  /* 0x00000004020e7824 */ /* 0x000fe200078e00ff */
[----:B------:R-:W-:Y:S01]  /*0760*/  IADD3 R13, -R4, c[0x0][0x16c], RZ ;  /* 0x00005b00040d7a10 */ /* 0x000fe20007ffe1ff */
[----:B------:R-:W-:-:S02]  /*0770*/  IMAD R6, R33, c[0x0][0x19c], R6 ;  /* 0x0000670021067a24 */ /* 0x000fc400078e0206 */
[----:B------:R-:W-:Y:S01]  /*0780*/  IMAD.WIDE.U32 R8, R33, c[0x0][0x198], R4 ;  /* 0x0000660021087a25 */ /* 0x000fe200078e0004 */
[----:B------:R-:W-:Y:S02]  /*0790*/  ISETP.GE.AND P4, PT, R14, R13, PT ;  /* 0x0000000d0e00720c */ /* 0x000fe40003f86270 */
[----:B------:R-:W-:Y:S01]  /*07a0*/  SHF.R.S32.HI R37, RZ, 0x1f, R14 ;  /* 0x0000001fff257819 */ /* 0x000fe2000001140e */
        /* <DEDUP_REMOVED lines=52> */
[----:B--2---:R3:W1:Y:S01]  /*0af0*/  LDS R7, [R11.X4] ;  /* 0x000000000b077984 */ /* 0x0046620000004800 */
[----:B------:R-:W-:Y:S05]  /*0b00*/  BRA.DIV ~URZ, `(.L_x_323) ;  /* 0x000013227f007947 */ /* 0x000fea000b800000 */
[----:B-1-3--:R1:W2:Y:S02]  /*0b10*/  SHFL.BFLY PT, R5, R7, 0x8, 0x1f ;  /* 0x0d001f0007057f89 */ /* 0x00a2a400000e0000 */
.L_x_332:
        /* <DEDUP_REMOVED lines=74> */
.L_x_325:
[----:B------:R-:W-:Y:S05]  /*0fc0*/  BSYNC B0 ;  /* 0x0000000000007941 */ /* 0x000fea0003800000 */
.L_x_324:
        /* <DEDUP_REMOVED lines=24> */
.L_x_330:
        /* <DEDUP_REMOVED lines=129> */
.L_x_329:
[----:B------:R-:W-:Y:S05]  /*1960*/  BSYNC B0 ;  /* 0x0000000000007941 */ /* 0x000fea0003800000 */
.L_x_328:
        /* <DEDUP_REMOVED lines=8> */
.L_x_331:
        /* <DEDUP_REMOVED lines=43> */
.L_x_327:
[----:B------:R-:W-:Y:S05]  /*1ca0*/  BSYNC B1 ;  /* 0x0000000000017941 */ /* 0x000fea0003800000 */
.L_x_326:
        /* <DEDUP_REMOVED lines=24> */
.L_x_323:
[----:B------:R-:W-:Y:S02]  /*1e30*/  MOV R0, 0x1e50 ;  /* 0x00001e5000007802 */ /* 0x000fe40000000f00 */
[----:B-1-3--:R-:W-:Y:S05]  /*1e40*/  CALL.REL.NOINC `($__internal_28_$__cuda_sm70_shflsync_bfly_p) ;  /* 0x0000001000007944 */ /* 0x00afea0003c00000 */
[----:B-12---:R-:W-:Y:S05]  /*1e50*/  BRA `(.L_x_332) ;  /* 0xffffecc000007947 */ /* 0x006fea000383ffff */
        .weak           $__internal_28_$__cuda_sm70_shflsync_bfly_p
        .type           $__internal_28_$__cuda_sm70_shflsync_bfly_p,@function
        .size           $__internal_28_$__cuda_sm70_shflsync_bfly_p,(.L_x_1830 - $__internal_28_$__cuda_sm70_shflsync_bfly_p)
$__internal_28_$__cuda_sm70_shflsync_bfly_p:
[----:B------:R-:W-:Y:S01]  /*1e60*/  HFMA2.MMA R9, -RZ, RZ, 0, 0 ;  /* 0x00000000ff097435 */ /* 0x000fe200000001ff */
[----:B------:R-:W-:Y:S01]  /*1e70*/  MOV R8, R0 ;  /* 0x0000000000087202 */ /* 0x000fe20000000f00 */
[----:B------:R1:W2:Y:S04]  /*1e80*/  SHFL.BFLY PT, R5, R7, 0x8, 0x1f ;  /* 0x0d001f0007057f89 */ /* 0x0002a800000e0000 */
[----:B------:R-:W-:Y:S05]  /*1e90*/  RET.REL.NODEC R8 `(_ZN7cutlass13device_kernelIN5flash19FlashAttnFwdCombineIN4cute5tupleIJNS3_1CILi16EEENS5_ILi64EEEEEELi4ELi256ELi1ELb0ELb0ENS_10bfloat16_tEfNS_4arch4Sm90EEEEEvNT_6ParamsE) ;  /* 0xffffe16008007950 */ /* 0x000fea0003c3ffff */
.L_x_333:
        /* <DEDUP_REMOVED lines=14> */
.L_x_1830:


//--------------------- .text._ZN7cutlass13device_kernelIN5flash19FlashAttnFwdCombineIN4cute5tupleIJNS3_1CILi16EEENS5_ILi64EEEEEELi8ELi256ELi1ELb0ELb1ENS_10bfloat16_tEfNS_4arch4Sm90EEEEEvNT_6ParamsE --------------------------
	.section	.text._ZN7cutlass13device_kernelIN5flash19FlashAttnFwdCombineIN4cute5tupleIJNS3_1CILi16EEENS5_ILi64EEEEEELi8ELi256ELi1ELb0ELb1ENS_10bfloat16_tEfNS_4arch4Sm90EEEEEvNT_6ParamsE,"ax",@progbits
	.sectioninfo	@"SHI_REGISTERS=55"
	.align	128
.text._ZN7cutlass13device_kernelIN5flash19FlashAttnFwdCombineIN4cute5tupleIJNS3_1CILi16EEENS5_ILi64EEEEEELi8ELi256ELi1ELb0ELb1ENS_10bfloat16_tEfNS_4arch4Sm90EEEEEvNT_6ParamsE:
        .type           _ZN7cutlass13device_kernelIN5flash19FlashAttnFwdCombineIN4cute5tupleIJNS3_1CILi16EEENS5_ILi64EEEEEELi8ELi256ELi1ELb0ELb1ENS_10bfloat16_tEfNS_4arch4Sm90EEEEEvNT_6ParamsE,@function
        .size           _ZN7cutlass13device_kernelIN5flash19FlashAttnFwdCombineIN4cute5tupleIJNS3_1CILi16EEENS5_ILi64EEEEEELi8ELi256ELi1ELb0ELb1ENS_10bfloat16_tEfNS_4arch4Sm90EEEEEvNT_6ParamsE,(.L_x_1832 - _ZN7cutlass13device_kernelIN5flash19FlashAttnFwdCombineIN4cute5tupleIJNS3_1CILi16EEENS5_ILi64EEEEEELi8ELi256ELi1ELb0ELb1ENS_10bfloat16_tEfNS_4arch4Sm90EEEEEvNT_6ParamsE)
        .other          _ZN7cutlass13device_kernelIN5flash19FlashAttnFwdCombineIN4cute5tupleIJNS3_1CILi16EEENS5_ILi64EEEEEELi8ELi256ELi1ELb0ELb1ENS_10bfloat16_tEfNS_4arch4Sm90EEEEEvNT_6ParamsE,@"STO_CUDA_ENTRY STV_DEFAULT"
_ZN7cutlass13device_kernelIN5flash19FlashAttnFwdCombineIN4cute5tupleIJNS3_1CILi16EEENS5_ILi64EEEEEELi8ELi256ELi1ELb0ELb1ENS_10bfloat16_tEfNS_4arch4Sm90EEEEEvNT_6ParamsE:
        /* <DEDUP_REMOVED lines=13> */
[----:B------:R-:W4:Y:S01]  /*00d0*/  S2R R23, SR_CTAID.Y ;  /* 0x0000000000177919 */ /* 0x000f220000002600 */
[----:B------:R-:W-:Y:S02]  /*00e0*/  IMAD.MOV.U32 R7, RZ, RZ, R2 ;  /* 0x000000ffff077224 */ /* 0x000fe400078e0002 */
[----:B------:R-:W-:-:S05]  /*00f0*/  @P0 IMAD.WIDE R8, R2, R3, c[0x0][0x238] ;  /* 0x00008e0002080625 */ /* 0x000fca00078e0203 */
[----:B------:R2:W5:Y:S01]  /*0100*/  @P0 LDG.E R7, [R8.64] ;  /* 0x0000002608070981 */ /* 0x000562000c1e1900 */
[----:B------:R-:W-:Y:S01]  /*0110*/  ISETP.NE.U32.AND P0, PT, RZ, c[0x0][0x240], PT ;  /* 0x00009000ff007a0c */ /* 0x000fe20003f05070 */
[----:B------:R-:W-:-:S03]  /*0120*/  IMAD.MOV.U32 R0, RZ, RZ, 0x1 ;  /* 0x00000001ff007424 */ /* 0x000fc600078e00ff */
[----:B------:R-:W-:Y:S02]  /*0130*/  ISETP.NE.AND.EX P0, PT, RZ, c[0x0][0x244], PT, P0 ;  /* 0x00009100ff007a0c */ /* 0x000fe40003f05300 */
[C---:B------:R-:W-:Y:S02]  /*0140*/  IADD3 R3, -R0.reuse, c[0x0][0xc], RZ ;  /* 0x0000030000037a10 */ /* 0x040fe40007ffe1ff */
[----:B-1----:R-:W-:Y:S02]  /*0150*/  IADD3 R4, -R0, c[0x0][0x10], RZ ;  /* 0x0000040000047a10 */ /* 0x002fe40007ffe1ff */
[----:B---3--:R-:W-:-:S04]  /*0160*/  ISETP.NE.OR P0, PT, R24, RZ, !P0 ;  /* 0x000000ff1800720c */ /* 0x008fc80004705670 */
[----:B----4-:R-:W-:Y:S02]  /*0170*/  ISETP.NE.OR P0, PT, R3, UR36, P0 ;  /* 0x0000002403007c0c */ /* 0x010fe40008705670 */
        /* <DEDUP_REMOVED lines=27> */
.L_x_334:
        /* <DEDUP_REMOVED lines=25> */
.L_x_335:
        /* <DEDUP_REMOVED lines=101> */
.L_x_337:
[----:B------:R-:W-:Y:S02]  /*0b10*/  IADD3 R3, R16, -0x1, RZ ;  /* 0xffffffff10037810 */ /* 0x000fe40007ffe0ff */
[----:B------:R-:W-:Y:S02]  /*0b20*/  IADD3 R6, -R0, 0x1f, RZ ;  /* 0x0000001f00067810 */ /* 0x000fe40007ffe1ff */
[----:B------:R-:W-:Y:S01]  /*0b30*/  LOP3.LUT P1, RZ, R3, R16, RZ, 0xc0, !PT ;  /* 0x0000001003ff7212 */ /* 0x000fe2000782c0ff */
[----:B------:R-:W-:-:S12]  /*0b40*/  IMAD.MOV.U32 R3, RZ, RZ, 0x1 ;  /* 0x00000001ff037424 */ /* 0x000fd800078e00ff */
        /* <DEDUP_REMOVED lines=9> */
[----:B------:R-:W-:Y:S05]  /*0be0*/  CALL.REL.NOINC `($__internal_29_$__cuda_sm20_div_u64) ;  /* 0x0000337000007944 */ /* 0x000fea0003c00000 */
[----:B------:R-:W-:Y:S01]  /*0bf0*/  MOV R2, R3 ;  /* 0x0000000300027202 */ /* 0x000fe20000000f00 */
[----:B------:R-:W-:Y:S05]  /*0c00*/  BRA `(.L_x_339) ;  /* 0x0000012000007947 */ /* 0x000fea0003800000 */
.L_x_338:
        /* <DEDUP_REMOVED lines=18> */
.L_x_339:
[----:B------:R-:W-:Y:S02]  /*0d30*/  IADD3 R5, R6, -0x1, RZ ;  /* 0xffffffff06057810 */ /* 0x000fe40007ffe0ff */
[----:B------:R-:W-:-:S03]  /*0d40*/  MOV R8, R2 ;  /* 0x0000000200087202 */ /* 0x000fc60000000f00 */
.L_x_336:
[----:B------:R-:W-:Y:S01]  /*0d50*/  SHF.R.S32.HI R3, RZ, 0x1f, R24 ;  /* 0x0000001fff037819 */ /* 0x000fe20000011418 */
[----:B------:R-:W-:Y:S03]  /*0d60*/  BSSY B0, `(.L_x_340) ;  /* 0x0000121000007945 */ /* 0x000fe60003800000 */
[----:B------:R-:W-:-:S04]  /*0d70*/  LEA.HI R3, R3, R24, RZ, 0x4 ;  /* 0x0000001803037211 */ /* 0x000fc800078f20ff */
[C---:B------:R-:W-:Y:S02]  /*0d80*/  LOP3.LUT R7, R3.reuse, 0xfffffff0, RZ, 0xc0, !PT ;  /* 0xfffffff003077812 */ /* 0x040fe400078ec0ff */
[----:B------:R-:W-:Y:S02]  /*0d90*/  LOP3.LUT R15, R3, 0xf0, RZ, 0xc0, !PT ;  /* 0x000000f0030f7812 */ /* 0x000fe400078ec0ff */
[----:B------:R-:W-:Y:S01]  /*0da0*/  SHF.R.S32.HI R3, RZ, 0x4, R3 ;  /* 0x00000004ff037819 */ /* 0x000fe20000011403 */
[----:B------:R-:W-:Y:S01]  /*0db0*/  IMAD.IADD R2, R24, 0x1, -R7 ;  /* 0x0000000118027824 */ /* 0x000fe200078e0a07 */
[----:B------:R-:W-:Y:S02]  /*0dc0*/  LOP3.LUT R24, R15, 0xf, R24, 0xf8, !PT ;  /* 0x0000000f0f187812 */ /* 0x000fe400078ef818 */
[----:B------:R-:W-:Y:S02]  /*0dd0*/  SHF.R.U32.HI R15, RZ, 0x4, R15 ;  /* 0x00000004ff0f7819 */ /* 0x000fe4000001160f */
[----:B------:R-:W-:-:S02]  /*0de0*/  IADD3 R9, R2, UR36, RZ ;  /* 0x0000002402097c10 */ /* 0x000fc4000fffe0ff */
[----:B------:R-:W-:Y:S02]  /*0df0*/  LOP3.LUT R15, R24, R15, RZ, 0x3c, !PT ;  /* 0x0000000f180f7212 */ /* 0x000fe400078e3cff */
[----:B------:R-:W-:-:S13]  /*0e00*/  ISETP.GE.AND P1, PT, R9, R17, PT ;  /* 0x000000110900720c */ /* 0x000fda0003f26270 */
[----:B------:R-:W-:Y:S05]  /*0e10*/  @P1 BRA `(.L_x_341) ;  /* 0x0000115000001947 */ /* 0x000fea0003800000 */
[----:B------:R-:W-:Y:S01]  /*0e20*/  @P0 IMAD.HI.U32 R0, R9, R8, RZ ;  /* 0x0000000809000227 */ /* 0x000fe200078e00ff */
[CC--:B------:R-:W-:Y:S02]  /*0e30*/  ISETP.GE.AND P5, PT, R3.reuse, R22.reuse, PT ;  /* 0x000000160300720c */ /* 0x0c0fe40003fa6270 */
[----:B------:R-:W-:Y:S01]  /*0e40*/  IADD3 R11, R3, 0x10, RZ ;  /* 0x00000010030b7810 */ /* 0x000fe20007ffe0ff */
[----:B------:R-:W-:Y:S01]  /*0e50*/  IMAD.MOV.U32 R7, RZ, RZ, R9 ;  /* 0x000000ffff077224 */ /* 0x000fe200078e0009 */
[----:B------:R-:W-:Y:S01]  /*0e60*/  @P0 SHF.R.U32.HI R7, RZ, R5, R0 ;  /* 0x00000005ff070219 */ /* 0x000fe20000011600 */
[----:B------:R-:W-:Y:S01]  /*0e70*/  IMAD.MOV.U32 R12, RZ, RZ, R18 ;  /* 0x000000ffff0c7224 */ /* 0x000fe200078e0012 */
[----:B------:R-:W-:Y:S01]  /*0e80*/  ISETP.GE.AND P2, PT, R11, R22, PT ;  /* 0x000000160b00720c */ /* 0x000fe20003f46270 */
[----:B------:R-:W-:Y:S01]  /*0e90*/  IMAD.MOV.U32 R13, RZ, RZ, R19 ;  /* 0x000000ffff0d7224 */ /* 0x000fe200078e0013 */
[--C-:B------:R-:W-:Y:S01]  /*0ea0*/  SHF.R.S32.HI R4, RZ, 0x1f, R7.reuse ;  /* 0x0000001fff047819 */ /* 0x100fe20000011407 */
[----:B------:R-:W-:Y:S01]  /*0eb0*/  IMAD.MOV R29, RZ, RZ, -R7 ;  /* 0x000000ffff1d7224 */ /* 0x000fe200078e0a07 */
[----:B------:R-:W-:Y:S01]  /*0ec0*/  IADD3 R25, R3, 0x30, RZ ;  /* 0x0000003003197810 */ /* 0x000fe20007ffe0ff */
[----:B------:R-:W-:Y:S01]  /*0ed0*/  IMAD.WIDE.U32 R12, R7, c[0x0][0x1c0], R12 ;  /* 0x00007000070c7a25 */ /* 0x000fe200078e000c */
[----:B------:R-:W-:-:S02]  /*0ee0*/  IADD3 R27, R3, 0x20, RZ ;  /* 0x00000020031b7810 */ /* 0x000fc40007ffe0ff */
[----:B------:R-:W-:Y:S01]  /*0ef0*/  @!P5 SHF.R.S32.HI R0, RZ, 0x1f, R3 ;  /* 0x0000001fff00d819 */ /* 0x000fe20000011403 */
[----:B------:R-:W-:Y:S01]  /*0f00*/  IMAD R29, R16, R29, R9 ;  /* 0x0000001d101d7224 */ /* 0x000fe200078e0209 */
[-C--:B------:R-:W-:Y:S01]  /*0f10*/  ISETP.GE.AND P3, PT, R25, R22.reuse, PT ;  /* 0x000000161900720c */ /* 0x080fe20003f66270 */
[----:B------:R-:W-:Y:S01]  /*0f20*/  IMAD R4, R4, c[0x0][0x1c0], RZ ;  /* 0x0000700004047a24 */ /* 0x000fe200078e02ff */
[----:B------:R-:W-:Y:S01]  /*0f30*/  ISETP.GE.AND P4, PT, R27, R22, PT ;  /* 0x000000161b00720c */ /* 0x000fe20003f86270 */
[----:B------:R-:W-:Y:S01]  /*0f40*/  @!P5 IMAD R0, R0, c[0x0][0x1b8], RZ ;  /* 0x00006e000000da24 */ /* 0x000fe200078e02ff */
[----:B------:R-:W-:Y:S01]  /*0f50*/  IADD3 R28, P1, R29, R12, RZ ;  /* 0x0000000c1d1c7210 */ /* 0x000fe20007f3e0ff */
[----:B------:R-:W-:Y:S01]  /*0f60*/  IMAD R4, R7, c[0x0][0x1c4], R4 ;  /* 0x0000710007047a24 */ /* 0x000fe200078e0204 */
[----:B------:R-:W-:Y:S02]  /*0f70*/  SHF.R.S32.HI R7, RZ, 0x1f, R29 ;  /* 0x0000001fff077819 */ /* 0x000fe4000001141d */
[----:B------:R-:W-:-:S02]  /*0f80*/  IADD3 R21, R3, 0x40, RZ ;  /* 0x0000004003157810 */ /* 0x000fc40007ffe0ff */
[----:B------:R-:W-:Y:S01]  /*0f90*/  IADD3.X R29, R7, R13, R4, P1, !PT ;  /* 0x0000000d071d7210 */ /* 0x000fe20000ffe404 */
[C---:B------:R-:W-:Y:S01]  /*0fa0*/  @!P5 IMAD R7, R3.reuse, c[0x0][0x1bc], R0 ;  /* 0x00006f000307da24 */ /* 0x040fe200078e0200 */
[----:B------:R-:W-:Y:S02]  /*0fb0*/  @!P2 SHF.R.S32.HI R0, RZ, 0x1f, R11 ;  /* 0x0000001fff00a819 */ /* 0x000fe4000001140b */
[----:B------:R-:W-:Y:S01]  /*0fc0*/  @P5 MOV R4, 0xff800000 ;  /* 0xff80000000045802 */ /* 0x000fe20000000f00 */
[----:B------:R-:W-:-:S04]  /*0fd0*/  @!P5 IMAD.WIDE.U32 R12, R3, c[0x0][0x1b8], R28 ;  /* 0x00006e00030cda25 */ /* 0x000fc800078e001c */
[----:B------:R-:W-:Y:S01]  /*0fe0*/  @!P5 IMAD.IADD R6, R13, 0x1, R7 ;  /* 0x000000010d06d824 */ /* 0x000fe200078e0207 */
[----:B------:R-:W-:Y:S01]  /*0ff0*/  @!P5 LEA R30, P1, R12, c[0x0][0x1a0], 0x2 ;  /* 0x000068000c1eda11 */ /* 0x000fe200078210ff */
[----:B------:R-:W-:Y:S01]  /*1000*/  @!P2 IMAD R0, R0, c[0x0][0x1b8], RZ ;  /* 0x00006e000000aa24 */ /* 0x000fe200078e02ff */
[----:B------:R1:W-:Y:S01]  /*1010*/  @P5 STS [R15.X4], R4 ;  /* 0x000000040f005388 */ /* 0x0003e20000004800 */
[----:B------:R-:W-:Y:S02]  /*1020*/  IADD3 R13, R3, 0x50, RZ ;  /* 0x00000050030d7810 */ /* 0x000fe40007ffe0ff */
[----:B------:R-:W-:Y:S01]  /*1030*/  @!P5 LEA.HI.X R31, R12, c[0x0][0x1a4], R6, 0x2, P1 ;  /* 0x000069000c1fda11 */ /* 0x000fe200008f1406 */
[----:B------:R-:W-:Y:S01]  /*1040*/  IMAD.SHL.U32 R12, R15, 0x4, RZ ;  /* 0x000000040f0c7824 */ /* 0x000fe200078e00ff */
[----:B------:R-:W-:Y:S01]  /*1050*/  @!P4 SHF.R.S32.HI R6, RZ, 0x1f, R27 ;  /* 0x0000001fff06c819 */ /* 0x000fe2000001141b */
[C---:B------:R-:W-:Y:S01]  /*1060*/  @!P2 IMAD R7, R11.reuse, c[0x0][0x1bc], R0 ;  /* 0x00006f000b07aa24 */ /* 0x040fe200078e0200 */
[----:B------:R-:W-:Y:S01]  /*1070*/  @!P3 SHF.R.S32.HI R0, RZ, 0x1f, R25 ;  /* 0x0000001fff00b819 */ /* 0x000fe20000011419 */
[----:B------:R-:W-:Y:S01]  /*1080*/  @!P2 IMAD.WIDE.U32 R10, R11, c[0x0][0x1b8], R28 ;  /* 0x00006e000b0aaa25 */ /* 0x000fe200078e001c */
[----:B------:R-:W-:Y:S01]  /*1090*/  @!PT LDS RZ, [RZ] ;  /* 0x00000000fffff984 */ /* 0x000fe20000000800 */
[----:B------:R-:W-:Y:S01]  /*10a0*/  @!PT LDS RZ, [RZ] ;  /* 0x00000000fffff984 */ /* 0x000fe20000000800 */
[----:B------:R-:W-:Y:S01]  /*10b0*/  @!PT LDS RZ, [RZ] ;  /* 0x00000000fffff984 */ /* 0x000fe20000000800 */
[----:B------:R2:W-:Y:S01]  /*10c0*/  @!P5 LDGSTS.E.LTC128B [R12], [R30.64] ;  /* 0x000000001e0cdfae */ /* 0x0005e2000b921966 */
[----:B------:R-:W-:-:S02]  /*10d0*/  ISETP.GE.AND P1, PT, R21, R22, PT ;  /* 0x000000161500720c */ /* 0x000fc40003f26270 */
[----:B------:R-:W-:Y:S01]  /*10e0*/  @!P3 IMAD R0, R0, c[0x0][0x1b8], RZ ;  /* 0x00006e000000ba24 */ /* 0x000fe200078e02ff */
[C---:B------:R-:W-:Y:S02]  /*10f0*/  @!P2 LEA R36, P5, R10.reuse, c[0x0][0x1a0], 0x2 ;  /* 0x000068000a24aa11 */ /* 0x040fe400078a10ff */
[-C--:B------:R-:W-:Y:S01]  /*1100*/  ISETP.GE.AND P6, PT, R13, R22.reuse, PT ;  /* 0x000000160d00720c */ /* 0x080fe20003fc6270 */
[----:B-1----:R-:W-:Y:S01]  /*1110*/  @!P2 IMAD.IADD R4, R11, 0x1, R7 ;  /* 0x000000010b04a824 */ /* 0x002fe200078e0207 */
[----:B------:R-:W-:Y:S01]  /*1120*/  IADD3 R11, R3, 0x60, RZ ;  /* 0x00000060030b7810 */ /* 0x000fe20007ffe0ff */
[C---:B------:R-:W-:Y:S01]  /*1130*/  @!P3 IMAD R7, R25.reuse, c[0x0][0x1bc], R0 ;  /* 0x00006f001907ba24 */ /* 0x040fe200078e0200 */
[----:B------:R-:W-:Y:S01]  /*1140*/  @P2 MOV R0, 0xff800000 ;  /* 0xff80000000002802 */ /* 0x000fe20000000f00 */
[----:B------:R-:W-:Y:S01]  /*1150*/  @!P3 IMAD.WIDE.U32 R24, R25, c[0x0][0x1b8], R28 ;  /* 0x00006e001918ba25 */ /* 0x000fe200078e001c */
[----:B------:R-:W-:Y:S02]  /*1160*/  @!P2 LEA.HI.X R37, R10, c[0x0][0x1a4], R4, 0x2, P5 ;  /* 0x000069000a25aa11 */ /* 0x000fe400028f1404 */
[----:B------:R-:W-:Y:S01]  /*1170*/  ISETP.GE.AND P5, PT, R11, R22, PT ;  /* 0x000000160b00720c */ /* 0x000fe20003fa6270 */
[----:B------:R-:W-:Y:S01]  /*1180*/  @!P4 IMAD R4, R6, c[0x0][0x1b8], RZ ;  /* 0x00006e000604ca24 */ /* 0x000fe200078e02ff */
[----:B------:R1:W-:Y:S01]  /*1190*/  @P2 STS [R15.X4+0x400], R0 ;  /* 0x000400000f002388 */ /* 0x0003e20000004800 */
[----:B------:R-:W-:-:S02]  /*11a0*/  @!P1 SHF.R.S32.HI R6, RZ, 0x1f, R21 ;  /* 0x0000001fff069819 */ /* 0x000fc40000011415 */
[----:B--2---:R-:W-:Y:S01]  /*11b0*/  @!P6 IMAD.MOV.U32 R30, RZ, RZ, R28 ;  /* 0x000000ffff1ee224 */ /* 0x004fe200078e001c */
[----:B------:R-:W-:Y:S01]  /*11c0*/  @!P3 IADD3 R7, R25, R7, RZ ;  /* 0x000000071907b210 */ /* 0x000fe20007ffe0ff */
[C---:B------:R-:W-:Y:S01]  /*11d0*/  @!P4 IMAD R9, R27.reuse, c[0x0][0x1bc], R4 ;  /* 0x00006f001b09ca24 */ /* 0x040fe200078e0204 */
[----:B------:R-:W-:Y:S01]  /*11e0*/  @!PT LDS RZ, [RZ] ;  /* 0x00000000fffff984 */ /* 0x000fe20000000800 */
[----:B------:R-:W-:Y:S01]  /*11f0*/  @!PT LDS RZ, [RZ] ;  /* 0x00000000fffff984 */ /* 0x000fe20000000800 */
[----:B------:R-:W-:Y:S01]  /*1200*/  @!PT LDS RZ, [RZ] ;  /* 0x00000000fffff984 */ /* 0x000fe20000000800 */
[----:B------:R2:W-:Y:S01]  /*1210*/  @!P2 LDGSTS.E.LTC128B [R12+0x400], [R36.64] ;  /* 0x00400000240cafae */ /* 0x0005e2000b921966 */
[----:B------:R-:W-:Y:S01]  /*1220*/  @!P4 IMAD.WIDE.U32 R26, R27, c[0x0][0x1b8], R28 ;  /* 0x00006e001b1aca25 */ /* 0x000fe200078e001c */
[----:B------:R-:W-:-:S03]  /*1230*/  @!P6 SHF.R.S32.HI R4, RZ, 0x1f, R13 ;  /* 0x0000001fff04e819 */ /* 0x000fc6000001140d */
[----:B------:R-:W-:Y:S01]  /*1240*/  @!P1 IMAD R6, R6, c[0x0][0x1b8], RZ ;  /* 0x00006e0006069a24 */ /* 0x000fe200078e02ff */
[----:B------:R-:W-:Y:S01]  /*1250*/  @!P5 SHF.R.S32.HI R10, RZ, 0x1f, R11 ;  /* 0x0000001fff0ad819 */ /* 0x000fe2000001140b */
[----:B------:R-:W-:Y:S01]  /*1260*/  @!P5 IMAD.MOV.U32 R34, RZ, RZ, R28 ;  /* 0x000000ffff22d224 */ /* 0x000fe200078e001c */
[----:B------:R-:W-:Y:S01]  /*1270*/  @!P4 IADD3 R9, R27, R9, RZ ;  /* 0x000000091b09c210 */ /* 0x000fe20007ffe0ff */
[C---:B------:R-:W-:Y:S01]  /*1280*/  @!P1 IMAD R6, R21.reuse, c[0x0][0x1bc], R6 ;  /* 0x00006f0015069a24 */ /* 0x040fe200078e0206 */
[----:B------:R-:W-:Y:S01]  /*1290*/  @!P4 LEA R32, P2, R26, c[0x0][0x1a0], 0x2 ;  /* 0x000068001a20ca11 */ /* 0x000fe200078410ff */
[----:B------:R-:W-:Y:S02]  /*12a0*/  @!P5 IMAD R14, R10, c[0x0][0x1b8], RZ ;  /* 0x00006e000a0eda24 */ /* 0x000fe400078e02ff */
[----:B------:R-:W-:Y:S01]  /*12b0*/  @P4 IMAD.MOV.U32 R10, RZ, RZ, -0x800000 ;  /* 0xff800000ff0a4424 */ /* 0x000fe200078e00ff */
[----:B------:R-:W-:Y:S01]  /*12c0*/  @!P4 LEA.HI.X R33, R26, c[0x0][0x1a4], R9, 0x2, P2 ;  /* 0x000069001a21ca11 */ /* 0x000fe200010f1409 */
[--C-:B------:R-:W-:Y:S01]  /*12d0*/  @!P5 IMAD.MOV.U32 R35, RZ, RZ, R29.reuse ;  /* 0x000000ffff23d224 */ /* 0x100fe200078e001d */
[C---:B------:R-:W-:Y:S01]  /*12e0*/  @!P3 LEA R26, P2, R24.reuse, c[0x0][0x1a0], 0x2 ;  /* 0x00006800181aba11 */ /* 0x040fe200078410ff */
[----:B------:R-:W-:Y:S01]  /*12f0*/  @!P1 IMAD.WIDE.U32 R20, R21, c[0x0][0x1b8], R28 ;  /* 0x00006e0015149a25 */ /* 0x000fe200078e001c */
[C---:B------:R-:W-:Y:S01]  /*1300*/  IADD3 R9, R3.reuse, 0x70, RZ ;  /* 0x0000007003097810 */ /* 0x040fe20007ffe0ff */
[----:B------:R-:W-:Y:S01]  /*1310*/  @P4 STS [R15.X4+0x800], R10 ;  /* 0x0008000a0f004388 */ /* 0x000fe20000004800 */
[----:B------:R-:W-:Y:S01]  /*1320*/  @!P3 LEA.HI.X R27, R24, c[0x0][0x1a4], R7, 0x2, P2 ;  /* 0x00006900181bba11 */ /* 0x000fe200010f1407 */
[----:B-1----:R-:W-:Y:S01]  /*1330*/  @P3 IMAD.MOV.U32 R0, RZ, RZ, -0x800000 ;  /* 0xff800000ff003424 */ /* 0x002fe200078e00ff */
[----:B------:R-:W-:Y:S01]  /*1340*/  IADD3 R7, R3, 0x80, RZ ;  /* 0x0000008003077810 */ /* 0x000fe20007ffe0ff */
[----:B------:R-:W-:Y:S01]  /*1350*/  @!PT LDS RZ, [RZ] ;  /* 0x00000000fffff984 */ /* 0x000fe20000000800 */
[----:B------:R-:W-:Y:S01]  /*1360*/  @!PT LDS RZ, [RZ] ;  /* 0x00000000fffff984 */ /* 0x000fe20000000800 */
[----:B------:R-:W-:Y:S01]  /*1370*/  @!PT LDS RZ, [RZ] ;  /* 0x00000000fffff984 */ /* 0x000fe20000000800 */
[----:B------:R1:W-:Y:S01]  /*1380*/  @!P4 LDGSTS.E.LTC128B [R12+0x800], [R32.64] ;  /* 0x00800000200ccfae */ /* 0x0003e2000b921966 */
[----:B------:R-:W-:Y:S01]  /*1390*/  ISETP.GE.AND P4, PT, R9, R22, PT ;  /* 0x000000160900720c */ /* 0x000fe20003f86270 */
[----:B------:R-:W-:-:S02]  /*13a0*/  @!P5 IMAD R14, R11, c[0x0][0x1bc], R14 ;  /* 0x00006f000b0eda24 */ /* 0x000fc400078e020e */
[----:B------:R3:W-:Y:S01]  /*13b0*/  @P3 STS [R15.X4+0xc00], R0 ;  /* 0x000c00000f003388 */ /* 0x0007e20000004800 */
[----:B------:R-:W-:Y:S01]  /*13c0*/  @!P5 IMAD.WIDE.U32 R34, R11, c[0x0][0x1b8], R34 ;  /* 0x00006e000b22da25 */ /* 0x000fe200078e0022 */
[----:B--2---:R-:W-:Y:S02]  /*13d0*/  @!P1 LEA R36, P2, R20, c[0x0][0x1a0], 0x2 ;  /* 0x0000680014249a11 */ /* 0x004fe400078410ff */
[----:B------:R-:W-:Y:S01]  /*13e0*/  @!PT LDS RZ, [RZ] ;  /* 0x00000000fffff984 */ /* 0x000fe20000000800 */
[----:B------:R-:W-:Y:S01]  /*13f0*/  @!PT LDS RZ, [RZ] ;  /* 0x00000000fffff984 */ /* 0x000fe20000000800 */
[----:B------:R-:W-:Y:S01]  /*1400*/  @!PT LDS RZ, [RZ] ;  /* 0x00000000fffff984 */ /* 0x000fe20000000800 */
[----:B------:R2:W-:Y:S01]  /*1410*/  @!P3 LDGSTS.E.LTC128B [R12+0xc00], [R26.64] ;  /* 0x00c000001a0cbfae */ /* 0x0005e2000b921966 */
[----:B------:R-:W-:Y:S01]  /*1420*/  ISETP.GE.AND P3, PT, R7, R22, PT ;  /* 0x000000160700720c */ /* 0x000fe20003f66270 */
[----:B------:R-:W-:Y:S02]  /*1430*/  @!P1 IMAD.IADD R11, R21, 0x1, R6 ;  /* 0x00000001150b9824 */ /* 0x000fe400078e0206 */
[----:B------:R-:W-:Y:S02]  /*1440*/  @P1 IMAD.MOV.U32 R24, RZ, RZ, -0x800000 ;  /* 0xff800000ff181424 */ /* 0x000fe400078e00ff */
[----:B------:R-:W-:Y:S01]  /*1450*/  @!P6 IMAD R4, R4, c[0x0][0x1b8], RZ ;  /* 0x00006e000404ea24 */ /* 0x000fe200078e02ff */
[----:B------:R-:W-:Y:S01]  /*1460*/  @!P1 LEA.HI.X R37, R20, c[0x0][0x1a4], R11, 0x2, P2 ;  /* 0x0000690014259a11 */ /* 0x000fe200010f140b */
[----:B------:R-:W-:Y:S01]  /*1470*/  @!P6 IMAD.MOV.U32 R31, RZ, RZ, R29 ;  /* 0x000000ffff1fe224 */ /* 0x000fe200078e001d */
[----:B------:R-:W-:Y:S01]  /*1480*/  IADD3 R11, R3, 0x90, RZ ;  /* 0x00000090030b7810 */ /* 0x000fe20007ffe0ff */
[C---:B------:R-:W-:Y:S01]  /*1490*/  @!P6 IMAD R4, R13.reuse, c[0x0][0x1bc], R4 ;  /* 0x00006f000d04ea24 */ /* 0x040fe200078e0204 */
[----:B------:R4:W-:Y:S01]  /*14a0*/  @P1 STS [R15.X4+0x1000], R24 ;  /* 0x001000180f001388 */ /* 0x0009e20000004800 */
[----:B------:R-:W-:Y:S01]  /*14b0*/  @!P6 IMAD.WIDE.U32 R30, R13, c[0x0][0x1b8], R30 ;  /* 0x00006e000d1eea25 */ /* 0x000fe200078e001e */
[----:B------:R-:W-:-:S02]  /*14c0*/  @!P4 SHF.R.S32.HI R6, RZ, 0x1f, R9 ;  /* 0x0000001fff06c819 */ /* 0x000fc40000011409 */
[----:B------:R-:W-:Y:S01]  /*14d0*/  @!PT LDS RZ, [RZ] ;  /* 0x00000000fffff984 */ /* 0x000fe20000000800 */
[----:B------:R-:W-:Y:S01]  /*14e0*/  @!PT LDS RZ, [RZ] ;  /* 0x00000000fffff984 */ /* 0x000fe20000000800 */
[----:B------:R-:W-:Y:S01]  /*14f0*/  @!PT LDS RZ, [RZ] ;  /* 0x00000000fffff984 */ /* 0x000fe20000000800 */
[----:B------:R4:W-:Y:S01]  /*1500*/  @!P1 LDGSTS.E.LTC128B [R12+0x1000], [R36.64] ;  /* 0x01000000240c9fae */ /* 0x0009e2000b921966 */
[----:B------:R-:W-:Y:S01]  /*1510*/  ISETP.GE.AND P1, PT, R11, R22, PT ;  /* 0x000000160b00720c */ /* 0x000fe20003f26270 */
[----:B------:R-:W-:Y:S01]  /*1520*/  @!P6 IMAD.IADD R13, R31, 0x1, R4 ;  /* 0x000000011f0de824 */ /* 0x000fe200078e0204 */
[----:B------:R-:W-:Y:S01]  /*1530*/  @!P6 LEA R20, P2, R30, c[0x0][0x1a0], 0x2 ;  /* 0x000068001e14ea11 */ /* 0x000fe200078410ff */
[----:B------:R-:W-:Y:S01]  /*1540*/  @!P4 IMAD R6, R6, c[0x0][0x1b8], RZ ;  /* 0x00006e000606ca24 */ /* 0x000fe200078e02ff */
[----:B---3--:R-:W-:Y:S01]  /*1550*/  @!P3 SHF.R.S32.HI R0, RZ, 0x1f, R7 ;  /* 0x0000001fff00b819 */ /* 0x008fe20000011407 */
[----:B-1----:R-:W-:Y:S01]  /*1560*/  @!P3 IMAD.MOV.U32 R32, RZ, RZ, R28 ;  /* 0x000000ffff20b224 */ /* 0x002fe200078e001c */
[----:B------:R-:W-:Y:S01]  /*1570*/  @!P6 LEA.HI.X R21, R30, c[0x0][0x1a4], R13, 0x2, P2 ;  /* 0x000069001e15ea11 */ /* 0x000fe200010f140d */
[----:B------:R-:W-:Y:S01]  /*1580*/  @!P3 IMAD.MOV.U32 R33, RZ, RZ, R29 ;  /* 0x000000ffff21b224 */ /* 0x000fe200078e001d */
[----:B------:R-:W-:Y:S01]  /*1590*/  @!P5 IADD3 R13, R35, R14, RZ ;  /* 0x0000000e230dd210 */ /* 0x000fe20007ffe0ff */
[----:B------:R-:W-:-:S02]  /*15a0*/  @!P3 IMAD R0, R0, c[0x0][0x1b8], RZ ;  /* 0x00006e000000ba24 */ /* 0x000fc400078e02ff */
[----:B--2---:R-:W-:Y:S02]  /*15b0*/  @!P4 IMAD.MOV.U32 R26, RZ, RZ, R28 ;  /* 0x000000ffff1ac224 */ /* 0x004fe400078e001c */
[----:B------:R-:W-:Y:S02]  /*15c0*/  @!P4 IMAD.MOV.U32 R27, RZ, RZ, R29 ;  /* 0x000000ffff1bc224 */ /* 0x000fe400078e001d */
[----:B------:R-:W-:Y:S02]  /*15d0*/  @P6 IMAD.MOV.U32 R4, RZ, RZ, -0x800000 ;  /* 0xff800000ff046424 */ /* 0x000fe400078e00ff */
[C---:B------:R-:W-:Y:S01]  /*15e0*/  @!P4 IMAD R6, R9.reuse, c[0x0][0x1bc], R6 ;  /* 0x00006f000906ca24 */ /* 0x040fe200078e0206 */
[----:B----4-:R-:W-:Y:S01]  /*15f0*/  @!P5 LEA R24, P2, R34, c[0x0][0x1a0], 0x2 ;  /* 0x000068002218da11 */ /* 0x010fe200078410ff */
[----:B------:R-:W-:Y:S01]  /*1600*/  @!P4 IMAD.WIDE.U32 R26, R9, c[0x0][0x1b8], R26 ;  /* 0x00006e00091aca25 */ /* 0x000fe200078e001a */
[----:B------:R1:W-:Y:S01]  /*1610*/  @P6 STS [R15.X4+0x1400], R4 ;  /* 0x001400040f006388 */ /* 0x0003e20000004800 */
[----:B------:R-:W-:-:S02]  /*1620*/  @!P1 SHF.R.S32.HI R9, RZ, 0x1f, R11 ;  /* 0x0000001fff099819 */ /* 0x000fc4000001140b */
[C---:B------:R-:W-:Y:S01]  /*1630*/  @!P3 IMAD R0, R7.reuse, c[0x0][0x1bc], R0 ;  /* 0x00006f000700ba24 */ /* 0x040fe200078e0200 */
[----:B------:R-:W-:Y:S01]  /*1640*/  @!P5 LEA.HI.X R25, R34, c[0x0][0x1a4], R13, 0x2, P2 ;  /* 0x000069002219da11 */ /* 0x000fe200010f140d */
[----:B------:R-:W-:Y:S01]  /*1650*/  @!P3 IMAD.WIDE.U32 R32, R7, c[0x0][0x1b8], R32 ;  /* 0x00006e000720ba25 */ /* 0x000fe200078e0020 */
[----:B------:R-:W-:Y:S01]  /*1660*/  IADD3 R7, R3, 0xa0, RZ ;  /* 0x000000a003077810 */ /* 0x000fe20007ffe0ff */
[----:B------:R-:W-:Y:S01]  /*1670*/  @!PT LDS RZ, [RZ] ;  /* 0x00000000fffff984 */ /* 0x000fe20000000800 */
[----:B------:R-:W-:Y:S01]  /*1680*/  @!PT LDS RZ, [RZ] ;  /* 0x00000000fffff984 */ /* 0x000fe20000000800 */
[----:B------:R-:W-:Y:S01]  /*1690*/  @!PT LDS RZ, [RZ] ;  /* 0x00000000fffff984 */ /* 0x000fe20000000800 */
[----:B------:R2:W-:Y:S01]  /*16a0*/  @!P6 LDGSTS.E.LTC128B [R12+0x1400], [R20.64] ;  /* 0x01400000140cefae */ /* 0x0005e2000b921966 */
[----:B------:R-:W-:Y:S01]  /*16b0*/  @!P4 IADD3 R6, R27, R6, RZ ;  /* 0x000000061b06c210 */ /* 0x000fe20007ffe0ff */
[----:B------:R-:W-:Y:S01]  /*16c0*/  @!P1 IMAD.MOV.U32 R34, RZ, RZ, R28 ;  /* 0x000000ffff229224 */ /* 0x000fe200078e001c */
[C---:B------:R-:W-:Y:S01]  /*16d0*/  @!P4 LEA R30, P2, R26.reuse, c[0x0][0x1a0], 0x2 ;  /* 0x000068001a1eca11 */ /* 0x040fe200078410ff */
[----:B------:R-:W-:Y:S01]  /*16e0*/  @!P1 IMAD.MOV.U32 R35, RZ, RZ, R29 ;  /* 0x000000ffff239224 */ /* 0x000fe200078e001d */
[----:B------:R-:W-:Y:S01]  /*16f0*/  ISETP.GE.AND P6, PT, R7, R22, PT ;  /* 0x000000160700720c */ /* 0x000fe20003fc6270 */
[----:B------:R-:W-:Y:S01]  /*1700*/  @P5 IMAD.MOV.U32 R10, RZ, RZ, -0x800000 ;  /* 0xff800000ff0a5424 */ /* 0x000fe200078e00ff */
[----:B------:R-:W-:Y:S01]  /*1710*/  @!P4 LEA.HI.X R31, R26, c[0x0][0x1a4], R6, 0x2, P2 ;  /* 0x000069001a1fca11 */ /* 0x000fe200010f1406 */
[----:B------:R-:W-:Y:S01]  /*1720*/  @!P1 IMAD R6, R9, c[0x0][0x1b8], RZ ;  /* 0x00006e0009069a24 */ /* 0x000fe200078e02ff */
[----:B------:R-:W-:Y:S01]  /*1730*/  @!P3 IADD3 R9, R33, R0, RZ ;  /* 0x000000002109b210 */ /* 0x000fe20007ffe0ff */
[----:B------:R-:W-:Y:S01]  /*1740*/  @!P1 IMAD.WIDE.U32 R34, R11, c[0x0][0x1b8], R34 ;  /* 0x00006e000b229a25 */ /* 0x000fe200078e0022 */
[----:B------:R-:W-:Y:S01]  /*1750*/  @!P3 LEA R26, P2, R32, c[0x0][0x1a0], 0x2 ;  /* 0x00006800201aba11 */ /* 0x000fe200078410ff */
[----:B------:R3:W-:Y:S02]  /*1760*/  @P5 STS [R15.X4+0x1800], R10 ;  /* 0x0018000a0f005388 */ /* 0x0007e40000004800 */
[----:B------:R-:W-:Y:S01]  /*1770*/  @!P1 IMAD R6, R11, c[0x0][0x1bc], R6 ;  /* 0x00006f000b069a24 */ /* 0x000fe200078e0206 */
[----:B------:R-:W-:Y:S01]  /*1780*/  IADD3 R11, R3, 0xb0, RZ ;  /* 0x000000b0030b7810 */ /* 0x000fe20007ffe0ff */
[----:B------:R-:W-:Y:S01]  /*1790*/  @P4 IMAD.MOV.U32 R0, RZ, RZ, -0x800000 ;  /* 0xff800000ff004424 */ /* 0x000fe200078e00ff */
[----:B------:R-:W-:Y:S01]  /*17a0*/  @!PT LDS RZ, [RZ] ;  /* 0x00000000fffff984 */ /* 0x000fe20000000800 */
[----:B------:R-:W-:Y:S01]  /*17b0*/  @!PT LDS RZ, [RZ] ;  /* 0x00000000fffff984 */ /* 0x000fe20000000800 */
[----:B------:R-:W-:Y:S01]  /*17c0*/  @!PT LDS RZ, [RZ] ;  /* 0x00000000fffff984 */ /* 0x000fe20000000800 */
[----:B------:R4:W-:Y:S01]  /*17d0*/  @!P5 LDGSTS.E.LTC128B [R12+0x1800], [R24.64] ;  /* 0x01800000180cdfae */ /* 0x0009e2000b921966 */
[----:B------:R-:W-:Y:S01]  /*17e0*/  @!P6 SHF.R.S32.HI R14, RZ, 0x1f, R7 ;  /* 0x0000001fff0ee819 */ /* 0x000fe20000011407 */
[----:B------:R-:W-:Y:S01]  /*17f0*/  @!P1 IMAD.IADD R13, R35, 0x1, R6 ;  /* 0x00000001230d9824 */ /* 0x000fe200078e0206 */
[-C--:B------:R-:W-:Y:S01]  /*1800*/  ISETP.GE.AND P5, PT, R11, R22.reuse, PT ;  /* 0x000000160b00720c */ /* 0x080fe20003fa6270 */
[----:B------:R5:W-:Y:S01]  /*1810*/  @P4 STS [R15.X4+0x1c00], R0 ;  /* 0x001c00000f004388 */ /* 0x000be20000004800 */
[----:B------:R-:W-:Y:S01]  /*1820*/  @!P3 LEA.HI.X R27, R32, c[0x0][0x1a4], R9, 0x2, P2 ;  /* 0x00006900201bba11 */ /* 0x000fe200010f1409 */
[----:B------:R-:W-:Y:S01]  /*1830*/  @!P6 IMAD R14, R14, c[0x0][0x1b8], RZ ;  /* 0x00006e000e0eea24 */ /* 0x000fe200078e02ff */
[----:B------:R-:W-:Y:S01]  /*1840*/  IADD3 R9, R3, 0xc0, RZ ;  /* 0x000000c003097810 */ /* 0x000fe20007ffe0ff */
[----:B------:R-:W-:Y:S01]  /*1850*/  @!PT LDS RZ, [RZ] ;  /* 0x00000000fffff984 */ /* 0x000fe20000000800 */
[----:B------:R-:W-:Y:S01]  /*1860*/  @!PT LDS RZ, [RZ] ;  /* 0x00000000fffff984 */ /* 0x000fe20000000800 */
[----:B------:R-:W-:Y:S01]  /*1870*/  @!PT LDS RZ, [RZ] ;  /* 0x00000000fffff984 */ /* 0x000fe20000000800 */
[----:B------:R5:W-:Y:S01]  /*1880*/  @!P4 LDGSTS.E.LTC128B [R12+0x1c00], [R30.64] ;  /* 0x01c000001e0ccfae */ /* 0x000be2000b921966 */
[----:B------:R-:W-:Y:S01]  /*1890*/  @!P1 LEA R6, P2, R34, c[0x0][0x1a0], 0x2 ;  /* 0x0000680022069a11 */ /* 0x000fe200078410ff */
[----:B--2---:R-:W-:Y:S01]  /*18a0*/  @!P6 IMAD.MOV.U32 R20, RZ, RZ, R28 ;  /* 0x000000ffff14e224 */ /* 0x004fe200078e001c */
[----:B------:R-:W-:Y:S01]  /*18b0*/  ISETP.GE.AND P4, PT, R9, R22, PT ;  /* 0x000000160900720c */ /* 0x000fe20003f86270 */
[----:B------:R-:W-:Y:S01]  /*18c0*/  @!P6 IMAD.MOV.U32 R21, RZ, RZ, R29 ;  /* 0x000000ffff15e224 */ /* 0x000fe200078e001d */
[----:B-1----:R-:W-:Y:S01]  /*18d0*/  @P3 MOV R4, 0xff800000 ;  /* 0xff80000000043802 */ /* 0x002fe20000000f00 */
[----:B------:R-:W-:-:S02]  /*18e0*/  @!P6 IMAD R14, R7, c[0x0][0x1bc], R14 ;  /* 0x00006f00070eea24 */ /* 0x000fc400078e020e */
[----:B------:R-:W-:Y:S01]  /*18f0*/  @!P6 IMAD.WIDE.U32 R20, R7, c[0x0][0x1b8], R20 ;  /* 0x00006e000714ea25 */ /* 0x000fe200078e0014 */
[----:B------:R-:W-:Y:S01]  /*1900*/  @!P1 LEA.HI.X R7, R34, c[0x0][0x1a4], R13, 0x2, P2 ;  /* 0x0000690022079a11 */ /* 0x000fe200010f140d */
[----:B------:R1:W-:Y:S01]  /*1910*/  @P3 STS [R15.X4+0x2000], R4 ;  /* 0x002000040f003388 */ /* 0x0003e20000004800 */
[----:B------:R-:W-:Y:S01]  /*1920*/  IADD3 R13, R3, 0xd0, RZ ;  /* 0x000000d0030d7810 */ /* 0x000fe20007ffe0ff */
[----:B------:R-:W-:Y:S01]  /*1930*/  @!P6 IMAD.IADD R21, R21, 0x1, R14 ;  /* 0x000000011515e824 */ /* 0x000fe200078e020e */
[----:B---3--:R-:W-:Y:S01]  /*1940*/  @!P5 SHF.R.S32.HI R10, RZ, 0x1f, R11 ;  /* 0x0000001fff0ad819 */ /* 0x008fe2000001140b */
[----:B------:R-:W-:Y:S01]  /*1950*/  @!PT LDS RZ, [RZ] ;  /* 0x00000000fffff984 */ /* 0x000fe20000000800 */
[----:B------:R-:W-:Y:S01]  /*1960*/  @!PT LDS RZ, [RZ] ;  /* 0x00000000fffff984 */ /* 0x000fe20000000800 */
[----:B------:R-:W-:Y:S01]  /*1970*/  @!PT LDS RZ, [RZ] ;  /* 0x00000000fffff984 */ /* 0x000fe20000000800 */
[----:B------:R2:W-:Y:S01]  /*1980*/  @!P3 LDGSTS.E.LTC128B [R12+0x2000], [R26.64] ;  /* 0x020000001a0cbfae */ /* 0x0005e2000b921966 */
[----:B------:R-:W-:-:S03]  /*1990*/  ISETP.GE.AND P3, PT, R13, R22, PT ;  /* 0x000000160d00720c */ /* 0x000fc60003f66270 */
[----:B------:R-:W-:Y:S01]  /*19a0*/  @!P5 IMAD R10, R10, c[0x0][0x1b8], RZ ;  /* 0x00006e000a0ada24 */ /* 0x000fe200078e02ff */
[----:B----4-:R-:W-:Y:S02]  /*19b0*/  IADD3 R25, R3, 0xe0, RZ ;  /* 0x000000e003197810 */ /* 0x010fe40007ffe0ff */
[----:B-----5:R-:W-:Y:S01]  /*19c0*/  @P1 MOV R0, 0xff800000 ;  /* 0xff80000000001802 */ /* 0x020fe20000000f00 */
[----:B------:R-:W-:Y:S01]  /*19d0*/  @!P5 IMAD R10, R11, c[0x0][0x1bc], R10 ;  /* 0x00006f000b0ada24 */ /* 0x000fe200078e020a */
[----:B------:R-:W-:Y:S02]  /*19e0*/  @!P4 SHF.R.S32.HI R24, RZ, 0x1f, R9 ;  /* 0x0000001fff18c819 */ /* 0x000fe40000011409 */
[----:B------:R-:W-:Y:S01]  /*19f0*/  ISETP.GE.AND P2, PT, R25, R22, PT ;  /* 0x000000161900720c */ /* 0x000fe20003f46270 */
[----:B------:R3:W-:Y:S01]  /*1a00*/  @P1 STS [R15.X4+0x2400], R0 ;  /* 0x002400000f001388 */ /* 0x0007e20000004800 */
[----:B------:R-:W-:Y:S02]  /*1a10*/  @!P5 IMAD.MOV.U32 R30, RZ, RZ, R28 ;  /* 0x000000ffff1ed224 */ /* 0x000fe400078e001c */
[----:B------:R-:W-:Y:S01]  /*1a20*/  @!P5 IMAD.MOV.U32 R31, RZ, RZ, R29 ;  /* 0x000000ffff1fd224 */ /* 0x000fe200078e001d */
[----:B------:R-:W-:Y:S01]  /*1a30*/  @!PT LDS RZ, [RZ] ;  /* 0x00000000fffff984 */ /* 0x000fe20000000800 */
[----:B------:R-:W-:Y:S01]  /*1a40*/  @!PT LDS RZ, [RZ] ;  /* 0x00000000fffff984 */ /* 0x000fe20000000800 */
[----:B------:R-:W-:Y:S01]  /*1a50*/  @!PT LDS RZ, [RZ] ;  /* 0x00000000fffff984 */ /* 0x000fe20000000800 */
[----:B------:R4:W-:Y:S01]  /*1a60*/  @!P1 LDGSTS.E.LTC128B [R12+0x2400], [R6.64] ;  /* 0x02400000060c9fae */ /* 0x0009e2000b921966 */
[----:B------:R-:W-:-:S02]  /*1a70*/  @P3 IMAD.MOV.U32 R14, RZ, RZ, -0x800000 ;  /* 0xff800000ff0e3424 */ /* 0x000fc400078e00ff */
[----:B------:R-:W-:-:S04]  /*1a80*/  @!P5 IMAD.WIDE.U32 R30, R11, c[0x0][0x1b8], R30 ;  /* 0x00006e000b1eda25 */ /* 0x000fc800078e001e */
[----:B-1----:R-:W-:Y:S01]  /*1a90*/  @!P4 IMAD R4, R24, c[0x0][0x1b8], RZ ;  /* 0x00006e001804ca24 */ /* 0x002fe200078e02ff */
[-C--:B------:R-:W-:Y:S01]  /*1aa0*/  @!P2 MOV R32, R28.reuse ;  /* 0x0000001c0020a202 */ /* 0x080fe20000000f00 */
[----:B------:R-:W-:Y:S01]  /*1ab0*/  @!P2 IMAD.MOV.U32 R33, RZ, RZ, R29 ;  /* 0x000000ffff21a224 */ /* 0x000fe200078e001d */
[C---:B--2---:R-:W-:Y:S01]  /*1ac0*/  @!P6 LEA R26, P1, R20.reuse, c[0x0][0x1a0], 0x2 ;  /* 0x00006800141aea11 */ /* 0x044fe200078210ff */
[----:B------:R-:W-:Y:S02]  /*1ad0*/  @!P4 IMAD R4, R9, c[0x0][0x1bc], R4 ;  /* 0x00006f000904ca24 */ /* 0x000fe400078e0204 */
[----:B------:R-:W-:Y:S01]  /*1ae0*/  @!P2 IMAD.WIDE.U32 R32, R25, c[0x0][0x1b8], R32 ;  /* 0x00006e001920aa25 */ /* 0x000fe200078e0020 */
[----:B------:R-:W-:Y:S02]  /*1af0*/  @!P6 LEA.HI.X R27, R20, c[0x0][0x1a4], R21, 0x2, P1 ;  /* 0x00006900141bea11 */ /* 0x000fe400008f1415 */
[----:B------:R-:W-:Y:S01]  /*1b00*/  @!P4 MOV R20, R28 ;  /* 0x0000001c0014c202 */ /* 0x000fe20000000f00 */
[----:B------:R-:W-:Y:S01]  /*1b10*/  @!P4 IMAD.MOV.U32 R21, RZ, RZ, R29 ;  /* 0x000000ffff15c224 */ /* 0x000fe200078e001d */
[----:B---3--:R-:W-:-:S05]  /*1b20*/  @!P3 SHF.R.S32.HI R0, RZ, 0x1f, R13 ;  /* 0x0000001fff00b819 */ /* 0x008fca000001140d */
[----:B------:R-:W-:Y:S01]  /*1b30*/  @!P3 IMAD R0, R0, c[0x0][0x1b8], RZ ;  /* 0x00006e000000ba24 */ /* 0x000fe200078e02ff */
[C---:B----4-:R-:W-:Y:S01]  /*1b40*/  @!P5 LEA R6, P1, R30.reuse, c[0x0][0x1a0], 0x2 ;  /* 0x000068001e06da11 */ /* 0x050fe200078210ff */
[----:B------:R-:W-:Y:S02]  /*1b50*/  @!P5 IMAD.IADD R7, R31, 0x1, R10 ;  /* 0x000000011f07d824 */ /* 0x000fe400078e020a */
[----:B------:R-:W-:Y:S01]  /*1b60*/  @!P4 IMAD.WIDE.U32 R10, R9, c[0x0][0x1b8], R20 ;  /* 0x00006e00090aca25 */ /* 0x000fe200078e0014 */
[----:B------:R-:W-:Y:S02]  /*1b70*/  @!P2 SHF.R.S32.HI R9, RZ, 0x1f, R25 ;  /* 0x0000001fff09a819 */ /* 0x000fe40000011419 */
[----:B------:R-:W-:Y:S01]  /*1b80*/  @!P5 LEA.HI.X R7, R30, c[0x0][0x1a4], R7, 0x2, P1 ;  /* 0x000069001e07da11 */ /* 0x000fe200008f1407 */
[----:B------:R-:W-:Y:S01]  /*1b90*/  @!P4 IMAD.IADD R11, R11, 0x1, R4 ;  /* 0x000000010b0bc824 */ /* 0x000fe200078e0204 */
[----:B------:R-:W-:Y:S01]  /*1ba0*/  @!P3 MOV R30, R28 ;  /* 0x0000001c001eb202 */ /* 0x000fe20000000f00 */
[----:B------:R-:W-:Y:S01]  /*1bb0*/  @!P3 IMAD.MOV.U32 R31, RZ, RZ, R29 ;  /* 0x000000ffff1fb224 */ /* 0x000fe200078e001d */
[----:B------:R-:W-:Y:S01]  /*1bc0*/  @!P4 LEA R20, P1, R10, c[0x0][0x1a0], 0x2 ;  /* 0x000068000a14ca11 */ /* 0x000fe200078210ff */
[----:B------:R-:W-:-:S02]  /*1bd0*/  @!P3 IMAD R0, R13, c[0x0][0x1bc], R0 ;  /* 0x00006f000d00ba24 */ /* 0x000fc400078e0200 */
[----:B------:R-:W-:Y:S01]  /*1be0*/  @!P3 IMAD.WIDE.U32 R30, R13, c[0x0][0x1b8], R30 ;  /* 0x00006e000d1eba25 */ /* 0x000fe200078e001e */
[----:B------:R-:W-:-:S03]  /*1bf0*/  @!P4 LEA.HI.X R21, R10, c[0x0][0x1a4], R11, 0x2, P1 ;  /* 0x000069000a15ca11 */ /* 0x000fc600008f140b */
[----:B------:R-:W-:Y:S01]  /*1c00*/  @!P2 IMAD R10, R9, c[0x0][0x1b8], RZ ;  /* 0x00006e00090aaa24 */ /* 0x000fe200078e02ff */
[----:B------:R-:W-:Y:S01]  /*1c10*/  IADD3 R9, R3, 0xf0, RZ ;  /* 0x000000f003097810 */ /* 0x000fe20007ffe0ff */
[----:B------:R-:W-:Y:S01]  /*1c20*/  @P6 IMAD.MOV.U32 R4, RZ, RZ, -0x800000 ;  /* 0xff800000ff046424 */ /* 0x000fe200078e00ff */
[C---:B------:R-:W-:Y:S01]  /*1c30*/  @!P3 LEA R24, P1, R30.reuse, c[0x0][0x1a0], 0x2 ;  /* 0x000068001e18ba11 */ /* 0x040fe200078210ff */
[----:B------:R-:W-:Y:S02]  /*1c40*/  @!P3 IMAD.IADD R0, R31, 0x1, R0 ;  /* 0x000000011f00b824 */ /* 0x000fe400078e0200 */
[----:B------:R-:W-:Y:S01]  /*1c50*/  @!P2 IMAD R10, R25, c[0x0][0x1bc], R10 ;  /* 0x00006f00190aaa24 */ /* 0x000fe200078e020a */
[----:B------:R1:W-:Y:S02]  /*1c60*/  @P6 STS [R15.X4+0x2800], R4 ;  /* 0x002800040f006388 */ /* 0x0003e40000004800 */
[----:B------:R-:W-:Y:S01]  /*1c70*/  @!P3 LEA.HI.X R25, R30, c[0x0][0x1a4], R0, 0x2, P1 ;  /* 0x000069001e19ba11 */ /* 0x000fe200008f1400 */
[----:B------:R-:W-:Y:S01]  /*1c80*/  @!P2 IMAD.IADD R10, R33, 0x1, R10 ;  /* 0x00000001210aa824 */ /* 0x000fe200078e020a */
[----:B------:R-:W-:Y:S01]  /*1c90*/  @!PT LDS RZ, [RZ] ;  /* 0x00000000fffff984 */ /* 0x000fe20000000800 */
[----:B------:R-:W-:Y:S01]  /*1ca0*/  @!PT LDS RZ, [RZ] ;  /* 0x00000000fffff984 */ /* 0x000fe20000000800 */
[----:B------:R-:W-:Y:S01]  /*1cb0*/  @!PT LDS RZ, [RZ] ;  /* 0x00000000fffff984 */ /* 0x000fe20000000800 */
[----:B------:R2:W-:Y:S01]  /*1cc0*/  @!P6 LDGSTS.E.LTC128B [R12+0x2800], [R26.64] ;  /* 0x028000001a0cefae */ /* 0x0005e2000b921966 */
[----:B------:R-:W-:-:S02]  /*1cd0*/  ISETP.GE.AND P6, PT, R9, R22, PT ;  /* 0x000000160900720c */ /* 0x000fc40003fc6270 */
[C---:B------:R-:W-:Y:S02]  /*1ce0*/  @!P2 LEA R30, P1, R32.reuse, c[0x0][0x1a0], 0x2 ;  /* 0x00006800201eaa11 */ /* 0x040fe400078210ff */
[----:B------:R-:W-:Y:S02]  /*1cf0*/  @P5 MOV R0, 0xff800000 ;  /* 0xff80000000005802 */ /* 0x000fe40000000f00 */
[----:B------:R-:W-:Y:S01]  /*1d00*/  @!P2 LEA.HI.X R31, R32, c[0x0][0x1a4], R10, 0x2, P1 ;  /* 0x00006900201faa11 */ /* 0x000fe200008f140a */
[----:B------:R-:W-:Y:S02]  /*1d10*/  @P4 IMAD.MOV.U32 R10, RZ, RZ, -0x800000 ;  /* 0xff800000ff0a4424 */ /* 0x000fe400078e00ff */
        /* <DEDUP_REMOVED lines=12> */
[----:B--2---:R-:W-:-:S03]  /*1de0*/  @P2 MOV R26, 0xff800000 ;  /* 0xff800000001a2802 */ /* 0x004fc60000000f00 */
        /* <DEDUP_REMOVED lines=11> */
[----:B---3--:R-:W-:Y:S02]  /*1ea0*/  SHF.R.S32.HI R0, RZ, 0x1f, R9 ;  /* 0x0000001fff007819 */ /* 0x008fe40000011409 */
        /* <DEDUP_REMOVED lines=12> */
.L_x_341:
[----:B------:R-:W-:Y:S05]  /*1f70*/  BSYNC B0 ;  /* 0x0000000000007941 */ /* 0x000fea0003800000 */
.L_x_340:
[----:B------:R-:W-:Y:S01]  /*1f80*/  IADD3 R9, R3, UR36, RZ ;  /* 0x0000002403097c10 */ /* 0x000fe2000fffe0ff */
[----:B---3--:R-:W-:Y:S01]  /*1f90*/  IMAD.SHL.U32 R6, R23, 0x40, RZ ;  /* 0x0000004017067824 */ /* 0x008fe200078e00ff */
[----:B------:R-:W0:Y:S01]  /*1fa0*/  LDGDEPBAR ;  /* 0x00000000000079af */ /* 0x000e220000000000 */
[----:B------:R-:W-:Y:S02]  /*1fb0*/  IMAD.SHL.U32 R14, R2, 0x4, RZ ;  /* 0x00000004020e7824 */ /* 0x000fe400078e00ff */
[----:B------:R-:W-:Y:S01]  /*1fc0*/  @P0 IMAD.HI.U32 R4, R9, R8, RZ ;  /* 0x0000000809040227 */ /* 0x000fe200078e00ff */
[----:B------:R-:W-:Y:S02]  /*1fd0*/  IADD3 R13, -R6, c[0x0][0x16c], RZ ;  /* 0x00005b00060d7a10 */ /* 0x000fe40007ffe1ff */
[----:B------:R-:W-:Y:S01]  /*1fe0*/  SHF.R.S32.HI R7, RZ, 0x1f, R6 ;  /* 0x0000001fff077819 */ /* 0x000fe20000011406 */
[----:B------:R-:W-:Y:S01]  /*1ff0*/  IMAD.MOV.U32 R0, RZ, RZ, R9 ;  /* 0x000000ffff007224 */ /* 0x000fe200078e0009 */
[----:B------:R-:W-:Y:S01]  /*2000*/  @P0 SHF.R.U32.HI R0, RZ, R5, R4 ;  /* 0x00000005ff000219 */ /* 0x000fe20000011604 */
[----:B------:R-:W-:Y:S01]  /*2010*/  IMAD R32, R3, 0x40, R14 ;  /* 0x0000004003207824 */ /* 0x000fe200078e020e */
[----:B------:R-:W-:-:S02]  /*2020*/  ISETP.GE.AND P0, PT, R9, R17, PT ;  /* 0x000000110900720c */ /* 0x000fc40003f06270 */
[--C-:B-1----:R-:W-:Y:S01]  /*2030*/  SHF.R.S32.HI R10, RZ, 0x1f, R0.reuse ;  /* 0x0000001fff0a7819 */ /* 0x102fe20000011400 */
[----:B------:R-:W-:Y:S01]  /*2040*/  IMAD.MOV R4, RZ, RZ, -R0 ;  /* 0x000000ffff047224 */ /* 0x000fe200078e0a00 */
[----:B------:R-:W-:Y:S01]  /*2050*/  ISETP.GE.AND P4, PT, R14, R13, PT ;  /* 0x0000000d0e00720c */ /* 0x000fe20003f86270 */
[----:B------:R-:W-:Y:S01]  /*2060*/  IMAD.WIDE.U32 R6, R0, c[0x0][0x190], R6 ;  /* 0x0000640000067a25 */ /* 0x000fe200078e0006 */
[----:B------:R-:W-:-:S03]  /*2070*/  SHF.R.S32.HI R35, RZ, 0x1f, R14 ;  /* 0x0000001fff237819 */ /* 0x000fc6000001140e */
[----:B------:R-:W-:Y:S01]  /*2080*/  IMAD R33, R16, R4, R9 ;  /* 0x0000000410217224 */ /* 0x000fe200078e0209 */
[----:B------:R-:W-:Y:S01]  /*2090*/  SEL R4, R0, 0xffffffff, !P0 ;  /* 0xffffffff00047807 */ /* 0x000fe20004000000 */
[----:B------:R-:W-:-:S03]  /*20a0*/  IMAD R9, R10, c[0x0][0x190], RZ ;  /* 0x000064000a097a24 */ /* 0x000fc600078e02ff */
        /* <DEDUP_REMOVED lines=47> */
[----:B------:R-:W2:Y:S04]  /*23a0*/  LDS R31, [R45.X4+0x1000] ;  /* 0x001000002d1f7984 */ /* 0x000ea80000004800 */
[----:B------:R-:W3:Y:S04]  /*23b0*/  LDS R29, [R45.X4+0x1400] ;  /* 0x001400002d1d7984 */ /* 0x000ee80000004800 */
[----:B------:R-:W3:Y:S04]  /*23c0*/  LDS R52, [R45.X4+0x1800] ;  /* 0x001800002d347984 */ /* 0x000ee80000004800 */
[----:B------:R-:W3:Y:S04]  /*23d0*/  LDS R50, [R45.X4+0x1c00] ;  /* 0x001c00002d327984 */ /* 0x000ee80000004800 */
[----:B------:R-:W3:Y:S04]  /*23e0*/  LDS R48, [R45.X4+0x2000] ;  /* 0x002000002d307984 */ /* 0x000ee80000004800 */
[----:B------:R-:W3:Y:S04]  /*23f0*/  LDS R46, [R45.X4+0x2400] ;  /* 0x002400002d2e7984 */ /* 0x000ee80000004800 */
[----:B------:R-:W3:Y:S04]  /*2400*/  LDS R44, [R45.X4+0x2800] ;  /* 0x002800002d2c7984 */ /* 0x000ee80000004800 */
[----:B------:R-:W3:Y:S01]  /*2410*/  LDS R42, [R45.X4+0x2c00] ;  /* 0x002c00002d2a7984 */ /* 0x000ee20000004800 */
[----:B-1----:R-:W-:-:S03]  /*2420*/  FMNMX.FTZ R0, R24, R43, !PT ;  /* 0x0000002b18007209 */ /* 0x002fc60007810000 */
[----:B------:R-:W1:Y:S01]  /*2430*/  LDS R40, [R45.X4+0x3000] ;  /* 0x003000002d287984 */ /* 0x000e620000004800 */
[----:B----4-:R-:W-:-:S03]  /*2440*/  FMNMX.FTZ R0, R0, R41, !PT ;  /* 0x0000002900007209 */ /* 0x010fc60007810000 */
[----:B------:R-:W4:Y:S01]  /*2450*/  LDS R36, [R45.X4+0x3400] ;  /* 0x003400002d247984 */ /* 0x000f220000004800 */
[----:B-----5:R-:W-:-:S03]  /*2460*/  FMNMX.FTZ R0, R0, R37, !PT ;  /* 0x0000002500007209 */ /* 0x020fc60007810000 */
[----:B------:R-:W5:Y:S01]  /*2470*/  LDS R30, [R45.X4+0x3800] ;  /* 0x003800002d1e7984 */ /* 0x000f620000004800 */
[----:B--2---:R-:W-:-:S03]  /*2480*/  FMNMX.FTZ R0, R0, R31, !PT ;  /* 0x0000001f00007209 */ /* 0x004fc60007810000 */
[----:B------:R-:W2:Y:S01]  /*2490*/  LDS R28, [R45.X4+0x3c00] ;  /* 0x003c00002d1c7984 */ /* 0x000ea20000004800 */
[----:B---3--:R-:W-:-:S04]  /*24a0*/  FMNMX.FTZ R7, R0, R29, !PT ;  /* 0x0000001d00077209 */ /* 0x008fc80007810000 */
        /* <DEDUP_REMOVED lines=9> */
[----:B--2---:R-:W-:Y:S01]  /*2540*/  FMNMX.FTZ R7, R7, R28, !PT ;  /* 0x0000001c07077209 */ /* 0x004fe20007810000 */
[----:B------:R-:W-:Y:S05]  /*2550*/  BRA.DIV ~URZ, `(.L_x_342) ;  /* 0x000019d27f007947 */ /* 0x000fea000b800000 */
[----:B------:R1:W2:Y:S02]  /*2560*/  SHFL.BFLY PT, R6, R7, 0x8, 0x1f ;  /* 0x0d001f0007067f89 */ /* 0x0002a400000e0000 */
.L_x_351:
        /* <DEDUP_REMOVED lines=28> */
[----:B------:R-:W-:Y:S01]  /*2730*/  FADD.FTZ R12, R52, -R25 ;  /* 0x80000019340c7221 */ /* 0x000fe20000010000 */
[----:B------:R-:W4:Y:S01]  /*2740*/  MUFU.EX2 R21, R21 ;  /* 0x0000001500157308 */ /* 0x000f220000000800 */
[----:B-1----:R-:W-:Y:S02]  /*2750*/  FADD.FTZ R47, RZ, R23 ;  /* 0x00000017ff2f7221 */ /* 0x002fe40000010000 */
[----:B------:R-:W-:Y:S02]  /*2760*/  FMUL.FTZ R12, R12, 1.4426950216293334961 ;  /* 0x3fb8aa3b0c0c7820 */ /* 0x000fe40000410000 */
[--C-:B------:R-:W-:Y:S02]  /*2770*/  FADD.FTZ R11, R50, -R25.reuse ;  /* 0x80000019320b7221 */ /* 0x100fe40000010000 */
[----:B------:R-:W-:Y:S01]  /*2780*/  FADD.FTZ R10, R48, -R25 ;  /* 0x80000019300a7221 */ /* 0x000fe20000010000 */
[----:B------:R-:W1:Y:S01]  /*2790*/  MUFU.EX2 R20, R20 ;  /* 0x0000001400147308 */ /* 0x000e620000000800 */
[----:B---3--:R-:W-:-:S02]  /*27a0*/  FADD.FTZ R0, R47, R22 ;  /* 0x000000162f007221 */ /* 0x008fc40000010000 */
[----:B------:R-:W-:Y:S02]  /*27b0*/  FMUL.FTZ R11, R11, 1.4426950216293334961 ;  /* 0x3fb8aa3b0b0b7820 */ /* 0x000fe40000410000 */
[----:B------:R-:W-:Y:S02]  /*27c0*/  FMUL.FTZ R10, R10, 1.4426950216293334961 ;  /* 0x3fb8aa3b0a0a7820 */ /* 0x000fe40000410000 */
[----:B------:R-:W-:Y:S01]  /*27d0*/  FADD.FTZ R9, R46, -R25 ;  /* 0x800000192e097221 */ /* 0x000fe20000010000 */
[----:B------:R-:W3:Y:S01]  /*27e0*/  MUFU.EX2 R17, R17 ;  /* 0x0000001100117308 */ /* 0x000ee20000000800 */
[----:B----4-:R-:W-:Y:S02]  /*27f0*/  FADD.FTZ R47, R0, R21 ;  /* 0x00000015002f7221 */ /* 0x010fe40000010000 */
[----:B------:R-:W-:Y:S02]  /*2800*/  FMUL.FTZ R9, R9, 1.4426950216293334961 ;  /* 0x3fb8aa3b09097820 */ /* 0x000fe40000410000 */
[----:B------:R-:W-:-:S02]  /*2810*/  FADD.FTZ R7, R44, -R25 ;  /* 0x800000192c077221 */ /* 0x000fc40000010000 */
[--C-:B------:R-:W-:Y:S01]  /*2820*/  FADD.FTZ R6, R42, -R25.reuse ;  /* 0x800000192a067221 */ /* 0x100fe20000010000 */
[----:B------:R-:W4:Y:S01]  /*2830*/  MUFU.EX2 R15, R15 ;  /* 0x0000000f000f7308 */ /* 0x000f220000000800 */
[----:B-1----:R-:W-:Y:S02]  /*2840*/  FADD.FTZ R26, R47, R20 ;  /* 0x000000142f1a7221 */ /* 0x002fe40000010000 */
[----:B------:R-:W-:Y:S02]  /*2850*/  FMUL.FTZ R7, R7, 1.4426950216293334961 ;  /* 0x3fb8aa3b07077820 */ /* 0x000fe40000410000 */
[----:B------:R-:W-:Y:S02]  /*2860*/  FMUL.FTZ R6, R6, 1.4426950216293334961 ;  /* 0x3fb8aa3b06067820 */ /* 0x000fe40000410000 */
[----:B------:R-:W-:Y:S01]  /*2870*/  FADD.FTZ R0, R40, -R25 ;  /* 0x8000001928007221 */ /* 0x000fe20000010000 */
[----:B------:R-:W1:Y:S01]  /*2880*/  MUFU.EX2 R12, R12 ;  /* 0x0000000c000c7308 */ /* 0x000e620000000800 */
[----:B---3--:R-:W-:-:S02]  /*2890*/  FADD.FTZ R26, R26, R17 ;  /* 0x000000111a1a7221 */ /* 0x008fc40000010000 */
[----:B------:R-:W-:Y:S02]  /*28a0*/  FMUL.FTZ R0, R0, 1.4426950216293334961 ;  /* 0x3fb8aa3b00007820 */ /* 0x000fe40000410000 */
[--C-:B------:R-:W-:Y:S02]  /*28b0*/  FADD.FTZ R24, R36, -R25.reuse ;  /* 0x8000001924187221 */ /* 0x100fe40000010000 */
[----:B------:R-:W-:Y:S01]  /*28c0*/  FADD.FTZ R37, R30, -R25 ;  /* 0x800000191e257221 */ /* 0x000fe20000010000 */
[----:B------:R-:W3:Y:S01]  /*28d0*/  MUFU.EX2 R11, R11 ;  /* 0x0000000b000b7308 */ /* 0x000ee20000000800 */
[----:B----4-:R-:W-:Y:S02]  /*28e0*/  FADD.FTZ R47, R26, R15 ;  /* 0x0000000f1a2f7221 */ /* 0x010fe40000010000 */
[----:B------:R-:W-:Y:S02]  /*28f0*/  FMUL.FTZ R24, R24, 1.4426950216293334961 ;  /* 0x3fb8aa3b18187820 */ /* 0x000fe40000410000 */
[----:B------:R-:W-:-:S02]  /*2900*/  FMUL.FTZ R37, R37, 1.4426950216293334961 ;  /* 0x3fb8aa3b25257820 */ /* 0x000fc40000410000 */
[----:B------:R-:W-:Y:S01]  /*2910*/  FADD.FTZ R25, R28, -R25 ;  /* 0x800000191c197221 */ /* 0x000fe20000010000 */
[----:B------:R-:W4:Y:S01]  /*2920*/  MUFU.EX2 R10, R10 ;  /* 0x0000000a000a7308 */ /* 0x000f220000000800 */
[----:B-1----:R-:W-:Y:S02]  /*2930*/  FADD.FTZ R26, R47, R12 ;  /* 0x0000000c2f1a7221 */ /* 0x002fe40000010000 */
[----:B------:R-:W-:-:S05]  /*2940*/  FMUL.FTZ R25, R25, 1.4426950216293334961 ;  /* 0x3fb8aa3b19197820 */ /* 0x000fca0000410000 */
[----:B------:R-:W1:Y:S01]  /*2950*/  MUFU.EX2 R9, R9 ;  /* 0x0000000900097308 */ /* 0x000e620000000800 */
[----:B---3--:R-:W-:Y:S01]  /*2960*/  FADD.FTZ R41, R26, R11 ;  /* 0x0000000b1a297221 */ /* 0x008fe20000010000 */
[C---:B------:R-:W-:Y:S02]  /*2970*/  SEL R26, R2.reuse, 0xffffffff, P3 ;  /* 0xffffffff021a7807 */ /* 0x040fe40001800000 */
[----:B------:R-:W-:Y:S02]  /*2980*/  FSETP.NEU.FTZ.AND P3, PT, R31, -INF , PT ;  /* 0xff8000001f00780b */ /* 0x000fe40003f7d000 */
[C---:B------:R-:W-:Y:S02]  /*2990*/  @P2 IADD3 R26, R2.reuse, 0x10, RZ ;  /* 0x00000010021a2810 */ /* 0x040fe40007ffe0ff */
[----:B------:R-:W3:Y:S01]  /*29a0*/  MUFU.EX2 R7, R7 ;  /* 0x0000000700077308 */ /* 0x000ee20000000800 */
[----:B----4-:R-:W-:Y:S01]  /*29b0*/  FADD.FTZ R41, R41, R10 ;  /* 0x0000000a29297221 */ /* 0x010fe20000010000 */
[----:B------:R-:W-:-:S02]  /*29c0*/  @P1 IADD3 R26, R2, 0x20, RZ ;  /* 0x00000020021a1810 */ /* 0x000fc40007ffe0ff */
[C---:B------:R-:W-:Y:S02]  /*29d0*/  @P0 IADD3 R26, R2.reuse, 0x30, RZ ;  /* 0x00000030021a0810 */ /* 0x040fe40007ffe0ff */
[----:B------:R-:W-:Y:S02]  /*29e0*/  FSETP.NEU.FTZ.AND P2, PT, R29, -INF , PT ;  /* 0xff8000001d00780b */ /* 0x000fe40003f5d000 */
[----:B------:R-:W4:Y:S01]  /*29f0*/  MUFU.EX2 R6, R6 ;  /* 0x0000000600067308 */ /* 0x000f220000000800 */
[----:B-1----:R-:W-:Y:S01]  /*2a00*/  FADD.FTZ R41, R41, R9 ;  /* 0x0000000929297221 */ /* 0x002fe20000010000 */
[----:B------:R-:W-:Y:S02]  /*2a10*/  @P3 IADD3 R26, R2, 0x40, RZ ;  /* 0x00000040021a3810 */ /* 0x000fe40007ffe0ff */
[----:B------:R-:W-:Y:S02]  /*2a20*/  FSETP.NEU.FTZ.AND P1, PT, R52, -INF , PT ;  /* 0xff8000003400780b */ /* 0x000fe40003f3d000 */
[----:B------:R-:W-:-:S02]  /*2a30*/  FSETP.NEU.FTZ.AND P3, PT, R48, -INF , PT ;  /* 0xff8000003000780b */ /* 0x000fc40003f7d000 */
[----:B------:R-:W1:Y:S01]  /*2a40*/  MUFU.EX2 R0, R0 ;  /* 0x0000000000007308 */ /* 0x000e620000000800 */
[----:B---3--:R-:W-:Y:S01]  /*2a50*/  FADD.FTZ R41, R41, R7 ;  /* 0x0000000729297221 */ /* 0x008fe20000010000 */
[----:B------:R-:W-:Y:S02]  /*2a60*/  FSETP.NEU.FTZ.AND P0, PT, R50, -INF , PT ;  /* 0xff8000003200780b */ /* 0x000fe40003f1d000 */
[----:B------:R-:W-:Y:S02]  /*2a70*/  @P2 IADD3 R26, R2, 0x50, RZ ;  /* 0x00000050021a2810 */ /* 0x000fe40007ffe0ff */
[----:B------:R-:W-:Y:S02]  /*2a80*/  FSETP.NEU.FTZ.AND P2, PT, R46, -INF , PT ;  /* 0xff8000002e00780b */ /* 0x000fe40003f5d000 */
[----:B------:R-:W3:Y:S01]  /*2a90*/  MUFU.EX2 R24, R24 ;  /* 0x0000001800187308 */ /* 0x000ee20000000800 */
[----:B----4-:R-:W-:Y:S01]  /*2aa0*/  FADD.FTZ R41, R41, R6 ;  /* 0x0000000629297221 */ /* 0x010fe20000010000 */
[----:B------:R-:W-:-:S02]  /*2ab0*/  @P1 IADD3 R26, R2, 0x60, RZ ;  /* 0x00000060021a1810 */ /* 0x000fc40007ffe0ff */
[----:B------:R-:W-:-:S03]  /*2ac0*/  FSETP.NEU.FTZ.AND P1, PT, R44, -INF , PT ;  /* 0xff8000002c00780b */ /* 0x000fc60003f3d000 */
[----:B------:R-:W-:Y:S01]  /*2ad0*/  @P0 IADD3 R26, R2, 0x70, RZ ;  /* 0x00000070021a0810 */ /* 0x000fe20007ffe0ff */
[----:B------:R-:W4:Y:S01]  /*2ae0*/  MUFU.EX2 R37, R37 ;  /* 0x0000002500257308 */ /* 0x000f220000000800 */
[----:B-1----:R-:W-:Y:S01]  /*2af0*/  FADD.FTZ R41, R41, R0 ;  /* 0x0000000029297221 */ /* 0x002fe20000010000 */
[----:B------:R-:W-:Y:S02]  /*2b00*/  FSETP.NEU.FTZ.AND P0, PT, R42, -INF , PT ;  /* 0xff8000002a00780b */ /* 0x000fe40003f1d000 */
[----:B------:R-:W-:Y:S02]  /*2b10*/  @P3 IADD3 R26, R2, 0x80, RZ ;  /* 0x00000080021a3810 */ /* 0x000fe40007ffe0ff */
[----:B------:R-:W-:Y:S02]  /*2b20*/  FSETP.NEU.FTZ.AND P3, PT, R40, -INF , PT ;  /* 0xff8000002800780b */ /* 0x000fe40003f7d000 */
[----:B------:R-:W1:Y:S01]  /*2b30*/  MUFU.EX2 R25, R25 ;  /* 0x0000001900197308 */ /* 0x000e620000000800 */
[----:B---3--:R-:W-:Y:S01]  /*2b40*/  FADD.FTZ R48, R41, R24 ;  /* 0x0000001829307221 */ /* 0x008fe20000010000 */
[----:B------:R-:W-:-:S02]  /*2b50*/  @P2 IADD3 R26, R2, 0x90, RZ ;  /* 0x00000090021a2810 */ /* 0x000fc40007ffe0ff */
[----:B------:R-:W-:Y:S02]  /*2b60*/  FSETP.NEU.FTZ.AND P2, PT, R36, -INF , PT ;  /* 0xff8000002400780b */ /* 0x000fe40003f5d000 */
[----:B------:R-:W-:Y:S01]  /*2b70*/  @P1 IADD3 R26, R2, 0xa0, RZ ;  /* 0x000000a0021a1810 */ /* 0x000fe20007ffe0ff */
[----:B----4-:R-:W-:Y:S01]  /*2b80*/  FADD.FTZ R48, R48, R37 ;  /* 0x0000002530307221 */ /* 0x010fe20000010000 */
[----:B------:R-:W-:Y:S02]  /*2b90*/  FSETP.NEU.FTZ.AND P1, PT, R30, -INF , PT ;  /* 0xff8000001e00780b */ /* 0x000fe40003f3d000 */
[----:B------:R-:W-:Y:S02]  /*2ba0*/  @P0 IADD3 R26, R2, 0xb0, RZ ;  /* 0x000000b0021a0810 */ /* 0x000fe40007ffe0ff */
[----:B------:R-:W-:Y:S02]  /*2bb0*/  FSETP.NEU.FTZ.AND P0, PT, R28, -INF , PT ;  /* 0xff8000001c00780b */ /* 0x000fe40003f1d000 */
[----:B------:R-:W-:Y:S01]  /*2bc0*/  @P3 IADD3 R26, R2, 0xc0, RZ ;  /* 0x000000c0021a3810 */ /* 0x000fe20007ffe0ff */
[----:B-1----:R-:W-:-:S02]  /*2bd0*/  FADD.FTZ R48, R48, R25 ;  /* 0x0000001930307221 */ /* 0x002fc40000010000 */
[----:B------:R-:W-:-:S03]  /*2be0*/  @P2 IADD3 R26, R2, 0xd0, RZ ;  /* 0x000000d0021a2810 */ /* 0x000fc60007ffe0ff */
[----:B------:R-:W1:Y:S01]  /*2bf0*/  SHFL.BFLY PT, R29, R48, 0x8, 0x1f ;  /* 0x0d001f00301d7f89 */ /* 0x000e6200000e0000 */
[C---:B------:R-:W-:Y:S02]  /*2c00*/  @P1 IADD3 R26, R2.reuse, 0xe0, RZ ;  /* 0x000000e0021a1810 */ /* 0x040fe40007ffe0ff */
[C---:B------:R-:W-:Y:S02]  /*2c10*/  ISETP.NE.AND P1, PT, R2.reuse, RZ, PT ;  /* 0x000000ff0200720c */ /* 0x040fe40003f25270 */
[----:B------:R-:W-:Y:S01]  /*2c20*/  @P0 IADD3 R26, R2, 0xf0, RZ ;  /* 0x000000f0021a0810 */ /* 0x000fe20007ffe0ff */
[----:B-1----:R-:W-:-:S04]  /*2c30*/  FADD.FTZ R43, R48, R29 ;  /* 0x0000001d302b7221 */ /* 0x002fc80000010000 */
[----:B------:R-:W1:Y:S04]  /*2c40*/  SHFL.BFLY PT, R29, R26, 0x8, 0x1f ;  /* 0x0d001f001a1d7f89 */ /* 0x000e6800000e0000 */
[----:B------:R-:W3:Y:S01]  /*2c50*/  SHFL.BFLY PT, R30, R43, 0x4, 0x1f ;  /* 0x0c801f002b1e7f89 */ /* 0x000ee200000e0000 */
[----:B-1----:R-:W-:-:S03]  /*2c60*/  IMNMX R40, R26, R29, !PT ;  /* 0x0000001d1a287217 */ /* 0x002fc60007800200 */
[----:B------:R-:W1:Y:S01]  /*2c70*/  S2R R26, SR_TID.X ;  /* 0x00000000001a7919 */ /* 0x000e620000002100 */
[----:B---3--:R-:W-:-:S03]  /*2c80*/  FADD.FTZ R30, R43, R30 ;  /* 0x0000001e2b1e7221 */ /* 0x008fc60000010000 */
[----:B------:R-:W3:Y:S04]  /*2c90*/  SHFL.BFLY PT, R31, R40, 0x4, 0x1f ;  /* 0x0c801f00281f7f89 */ /* 0x000ee800000e0000 */
[----:B------:R-:W4:Y:S01]  /*2ca0*/  SHFL.BFLY PT, R41, R30, 0x2, 0x1f ;  /* 0x0c401f001e297f89 */ /* 0x000f2200000e0000 */
[----:B---3--:R-:W-:Y:S01]  /*2cb0*/  IMNMX R31, R40, R31, !PT ;  /* 0x0000001f281f7217 */ /* 0x008fe20007800200 */
[----:B----4-:R-:W-:-:S04]  /*2cc0*/  FADD.FTZ R41, R30, R41 ;  /* 0x000000291e297221 */ /* 0x010fc80000010000 */
[----:B------:R-:W3:Y:S01]  /*2cd0*/  SHFL.BFLY PT, R36, R31, 0x2, 0x1f ;  /* 0x0c401f001f247f89 */ /* 0x000ee200000e0000 */
[----:B------:R-:W-:-:S03]  /*2ce0*/  HFMA2.MMA R30, -RZ, RZ, 0, 0 ;  /* 0x00000000ff1e7435 */ /* 0x000fc600000001ff */
[----:B------:R-:W4:Y:S01]  /*2cf0*/  SHFL.BFLY PT, R28, R41, 0x1, 0x1f ;  /* 0x0c201f00291c7f89 */ /* 0x000f2200000e0000 */
[----:B---3--:R-:W-:Y:S01]  /*2d00*/  IMNMX R36, R31, R36, !PT ;  /* 0x000000241f247217 */ /* 0x008fe20007800200 */
[----:B----4-:R-:W-:-:S04]  /*2d10*/  FADD.FTZ R28, R41, R28 ;  /* 0x0000001c291c7221 */ /* 0x010fc80000010000 */
[----:B------:R-:W3:Y:S01]  /*2d20*/  SHFL.BFLY PT, R29, R36, 0x1, 0x1f ;  /* 0x0c201f00241d7f89 */ /* 0x000ee200000e0000 */
[----:B------:R-:W-:-:S13]  /*2d30*/  FSETP.NE.FTZ.AND P0, PT, R28, RZ, PT ;  /* 0x000000ff1c00720b */ /* 0x000fda0003f15000 */
[----:B------:R-:W4:Y:S01]  /*2d40*/  @P0 MUFU.RCP R30, R28 ;  /* 0x0000001c001e0308 */ /* 0x000f220000001000 */
[----:B-1----:R-:W-:Y:S02]  /*2d50*/  ISETP.GT.OR P0, PT, R26, 0xff, P1 ;  /* 0x000000ff1a00780c */ /* 0x002fe40000f04670 */
[----:B---3--:R-:W-:-:S05]  /*2d60*/  IMNMX R2, R36, R29, !PT ;  /* 0x0000001d24027217 */ /* 0x008fca0007800200 */
[----:B------:R-:W1:Y:S01]  /*2d70*/  MUFU.LG2 R28, R28 ;  /* 0x0000001c001c7308 */ /* 0x000e620000000c00 */
[-C--:B----4-:R-:W-:Y:S02]  /*2d80*/  FMUL.FTZ R26, R23, R30.reuse ;  /* 0x0000001e171a7220 */ /* 0x090fe40000410000 */
        /* <DEDUP_REMOVED lines=22> */
[----:B-1----:R-:W-:Y:S01]  /*2ef0*/  FFMA.FTZ R27, R28, 0.69314718246459960938, R27 ;  /* 0x3f3172181c1b7823 */ /* 0x002fe2000001001b */
        /* <DEDUP_REMOVED lines=34> */
.L_x_344:
[----:B------:R-:W-:Y:S05]  /*3120*/  BSYNC B0 ;  /* 0x0000000000007941 */ /* 0x000fea0003800000 */
.L_x_343:
        /* <DEDUP_REMOVED lines=24> */
.L_x_349:
        /* <DEDUP_REMOVED lines=129> */
.L_x_348:
[----:B------:R-:W-:Y:S05]  /*3ac0*/  BSYNC B0 ;  /* 0x0000000000007941 */ /* 0x000fea0003800000 */
.L_x_347:
[----:B------:R-:W-:-:S13]  /*3ad0*/  ISETP.NE.AND P0, PT, R36, RZ, PT ;  /* 0x000000ff2400720c */ /* 0x000fda0003f05270 */
[----:B------:R-:W-:Y:S05]  /*3ae0*/  @!P0 BRA `(.L_x_346) ;  /* 0x000002f000008947 */ /* 0x000fea0003800000 */
[----:B------:R-:W-:Y:S01]  /*3af0*/  IADD3 R0, R42, 0x3, RZ ;  /* 0x000000032a007810 */ /* 0x000fe20007ffe0ff */
[----:B------:R-:W-:Y:S02]  /*3b00*/  IMAD.MOV.U32 R15, RZ, RZ, 0x3 ;  /* 0x00000003ff0f7424 */ /* 0x000fe400078e00ff */
[----:B-1----:R-:W-:Y:S01]  /*3b10*/  IMAD.MOV.U32 R7, RZ, RZ, RZ ;  /* 0x000000ffff077224 */ /* 0x002fe200078e00ff */
[----:B------:R-:W-:Y:S02]  /*3b20*/  SHF.R.S32.HI R6, RZ, 0x1f, R0 ;  /* 0x0000001fff067819 */ /* 0x000fe40000011400 */
.L_x_350:
        /* <DEDUP_REMOVED lines=43> */
.L_x_346:
[----:B------:R-:W-:Y:S05]  /*3de0*/  BSYNC B1 ;  /* 0x0000000000017941 */ /* 0x000fea0003800000 */
.L_x_345:
        /* <DEDUP_REMOVED lines=20> */
.L_x_342:
[----:B------:R-:W-:Y:S02]  /*3f30*/  MOV R0, 0x3f50 ;  /* 0x00003f5000007802 */ /* 0x000fe40000000f00 */
[----:B------:R-:W-:Y:S05]  /*3f40*/  CALL.REL.NOINC `($__internal_30_$__cuda_sm70_shflsync_bfly_p) ;  /* 0x000003e000007944 */ /* 0x000fea0003c00000 */
[----:B-12---:R-:W-:Y:S05]  /*3f50*/  BRA `(.L_x_351) ;  /* 0xffffe61000007947 */ /* 0x006fea000383ffff */
        .weak           $__internal_29_$__cuda_sm20_div_u64
        .type           $__internal_29_$__cuda_sm20_div_u64,@function
        .size           $__internal_29_$__cuda_sm20_div_u64,($__internal_30_$__cuda_sm70_shflsync_bfly_p - $__internal_29_$__cuda_sm20_div_u64)
$__internal_29_$__cuda_sm20_div_u64:
        /* <DEDUP_REMOVED lines=39> */
[C---:B------:R-:W-:Y:S01]  /*41d0*/  IMAD.WIDE.U32 R10, R7.reuse, R16, RZ ;  /* 0x00000010070a7225 */ /* 0x040fe200078e00ff */
[----:B------:R-:W-:-:S03]  /*41e0*/  IADD3 R8, R7, 0x1, RZ ;  /* 0x0000000107087810 */ /* 0x000fc60007ffe0ff */
[----:B------:R-:W-:Y:S01]  /*41f0*/  IMAD.X R9, RZ, RZ, R0, P1 ;  /* 0x000000ffff097224 */ /* 0x000fe200008e0600 */
[----:B------:R-:W-:-:S03]  /*4200*/  IADD3 R5, P1, -R10, R5, RZ ;  /* 0x000000050a057210 */ /* 0x000fc60007f3e1ff */
        /* <DEDUP_REMOVED lines=17> */
[----:B------:R-:W-:Y:S06]  /*4320*/  RET.REL.NODEC R4 `(_ZN7cutlass13device_kernelIN5flash19FlashAttnFwdCombineIN4cute5tupleIJNS3_1CILi16EEENS5_ILi64EEEEEELi8ELi256ELi1ELb0ELb1ENS_10bfloat16_tEfNS_4arch4Sm90EEEEEvNT_6ParamsE) ;  /* 0xffffbcd004007950 */ /* 0x000fec0003c3ffff */
        .weak           $__internal_30_$__cuda_sm70_shflsync_bfly_p
        .type           $__internal_30_$__cuda_sm70_shflsync_bfly_p,@function
        .size           $__internal_30_$__cuda_sm70_shflsync_bfly_p,(.L_x_1832 - $__internal_30_$__cuda_sm70_shflsync_bfly_p)
$__internal_30_$__cuda_sm70_shflsync_bfly_p:
[----:B------:R-:W-:Y:S01]  /*4330*/  HFMA2.MMA R11, -RZ, RZ, 0, 0 ;  /* 0x00000000ff0b7435 */ /* 0x000fe200000001ff */
[----:B------:R-:W-:Y:S01]  /*4340*/  MOV R10, R0 ;  /* 0x00000000000a7202 */ /* 0x000fe20000000f00 */
[----:B------:R1:W2:Y:S04]  /*4350*/  SHFL.BFLY PT, R6, R7, 0x8, 0x1f ;  /* 0x0d001f0007067f89 */ /* 0x0002a800000e0000 */
[----:B------:R-:W-:Y:S05]  /*4360*/  RET.REL.NODEC R10 `(_ZN7cutlass13device_kernelIN5flash19FlashAttnFwdCombineIN4cute5tupleIJNS3_1CILi16EEENS5_ILi64EEEEEELi8ELi256ELi1ELb0ELb1ENS_10bfloat16_tEfNS_4arch4Sm90EEEEEvNT_6ParamsE) ;  /* 0xffffbc900a007950 */ /* 0x000fea0003c3ffff */
.L_x_352:
        /* <DEDUP_REMOVED lines=9> */
.L_x_1832:


//--------------------- .text._ZN7cutlass13device_kernelIN5flash19FlashAttnFwdCombineIN4cute5tupleIJNS3_1CILi16EEENS5_ILi64EEEEEELi7ELi256ELi1ELb0ELb1ENS_10bfloat16_tEfNS_4arch4Sm90EEEEEvNT_6ParamsE --------------------------
	.section	.text._ZN7cutlass13device_kernelIN5flash19FlashAttnFwdCombineIN4cute5tupleIJNS3_1CILi16EEENS5_ILi64EEEEEELi7ELi256ELi1ELb0ELb1ENS_10bfloat16_tEfNS_4arch4Sm90EEEEEvNT_6ParamsE,"ax",@progbits
	.sectioninfo	@"SHI_REGISTERS=48"
	.align	128
.text._ZN7cutlass13device_kernelIN5flash19FlashAttnFwdCombineIN4cute5tupleIJNS3_1CILi16EEENS5_ILi64EEEEEELi7ELi256ELi1ELb0ELb1ENS_10bfloat16_tEfNS_4arch4Sm90EEEEEvNT_6ParamsE:
        .type           _ZN7cutlass13device_kernelIN5flash19FlashAttnFwdCombineIN4cute5tupleIJNS3_1CILi16EEENS5_ILi64EEEEEELi7ELi256ELi1ELb0ELb1ENS_10bfloat16_tEfNS_4arch4Sm90EEEEEvNT_6ParamsE,@function
        .size           _ZN7cutlass13device_kernelIN5flash19FlashAttnFwdCombineIN4cute5tupleIJNS3_1CILi16EEENS5_ILi64EEEEEELi7ELi256ELi1ELb0ELb1ENS_10bfloat16_tEfNS_4arch4Sm90EEEEEvNT_6ParamsE,(.L_x_1835 - _ZN7cutlass13device_kernelIN5flash19FlashAttnFwdCombineIN4cute5tupleIJNS3_1CILi16EEENS5_ILi64EEEEEELi7ELi256ELi1ELb0ELb1ENS_10bfloat16_tEfNS_4arch4Sm90EEEEEvNT_6ParamsE)
        .other          _ZN7cutlass13device_kernelIN5flash19FlashAttnFwdCombineIN4cute5tupleIJNS3_1CILi16EEENS5_ILi64EEEEEELi7ELi256ELi1ELb0ELb1ENS_10bfloat16_tEfNS_4arch4Sm90EEEEEvNT_6ParamsE,@"STO_CUDA_ENTRY STV_DEFAULT"
_ZN7cutlass13device_kernelIN5flash19FlashAttnFwdCombineIN4cute5tupleIJNS3_1CILi16EEENS5_ILi64EEEEEELi7ELi256ELi1ELb0ELb1ENS_10bfloat16_tEfNS_4arch4Sm90EEEEEvNT_6ParamsE:
        /* <DEDUP_REMOVED lines=51> */
.L_x_353:
        /* <DEDUP_REMOVED lines=25> */
.L_x_354:
        /* <DEDUP_REMOVED lines=101> */
.L_x_356:
        /* <DEDUP_REMOVED lines=13> */
[----:B------:R-:W-:Y:S05]  /*0be0*/  CALL.REL.NOINC `($__internal_31_$__cuda_sm20_div_u64) ;  /* 0x000025f000007944 */ /* 0x000fea0003c00000 */
[----:B------:R-:W-:Y:S01]  /*0bf0*/  MOV R2, R3 ;  /* 0x0000000300027202 */ /* 0x000fe20000000f00 */
[----:B------:R-:W-:Y:S05]  /*0c00*/  BRA `(.L_x_358) ;  /* 0x0000012000007947 */ /* 0x000fea0003800000 */
.L_x_357:
        /* <DEDUP_REMOVED lines=18> */
.L_x_358:
[----:B------:R-:W-:Y:S02]  /*0d30*/  IADD3 R5, R6, -0x1, RZ ;  /* 0xffffffff06057810 */ /* 0x000fe40007ffe0ff */
[----:B------:R-:W-:-:S03]  /*0d40*/  MOV R8, R2 ;  /* 0x0000000200087202 */ /* 0x000fc60000000f00 */
.L_x_355:
        /* <DEDUP_REMOVED lines=14> */
[C---:B------:R-:W-:Y:S02]  /*0e30*/  IADD3 R7, R3.reuse, 0x10, RZ ;  /* 0x0000001003077810 */ /* 0x040fe40007ffe0ff */
[-C--:B------:R-:W-:Y:S01]  /*0e40*/  ISETP.GE.AND P3, PT, R3, R22.reuse, PT ;  /* 0x000000160300720c */ /* 0x080fe20003f66270 */
[----:B------:R-:W-:Y:S01]  /*0e50*/  IMAD.MOV.U32 R9, RZ, RZ, R13 ;  /* 0x000000ffff097224 */ /* 0x000fe200078e000d */
[----:B------:R-:W-:Y:S01]  /*0e60*/  @P0 SHF.R.U32.HI R9, RZ, R5, R0 ;  /* 0x00000005ff090219 */ /* 0x000fe20000011600 */
[----:B------:R-:W-:Y:S01]  /*0e70*/  IMAD.MOV.U32 R12, RZ, RZ, R18 ;  /* 0x000000ffff0c7224 */ /* 0x000fe200078e0012 */
[----:B------:R-:W-:Y:S02]  /*0e80*/  ISETP.GE.AND P1, PT, R7, R22, PT ;  /* 0x000000160700720c */ /* 0x000fe40003f26270 */
[--C-:B------:R-:W-:Y:S01]  /*0e90*/  SHF.R.S32.HI R0, RZ, 0x1f, R9.reuse ;  /* 0x0000001fff007819 */ /* 0x100fe20000011409 */
[----:B------:R-:W-:Y:S01]  /*0ea0*/  IMAD.MOV R25, RZ, RZ, -R9 ;  /* 0x000000ffff197224 */ /* 0x000fe200078e0a09 */
[----:B------:R-:W-:-:S02]  /*0eb0*/  IADD3 R15, R3, 0x20, RZ ;  /* 0x00000020030f7810 */ /* 0x000fc40007ffe0ff */
[----:B------:R-:W-:Y:S01]  /*0ec0*/  IADD3 R29, R3, 0x40, RZ ;  /* 0x00000040031d7810 */ /* 0x000fe20007ffe0ff */
[----:B------:R-:W-:Y:S01]  /*0ed0*/  IMAD R25, R16, R25, R13 ;  /* 0x0000001910197224 */ /* 0x000fe200078e020d */
[-C--:B------:R-:W-:Y:S01]  /*0ee0*/  ISETP.GE.AND P6, PT, R15, R22.reuse, PT ;  /* 0x000000160f00720c */ /* 0x080fe20003fc6270 */
[----:B------:R-:W-:Y:S01]  /*0ef0*/  IMAD.MOV.U32 R13, RZ, RZ, R19 ;  /* 0x000000ffff0d7224 */ /* 0x000fe200078e0013 */
[----:B------:R-:W-:Y:S01]  /*0f00*/  @!P3 SHF.R.S32.HI R6, RZ, 0x1f, R3 ;  /* 0x0000001fff06b819 */ /* 0x000fe20000011403 */
[----:B------:R-:W-:Y:S01]  /*0f10*/  IMAD R0, R0, c[0x0][0x1c0], RZ ;  /* 0x0000700000007a24 */ /* 0x000fe200078e02ff */
[----:B------:R-:W-:Y:S01]  /*0f20*/  @P3 MOV R10, 0xff800000 ;  /* 0xff800000000a3802 */ /* 0x000fe20000000f00 */
[----:B------:R-:W-:Y:S01]  /*0f30*/  IMAD.WIDE.U32 R12, R9, c[0x0][0x1c0], R12 ;  /* 0x00007000090c7a25 */ /* 0x000fe200078e000c */
[----:B------:R-:W-:Y:S02]  /*0f40*/  @!P1 SHF.R.S32.HI R4, RZ, 0x1f, R7 ;  /* 0x0000001fff049819 */ /* 0x000fe40000011407 */
[----:B------:R-:W-:Y:S01]  /*0f50*/  ISETP.GE.AND P4, PT, R29, R22, PT ;  /* 0x000000161d00720c */ /* 0x000fe20003f86270 */
[----:B------:R-:W-:Y:S01]  /*0f60*/  IMAD R0, R9, c[0x0][0x1c4], R0 ;  /* 0x0000710009007a24 */ /* 0x000fe200078e0200 */
[----:B------:R-:W-:Y:S01]  /*0f70*/  SHF.R.S32.HI R9, RZ, 0x1f, R25 ;  /* 0x0000001fff097819 */ /* 0x000fe20000011419 */
[----:B------:R-:W-:Y:S01]  /*0f80*/  @!P3 IMAD R6, R6, c[0x0][0x1b8], RZ ;  /* 0x00006e000606ba24 */ /* 0x000fe200078e02ff */
[----:B------:R-:W-:Y:S01]  /*0f90*/  IADD3 R24, P2, R25, R12, RZ ;  /* 0x0000000c19187210 */ /* 0x000fe20007f5e0ff */
[----:B------:R-:W-:Y:S01]  /*0fa0*/  @!P1 IMAD R4, R4, c[0x0][0x1b8], RZ ;  /* 0x00006e0004049a24 */ /* 0x000fe200078e02ff */
[----:B------:R1:W-:Y:S01]  /*0fb0*/  @P3 STS [R11.X4], R10 ;  /* 0x0000000a0b003388 */ /* 0x0003e20000004800 */
[----:B------:R-:W-:Y:S01]  /*0fc0*/  @!P3 IMAD R21, R3, c[0x0][0x1bc], R6 ;  /* 0x00006f000315ba24 */ /* 0x000fe200078e0206 */
[----:B------:R-:W-:Y:S01]  /*0fd0*/  IADD3.X R25, R9, R13, R0, P2, !PT ;  /* 0x0000000d09197210 */ /* 0x000fe200017fe400 */
[----:B------:R-:W-:Y:S01]  /*0fe0*/  @!P1 IMAD R9, R7, c[0x0][0x1bc], R4 ;  /* 0x00006f0007099a24 */ /* 0x000fe200078e0204 */
[----:B------:R-:W-:-:S03]  /*0ff0*/  @!P6 SHF.R.S32.HI R0, RZ, 0x1f, R15 ;  /* 0x0000001fff00e819 */ /* 0x000fc6000001140f */
[----:B------:R-:W-:-:S04]  /*1000*/  @!P3 IMAD.WIDE.U32 R12, R3, c[0x0][0x1b8], R24 ;  /* 0x00006e00030cba25 */ /* 0x000fc800078e0018 */
[----:B------:R-:W-:Y:S01]  /*1010*/  @!P3 IMAD.IADD R4, R13, 0x1, R21 ;  /* 0x000000010d04b824 */ /* 0x000fe200078e0215 */
[----:B------:R-:W-:Y:S01]  /*1020*/  IADD3 R13, R3, 0x30, RZ ;  /* 0x00000030030d7810 */ /* 0x000fe20007ffe0ff */
[----:B------:R-:W-:Y:S01]  /*1030*/  @!P6 IMAD R0, R0, c[0x0][0x1b8], RZ ;  /* 0x00006e000000ea24 */ /* 0x000fe200078e02ff */
[C---:B------:R-:W-:Y:S01]  /*1040*/  @!P3 LEA R30, P2, R12.reuse, c[0x0][0x1a0], 0x2 ;  /* 0x000068000c1eba11 */ /* 0x040fe200078410ff */
[----:B------:R-:W-:Y:S01]  /*1050*/  @!P1 IMAD.WIDE.U32 R6, R7, c[0x0][0x1b8], R24 ;  /* 0x00006e0007069a25 */ /* 0x000fe200078e0018 */
[----:B------:R-:W-:Y:S02]  /*1060*/  ISETP.GE.AND P5, PT, R13, R22, PT ;  /* 0x000000160d00720c */ /* 0x000fe40003fa6270 */
[----:B------:R-:W-:Y:S01]  /*1070*/  @!P3 LEA.HI.X R31, R12, c[0x0][0x1a4], R4, 0x2, P2 ;  /* 0x000069000c1fba11 */ /* 0x000fe200010f1404 */
[----:B------:R-:W-:Y:S01]  /*1080*/  @!P6 IMAD R21, R15, c[0x0][0x1bc], R0 ;  /* 0x00006f000f15ea24 */ /* 0x000fe200078e0200 */
[----:B------:R-:W-:Y:S01]  /*1090*/  @!P1 LEA R26, P2, R6, c[0x0][0x1a0], 0x2 ;  /* 0x00006800061a9a11 */ /* 0x000fe200078410ff */
[----:B------:R-:W-:Y:S01]  /*10a0*/  @!P1 IMAD.IADD R0, R7, 0x1, R9 ;  /* 0x0000000107009824 */ /* 0x000fe200078e0209 */
[----:B------:R-:W-:Y:S01]  /*10b0*/  IADD3 R9, R3, 0x50, RZ ;  /* 0x0000005003097810 */ /* 0x000fe20007ffe0ff */
[----:B------:R-:W-:Y:S01]  /*10c0*/  @!P6 IMAD.WIDE.U32 R14, R15, c[0x0][0x1b8], R24 ;  /* 0x00006e000f0eea25 */ /* 0x000fe200078e0018 */
[----:B------:R-:W-:-:S02]  /*10d0*/  @P1 MOV R12, 0xff800000 ;  /* 0xff800000000c1802 */ /* 0x000fc40000000f00 */
[----:B------:R-:W-:Y:S01]  /*10e0*/  @!P1 LEA.HI.X R27, R6, c[0x0][0x1a4], R0, 0x2, P2 ;  /* 0x00006900061b9a11 */ /* 0x000fe200010f1400 */
[----:B-1----:R-:W-:Y:S01]  /*10f0*/  IMAD.SHL.U32 R10, R11, 0x4, RZ ;  /* 0x000000040b0a7824 */ /* 0x002fe200078e00ff */
[----:B------:R-:W-:Y:S01]  /*1100*/  IADD3 R7, R3, 0x60, RZ ;  /* 0x0000006003077810 */ /* 0x000fe20007ffe0ff */
[----:B------:R-:W-:Y:S01]  /*1110*/  @!P6 IMAD.IADD R0, R15, 0x1, R21 ;  /* 0x000000010f00e824 */ /* 0x000fe200078e0215 */
[----:B------:R-:W-:Y:S02]  /*1120*/  @!P5 SHF.R.S32.HI R6, RZ, 0x1f, R13 ;  /* 0x0000001fff06d819 */ /* 0x000fe4000001140d */
[----:B------:R-:W-:Y:S01]  /*1130*/  @!PT LDS RZ, [RZ] ;  /* 0x00000000fffff984 */ /* 0x000fe20000000800 */
[----:B------:R-:W-:Y:S01]  /*1140*/  @!PT LDS RZ, [RZ] ;  /* 0x00000000fffff984 */ /* 0x000fe20000000800 */
[----:B------:R-:W-:Y:S01]  /*1150*/  @!PT LDS RZ, [RZ] ;  /* 0x00000000fffff984 */ /* 0x000fe20000000800 */
[----:B------:R1:W-:Y:S01]  /*1160*/  @!P3 LDGSTS.E.LTC128B [R10], [R30.64] ;  /* 0x000000001e0abfae */ /* 0x0003e2000b921966 */
[-C--:B------:R-:W-:Y:S02]  /*1170*/  ISETP.GE.AND P3, PT, R9, R22.reuse, PT ;  /* 0x000000160900720c */ /* 0x080fe40003f66270 */
[----:B------:R-:W-:Y:S01]  /*1180*/  @!P5 IMAD R6, R6, c[0x0][0x1b8], RZ ;  /* 0x00006e000606da24 */ /* 0x000fe200078e02ff */
[----:B------:R-:W-:Y:S01]  /*1190*/  @!P4 SHF.R.S32.HI R4, RZ, 0x1f, R29 ;  /* 0x0000001fff04c819 */ /* 0x000fe2000001141d */
[----:B------:R2:W-:Y:S01]  /*11a0*/  @P1 STS [R11.X4+0x400], R12 ;  /* 0x0004000c0b001388 */ /* 0x0005e20000004800 */
[----:B------:R-:W-:Y:S01]  /*11b0*/  ISETP.GE.AND P2, PT, R7, R22, PT ;  /* 0x000000160700720c */ /* 0x000fe20003f46270 */
[----:B------:R-:W-:-:S02]  /*11c0*/  @!P5 IMAD R6, R13, c[0x0][0x1bc], R6 ;  /* 0x00006f000d06da24 */ /* 0x000fc400078e0206 */
[----:B------:R-:W-:Y:S01]  /*11d0*/  @!PT LDS RZ, [RZ] ;  /* 0x00000000fffff984 */ /* 0x000fe20000000800 */
[----:B------:R-:W-:Y:S01]  /*11e0*/  @!PT LDS RZ, [RZ] ;  /* 0x00000000fffff984 */ /* 0x000fe20000000800 */
[----:B------:R-:W-:Y:S01]  /*11f0*/  @!PT LDS RZ, [RZ] ;  /* 0x00000000fffff984 */ /* 0x000fe20000000800 */
[----:B------:R3:W-:Y:S01]  /*1200*/  @!P1 LDGSTS.E.LTC128B [R10+0x400], [R26.64] ;  /* 0x004000001a0a9fae */ /* 0x0007e2000b921966 */
[----:B------:R-:W-:Y:S01]  /*1210*/  @!P6 LEA R20, P1, R14, c[0x0][0x1a0], 0x2 ;  /* 0x000068000e14ea11 */ /* 0x000fe200078210ff */
[----:B------:R-:W-:-:S03]  /*1220*/  @!P4 IMAD R4, R4, c[0x0][0x1b8], RZ ;  /* 0x00006e000404ca24 */ /* 0x000fc600078e02ff */
[----:B------:R-:W-:Y:S01]  /*1230*/  @!P6 LEA.HI.X R21, R14, c[0x0][0x1a4], R0, 0x2, P1 ;  /* 0x000069000e15ea11 */ /* 0x000fe200008f1400 */
[C---:B------:R-:W-:Y:S01]  /*1240*/  @!P4 IMAD R4, R29.reuse, c[0x0][0x1bc], R4 ;  /* 0x00006f001d04ca24 */ /* 0x040fe200078e0204 */
[----:B------:R-:W-:Y:S01]  /*1250*/  @!P3 SHF.R.S32.HI R0, RZ, 0x1f, R9 ;  /* 0x0000001fff00b819 */ /* 0x000fe20000011409 */
[----:B------:R-:W-:-:S04]  /*1260*/  @!P4 IMAD.WIDE.U32 R28, R29, c[0x0][0x1b8], R24 ;  /* 0x00006e001d1cca25 */ /* 0x000fc800078e0018 */
[----:B------:R-:W-:Y:S02]  /*1270*/  @!P4 IMAD.IADD R4, R29, 0x1, R4 ;  /* 0x000000011d04c824 */ /* 0x000fe400078e0204 */
[----:B------:R-:W-:Y:S01]  /*1280*/  @!P3 IMAD R0, R0, c[0x0][0x1b8], RZ ;  /* 0x00006e000000ba24 */ /* 0x000fe200078e02ff */
[----:B-1----:R-:W-:Y:S01]  /*1290*/  @!P2 MOV R30, R24 ;  /* 0x00000018001ea202 */ /* 0x002fe20000000f00 */
[--C-:B------:R-:W-:Y:S02]  /*12a0*/  @!P2 IMAD.MOV.U32 R31, RZ, RZ, R25.reuse ;  /* 0x000000ffff1fa224 */ /* 0x100fe400078e0019 */
[----:B--2---:R-:W-:-:S04]  /*12b0*/  @!P5 IMAD.WIDE.U32 R12, R13, c[0x0][0x1b8], R24 ;  /* 0x00006e000d0cda25 */ /* 0x004fc800078e0018 */
[----:B------:R-:W-:Y:S01]  /*12c0*/  @!P5 IMAD.IADD R6, R13, 0x1, R6 ;  /* 0x000000010d06d824 */ /* 0x000fe200078e0206 */
[C---:B------:R-:W-:Y:S01]  /*12d0*/  @!P5 LEA R14, P1, R12.reuse, c[0x0][0x1a0], 0x2 ;  /* 0x000068000c0eda11 */ /* 0x040fe200078210ff */
[----:B---3--:R-:W-:Y:S01]  /*12e0*/  @!P3 IMAD.MOV.U32 R27, RZ, RZ, R25 ;  /* 0x000000ffff1bb224 */ /* 0x008fe200078e0019 */
[----:B------:R-:W-:Y:S01]  /*12f0*/  @!P3 MOV R26, R24 ;  /* 0x00000018001ab202 */ /* 0x000fe20000000f00 */
[----:B------:R-:W-:Y:S01]  /*1300*/  @!P3 IMAD R0, R9, c[0x0][0x1bc], R0 ;  /* 0x00006f000900ba24 */ /* 0x000fe200078e0200 */
[----:B------:R-:W-:Y:S01]  /*1310*/  @!P5 LEA.HI.X R15, R12, c[0x0][0x1a4], R6, 0x2, P1 ;  /* 0x000069000c0fda11 */ /* 0x000fe200008f1406 */
[----:B------:R-:W-:Y:S01]  /*1320*/  @!P2 IMAD.WIDE.U32 R30, R7, c[0x0][0x1b8], R30 ;  /* 0x00006e00071eaa25 */ /* 0x000fe200078e001e */
[----:B------:R-:W-:Y:S02]  /*1330*/  @!P2 SHF.R.S32.HI R6, RZ, 0x1f, R7 ;  /* 0x0000001fff06a819 */ /* 0x000fe40000011407 */
[----:B------:R-:W-:Y:S01]  /*1340*/  @!P4 LEA R12, P1, R28, c[0x0][0x1a0], 0x2 ;  /* 0x000068001c0cca11 */ /* 0x000fe200078210ff */
[----:B------:R-:W-:-:S03]  /*1350*/  @!P3 IMAD.WIDE.U32 R26, R9, c[0x0][0x1b8], R26 ;  /* 0x00006e00091aba25 */ /* 0x000fc600078e001a */
[----:B------:R-:W-:Y:S01]  /*1360*/  @!P4 LEA.HI.X R13, R28, c[0x0][0x1a4], R4, 0x2, P1 ;  /* 0x000069001c0dca11 */ /* 0x000fe200008f1404 */
[----:B------:R-:W-:Y:S01]  /*1370*/  @!P2 IMAD R6, R6, c[0x0][0x1b8], RZ ;  /* 0x00006e000606aa24 */ /* 0x000fe200078e02ff */
[----:B------:R-:W-:Y:S01]  /*1380*/  @!P3 LEA R28, P1, R26, c[0x0][0x1a0], 0x2 ;  /* 0x000068001a1cba11 */ /* 0x000fe200078210ff */
[----:B------:R-:W-:Y:S02]  /*1390*/  @P6 IMAD.MOV.U32 R4, RZ, RZ, -0x800000 ;  /* 0xff800000ff046424 */ /* 0x000fe400078e00ff */
[----:B------:R-:W-:Y:S01]  /*13a0*/  @!P2 IMAD R6, R7, c[0x0][0x1bc], R6 ;  /* 0x00006f000706aa24 */ /* 0x000fe200078e0206 */
[----:B------:R-:W-:Y:S01]  /*13b0*/  IADD3 R7, R3, 0x70, RZ ;  /* 0x0000007003077810 */ /* 0x000fe20007ffe0ff */
[----:B------:R-:W-:Y:S01]  /*13c0*/  @!P3 IMAD.IADD R0, R27, 0x1, R0 ;  /* 0x000000011b00b824 */ /* 0x000fe200078e0200 */
[----:B------:R1:W-:Y:S01]  /*13d0*/  @P6 STS [R11.X4+0x800], R4 ;  /* 0x000800040b006388 */ /* 0x0003e20000004800 */
[----:B------:R-:W-:-:S03]  /*13e0*/  @!P2 IMAD.IADD R6, R31, 0x1, R6 ;  /* 0x000000011f06a824 */ /* 0x000fc600078e0206 */
[----:B------:R-:W-:Y:S01]  /*13f0*/  @!PT LDS RZ, [RZ] ;  /* 0x00000000fffff984 */ /* 0x000fe20000000800 */
[----:B------:R-:W-:Y:S01]  /*1400*/  @!PT LDS RZ, [RZ] ;  /* 0x00000000fffff984 */ /* 0x000fe20000000800 */
[----:B------:R-:W-:Y:S01]  /*1410*/  @!PT LDS RZ, [RZ] ;  /* 0x00000000fffff984 */ /* 0x000fe20000000800 */
[----:B------:R2:W-:Y:S01]  /*1420*/  @!P6 LDGSTS.E.LTC128B [R10+0x800], [R20.64] ;  /* 0x00800000140aefae */ /* 0x0005e2000b921966 */
[----:B------:R-:W-:Y:S02]  /*1430*/  ISETP.GE.AND P6, PT, R7, R22, PT ;  /* 0x000000160700720c */ /* 0x000fe40003fc6270 */
[----:B------:R-:W-:Y:S01]  /*1440*/  @!P3 LEA.HI.X R29, R26, c[0x0][0x1a4], R0, 0x2, P1 ;  /* 0x000069001a1dba11 */ /* 0x000fe200008f1400 */
[----:B------:R-:W-:Y:S01]  /*1450*/  @P3 IMAD.MOV.U32 R26, RZ, RZ, -0x800000 ;  /* 0xff800000ff1a3424 */ /* 0x000fe200078e00ff */
[C---:B------:R-:W-:Y:S02]  /*1460*/  @!P2 LEA R32, P1, R30.reuse, c[0x0][0x1a0], 0x2 ;  /* 0x000068001e20aa11 */ /* 0x040fe400078210ff */
[----:B------:R-:W-:Y:S02]  /*1470*/  @P5 MOV R0, 0xff800000 ;  /* 0xff80000000005802 */ /* 0x000fe40000000f00 */
[----:B------:R-:W-:Y:S01]  /*1480*/  @!P2 LEA.HI.X R33, R30, c[0x0][0x1a4], R6, 0x2, P1 ;  /* 0x000069001e21aa11 */ /* 0x000fe200008f1406 */
[----:B------:R-:W-:-:S02]  /*1490*/  @P4 IMAD.MOV.U32 R6, RZ, RZ, -0x800000 ;  /* 0xff800000ff064424 */ /* 0x000fc400078e00ff */
        /* <DEDUP_REMOVED lines=10> */
[----:B------:R3:W-:Y:S01]  /*1540*/  @!P4 LDGSTS.E.LTC128B [R10+0x1000], [R12.64] ;  /* 0x010000000c0acfae */ /* 0x0007e2000b921966 */
[----:B--2---:R-:W-:-:S03]  /*1550*/  @P2 MOV R20, 0xff800000 ;  /* 0xff80000000142802 */ /* 0x004fc60000000f00 */
        /* <DEDUP_REMOVED lines=25> */
.L_x_360:
[----:B------:R-:W-:Y:S05]  /*16f0*/  BSYNC B0 ;  /* 0x0000000000007941 */ /* 0x000fea0003800000 */
.L_x_359:
[----:B------:R-:W-:Y:S01]  /*1700*/  IADD3 R9, R3, UR36, RZ ;  /* 0x0000002403097c10 */ /* 0x000fe2000fffe0ff */
[----:B-1-3--:R-:W-:Y:S01]  /*1710*/  IMAD.SHL.U32 R6, R23, 0x40, RZ ;  /* 0x0000004017067824 */ /* 0x00afe200078e00ff */
        /* <DEDUP_REMOVED lines=9> */
[--C-:B------:R-:W-:Y:S01]  /*17b0*/  SHF.R.S32.HI R10, RZ, 0x1f, R0.reuse ;  /* 0x0000001fff0a7819 */ /* 0x100fe20000011400 */
        /* <DEDUP_REMOVED lines=50> */
[----:B------:R-:W-:Y:S04]  /*1ae0*/  LDS R28, [R29.X4+0x400] ;  /* 0x000400001d1c7984 */ /* 0x000fe80000004800 */
[----:B------:R-:W4:Y:S04]  /*1af0*/  LDS R27, [R29.X4] ;  /* 0x000000001d1b7984 */ /* 0x000f280000004800 */
[----:B------:R-:W5:Y:S04]  /*1b00*/  LDS R26, [R29.X4+0x800] ;  /* 0x000800001d1a7984 */ /* 0x000f680000004800 */
[----:B-1----:R-:W1:Y:S04]  /*1b10*/  LDS R25, [R29.X4+0xc00] ;  /* 0x000c00001d197984 */ /* 0x002e680000004800 */
[----:B------:R-:W1:Y:S04]  /*1b20*/  LDS R24, [R29.X4+0x1000] ;  /* 0x001000001d187984 */ /* 0x000e680000004800 */
[----:B--2---:R-:W2:Y:S04]  /*1b30*/  LDS R23, [R29.X4+0x1400] ;  /* 0x001400001d177984 */ /* 0x004ea80000004800 */
[----:B------:R-:W2:Y:S04]  /*1b40*/  LDS R22, [R29.X4+0x1800] ;  /* 0x001800001d167984 */ /* 0x000ea80000004800 */
[----:B---3--:R-:W3:Y:S01]  /*1b50*/  LDS R21, [R29.X4+0x1c00] ;  /* 0x001c00001d157984 */ /* 0x008ee20000004800 */
[----:B----4-:R-:W-:-:S04]  /*1b60*/  FMNMX.FTZ R7, R28, R27, !PT ;  /* 0x0000001b1c077209 */ /* 0x010fc80007810000 */
[----:B-----5:R-:W-:-:S04]  /*1b70*/  FMNMX.FTZ R0, R7, R26, !PT ;  /* 0x0000001a07007209 */ /* 0x020fc80007810000 */
[----:B-1----:R-:W-:-:S04]  /*1b80*/  FMNMX.FTZ R7, R0, R25, !PT ;  /* 0x0000001900077209 */ /* 0x002fc80007810000 */
[----:B------:R-:W-:-:S04]  /*1b90*/  FMNMX.FTZ R0, R7, R24, !PT ;  /* 0x0000001807007209 */ /* 0x000fc80007810000 */
[----:B--2---:R-:W-:-:S04]  /*1ba0*/  FMNMX.FTZ R7, R0, R23, !PT ;  /* 0x0000001700077209 */ /* 0x004fc80007810000 */
[----:B------:R-:W-:-:S04]  /*1bb0*/  FMNMX.FTZ R0, R7, R22, !PT ;  /* 0x0000001607007209 */ /* 0x000fc80007810000 */
[----:B---3--:R-:W-:Y:S01]  /*1bc0*/  FMNMX.FTZ R7, R0, R21, !PT ;  /* 0x0000001500077209 */ /* 0x008fe20007810000 */
[----:B------:R-:W-:Y:S05]  /*1bd0*/  BRA.DIV ~URZ, `(.L_x_361) ;  /* 0x000015d27f007947 */ /* 0x000fea000b800000 */
[----:B------:R1:W2:Y:S02]  /*1be0*/  SHFL.BFLY PT, R6, R7, 0x8, 0x1f ;  /* 0x0d001f0007067f89 */ /* 0x0002a400000e0000 */
.L_x_370:
[----:B--2---:R-:W-:Y:S01]  /*1bf0*/  FMNMX.FTZ R9, R7, R6, !PT ;  /* 0x0000000607097209 */ /* 0x004fe20007810000 */
[----:B------:R-:W2:Y:S01]  /*1c00*/  S2UR UR4, SR_CTAID.Y ;  /* 0x00000000000479c3 */ /* 0x000ea20000002600 */
[----:B------:R-:W-:Y:S02]  /*1c10*/  FSETP.NEU.FTZ.AND P2, PT, R28, -INF , PT ;  /* 0xff8000001c00780b */ /* 0x000fe40003f5d000 */
[----:B------:R-:W-:Y:S01]  /*1c20*/  FSETP.NEU.FTZ.AND P1, PT, R26, -INF , PT ;  /* 0xff8000001a00780b */ /* 0x000fe20003f3d000 */
[----:B------:R-:W3:Y:S01]  /*1c30*/  SHFL.BFLY PT, R6, R9, 0x4, 0x1f ;  /* 0x0c801f0009067f89 */ /* 0x000ee200000e0000 */
[----:B------:R-:W-:Y:S02]  /*1c40*/  FSETP.NEU.FTZ.AND P3, PT, R27, -INF , PT ;  /* 0xff8000001b00780b */ /* 0x000fe40003f7d000 */
[----:B---3--:R-:W-:-:S05]  /*1c50*/  FMNMX.FTZ R6, R9, R6, !PT ;  /* 0x0000000609067209 */ /* 0x008fca0007810000 */
[----:B-1----:R-:W1:Y:S02]  /*1c60*/  SHFL.BFLY PT, R7, R6, 0x2, 0x1f ;  /* 0x0c401f0006077f89 */ /* 0x002e6400000e0000 */
        /* <DEDUP_REMOVED lines=15> */
[----:B------:R-:W-:Y:S01]  /*1d60*/  FSETP.NEU.FTZ.AND P3, PT, R24, -INF , PT ;  /* 0xff8000001800780b */ /* 0x000fe20003f7d000 */
        /* <DEDUP_REMOVED lines=26> */
[----:B------:R-:W-:-:S05]  /*1f10*/  @P0 IADD3 R25, R2, 0x70, RZ ;  /* 0x0000007002190810 */ /* 0x000fca0007ffe0ff */
[----:B------:R-:W4:Y:S01]  /*1f20*/  SHFL.BFLY PT, R28, R25, 0x8, 0x1f ;  /* 0x0d001f00191c7f89 */ /* 0x000f2200000e0000 */
[----:B------:R-:W5:Y:S01]  /*1f30*/  MUFU.EX2 R7, R7 ;  /* 0x0000000700077308 */ /* 0x000f620000000800 */
[----:B-1----:R-:W-:-:S07]  /*1f40*/  FADD.FTZ R30, R17, R10 ;  /* 0x0000000a111e7221 */ /* 0x002fce0000010000 */
[----:B------:R-:W1:Y:S01]  /*1f50*/  MUFU.EX2 R6, R6 ;  /* 0x0000000600067308 */ /* 0x000e620000000800 */
[----:B---3--:R-:W-:-:S07]  /*1f60*/  FADD.FTZ R30, R30, R9 ;  /* 0x000000091e1e7221 */ /* 0x008fce0000010000 */
[----:B------:R-:W3:Y:S01]  /*1f70*/  MUFU.EX2 R0, R0 ;  /* 0x0000000000007308 */ /* 0x000ee20000000800 */
[----:B-----5:R-:W-:Y:S01]  /*1f80*/  FADD.FTZ R17, R30, R7 ;  /* 0x000000071e117221 */ /* 0x020fe20000010000 */
[----:B----4-:R-:W-:-:S03]  /*1f90*/  IMNMX R28, R25, R28, !PT ;  /* 0x0000001c191c7217 */ /* 0x010fc60007800200 */
[----:B-1----:R-:W-:Y:S02]  /*1fa0*/  FADD.FTZ R17, R17, R6 ;  /* 0x0000000611117221 */ /* 0x002fe40000010000 */
[----:B------:R-:W1:Y:S02]  /*1fb0*/  SHFL.BFLY PT, R27, R28, 0x4, 0x1f ;  /* 0x0c801f001c1b7f89 */ /* 0x000e6400000e0000 */
[----:B---3--:R-:W-:-:S05]  /*1fc0*/  FADD.FTZ R17, R17, R0 ;  /* 0x0000000011117221 */ /* 0x008fca0000010000 */
[----:B------:R-:W3:Y:S01]  /*1fd0*/  SHFL.BFLY PT, R26, R17, 0x8, 0x1f ;  /* 0x0d001f00111a7f89 */ /* 0x000ee200000e0000 */
[----:B-1----:R-:W-:-:S05]  /*1fe0*/  IMNMX R27, R28, R27, !PT ;  /* 0x0000001b1c1b7217 */ /* 0x002fca0007800200 */
[----:B------:R-:W1:Y:S01]  /*1ff0*/  SHFL.BFLY PT, R24, R27, 0x2, 0x1f ;  /* 0x0c401f001b187f89 */ /* 0x000e6200000e0000 */
[----:B---3--:R-:W-:-:S05]  /*2000*/  FADD.FTZ R23, R17, R26 ;  /* 0x0000001a11177221 */ /* 0x008fca0000010000 */
[----:B------:R-:W3:Y:S01]  /*2010*/  SHFL.BFLY PT, R22, R23, 0x4, 0x1f ;  /* 0x0c801f0017167f89 */ /* 0x000ee200000e0000 */
[----:B-1----:R-:W-:Y:S01]  /*2020*/  IMNMX R24, R27, R24, !PT ;  /* 0x000000181b187217 */ /* 0x002fe20007800200 */
[----:B---3--:R-:W-:-:S04]  /*2030*/  FADD.FTZ R22, R23, R22 ;  /* 0x0000001617167221 */ /* 0x008fc80000010000 */
[----:B------:R-:W1:Y:S04]  /*2040*/  SHFL.BFLY PT, R23, R24, 0x1, 0x1f ;  /* 0x0c201f0018177f89 */ /* 0x000e6800000e0000 */
[----:B------:R-:W3:Y:S01]  /*2050*/  SHFL.BFLY PT, R17, R22, 0x2, 0x1f ;  /* 0x0c401f0016117f89 */ /* 0x000ee200000e0000 */
[----:B-1----:R-:W-:Y:S01]  /*2060*/  IMNMX R2, R24, R23, !PT ;  /* 0x0000001718027217 */ /* 0x002fe20007800200 */
[----:B---3--:R-:W-:Y:S01]  /*2070*/  FADD.FTZ R26, R22, R17 ;  /* 0x00000011161a7221 */ /* 0x008fe20000010000 */
[----:B------:R-:W-:Y:S01]  /*2080*/  HFMA2.MMA R22, -RZ, RZ, 0, 0 ;  /* 0x00000000ff167435 */ /* 0x000fe200000001ff */
[----:B------:R-:W1:Y:S04]  /*2090*/  S2R R17, SR_TID.X ;  /* 0x0000000000117919 */ /* 0x000e680000002100 */
[----:B------:R-:W3:Y:S02]  /*20a0*/  SHFL.BFLY PT, R21, R26, 0x1, 0x1f ;  /* 0x0c201f001a157f89 */ /* 0x000ee400000e0000 */
[----:B---3--:R-:W-:-:S05]  /*20b0*/  FADD.FTZ R21, R26, R21 ;  /* 0x000000151a157221 */ /* 0x008fca0000010000 */
[----:B------:R-:W-:-:S13]  /*20c0*/  FSETP.NE.FTZ.AND P0, PT, R21, RZ, PT ;  /* 0x000000ff1500720b */ /* 0x000fda0003f15000 */
[----:B------:R-:W3:Y:S01]  /*20d0*/  @P0 MUFU.RCP R22, R21 ;  /* 0x0000001500160308 */ /* 0x000ee20000001000 */
[----:B-1----:R-:W-:-:S07]  /*20e0*/  ISETP.GT.OR P0, PT, R17, 0xff, P1 ;  /* 0x000000ff1100780c */ /* 0x002fce0000f04670 */
[----:B------:R-:W1:Y:S01]  /*20f0*/  MUFU.LG2 R21, R21 ;  /* 0x0000001500157308 */ /* 0x000e620000000c00 */
[-C--:B---3--:R-:W-:Y:S02]  /*2100*/  FMUL.FTZ R26, R15, R22.reuse ;  /* 0x000000160f1a7220 */ /* 0x088fe40000410000 */
        /* <DEDUP_REMOVED lines=41> */
.L_x_363:
[----:B------:R-:W-:Y:S05]  /*23a0*/  BSYNC B0 ;  /* 0x0000000000007941 */ /* 0x000fea0003800000 */
.L_x_362:
        /* <DEDUP_REMOVED lines=24> */
.L_x_368:
        /* <DEDUP_REMOVED lines=129> */
.L_x_367:
[----:B------:R-:W-:Y:S05]  /*2d40*/  BSYNC B0 ;  /* 0x0000000000007941 */ /* 0x000fea0003800000 */
.L_x_366:
[----:B------:R-:W-:-:S13]  /*2d50*/  ISETP.NE.AND P0, PT, R36, RZ, PT ;  /* 0x000000ff2400720c */ /* 0x000fda0003f05270 */
[----:B------:R-:W-:Y:S05]  /*2d60*/  @!P0 BRA `(.L_x_365) ;  /* 0x000002f000008947 */ /* 0x000fea0003800000 */
[----:B------:R-:W-:Y:S01]  /*2d70*/  IADD3 R0, R42, 0x3, RZ ;  /* 0x000000032a007810 */ /* 0x000fe20007ffe0ff */
[----:B------:R-:W-:Y:S02]  /*2d80*/  IMAD.MOV.U32 R15, RZ, RZ, 0x3 ;  /* 0x00000003ff0f7424 */ /* 0x000fe400078e00ff */
[----:B-1----:R-:W-:Y:S01]  /*2d90*/  IMAD.MOV.U32 R7, RZ, RZ, RZ ;  /* 0x000000ffff077224 */ /* 0x002fe200078e00ff */
[----:B------:R-:W-:Y:S02]  /*2da0*/  SHF.R.S32.HI R6, RZ, 0x1f, R0 ;  /* 0x0000001fff067819 */ /* 0x000fe40000011400 */
.L_x_369:
        /* <DEDUP_REMOVED lines=43> */
.L_x_365:
[----:B------:R-:W-:Y:S05]  /*3060*/  BSYNC B1 ;  /* 0x0000000000017941 */ /* 0x000fea0003800000 */
.L_x_364:
        /* <DEDUP_REMOVED lines=20> */
.L_x_361:
[----:B------:R-:W-:Y:S02]  /*31b0*/  MOV R0, 0x31d0 ;  /* 0x000031d000007802 */ /* 0x000fe40000000f00 */
[----:B------:R-:W-:Y:S05]  /*31c0*/  CALL.REL.NOINC `($__internal_32_$__cuda_sm70_shflsync_bfly_p) ;  /* 0x000003e000007944 */ /* 0x000fea0003c00000 */
[----:B-12---:R-:W-:Y:S05]  /*31d0*/  BRA `(.L_x_370) ;  /* 0xffffea1000007947 */ /* 0x006fea000383ffff */
        .weak           $__internal_31_$__cuda_sm20_div_u64
        .type           $__internal_31_$__cuda_sm20_div_u64,@function
        .size           $__internal_31_$__cuda_sm20_div_u64,($__internal_32_$__cuda_sm70_shflsync_bfly_p - $__internal_31_$__cuda_sm20_div_u64)
$__internal_31_$__cuda_sm20_div_u64:
        /* <DEDUP_REMOVED lines=60> */
[----:B------:R-:W-:Y:S06]  /*35a0*/  RET.REL.NODEC R4 `(_ZN7cutlass13device_kernelIN5flash19FlashAttnFwdCombineIN4cute5tupleIJNS3_1CILi16EEENS5_ILi64EEEEEELi7ELi256ELi1ELb0ELb1ENS_10bfloat16_tEfNS_4arch4Sm90EEEEEvNT_6ParamsE) ;  /* 0xffffca5004007950 */ /* 0x000fec0003c3ffff */
        .weak           $__internal_32_$__cuda_sm70_shflsync_bfly_p
        .type           $__internal_32_$__cuda_sm70_shflsync_bfly_p,@function
        .size           $__internal_32_$__cuda_sm70_shflsync_bfly_p,(.L_x_1835 - $__internal_32_$__cuda_sm70_shflsync_bfly_p)
$__internal_32_$__cuda_sm70_shflsync_bfly_p:
[----:B------:R-:W-:Y:S01]  /*35b0*/  HFMA2.MMA R11, -RZ, RZ, 0, 0 ;  /* 0x00000000ff0b7435 */ /* 0x000fe200000001ff */
[----:B------:R-:W-:Y:S01]  /*35c0*/  MOV R10, R0 ;  /* 0x00000000000a7202 */ /* 0x000fe20000000f00 */
[----:B------:R1:W2:Y:S04]  /*35d0*/  SHFL.BFLY PT, R6, R7, 0x8, 0x1f ;  /* 0x0d001f0007067f89 */ /* 0x0002a800000e0000 */
[----:B------:R-:W-:Y:S05]  /*35e0*/  RET.REL.NODEC R10 `(_ZN7cutlass13device_kernelIN5flash19FlashAttnFwdCombineIN4cute5tupleIJNS3_1CILi16EEENS5_ILi64EEEEEELi7ELi256ELi1ELb0ELb1ENS_10bfloat16_tEfNS_4arch4Sm90EEEEEvNT_6ParamsE) ;  /* 0xffffca100a007950 */ /* 0x000fea0003c3ffff */
.L_x_371:
        /* <DEDUP_REMOVED lines=9> */
.L_x_1835:


//--------------------- .text._ZN7cutlass13device_kernelIN5flash19FlashAttnFwdCombineIN4cute5tupleIJNS3_1CILi16EEENS5_ILi64EEEEEELi6ELi256ELi1ELb0ELb1ENS_10bfloat16_tEfNS_4arch4Sm90EEEEEvNT_6ParamsE --------------------------
	.section	.text._ZN7cutlass13device_kernelIN5flash19FlashAttnFwdCombineIN4cute5tupleIJNS3_1CILi16EEENS5_ILi64EEEEEELi6ELi256ELi1ELb0ELb1ENS_10bfloat16_tEfNS_4arch4Sm90EEEEEvNT_6ParamsE,"ax",@progbits
	.sectioninfo	@"SHI_REGISTERS=42"
	.align	128
.text._ZN7cutlass13device_kernelIN5flash19FlashAttnFwdCombineIN4cute5tupleIJNS3_1CILi16EEENS5_ILi64EEEEEELi6ELi256ELi1ELb0ELb1ENS_10bfloat16_tEfNS_4arch4Sm90EEEEEvNT_6ParamsE:
        .type           _ZN7cutlass13device_kernelIN5flash19FlashAttnFwdCombineIN4cute5tupleIJNS3_1CILi16EEENS5_ILi64EEEEEELi6ELi256ELi1ELb0ELb1ENS_10bfloat16_tEfNS_4arch4Sm90EEEEEvNT_6ParamsE,@function
        .size           _ZN7cutlass13device_kernelIN5flash19FlashAttnFwdCombineIN4cute5tupleIJNS3_1CILi16EEENS5_ILi64EEEEEELi6ELi256ELi1ELb0ELb1ENS_10bfloat16_tEfNS_4arch4Sm90EEEEEvNT_6ParamsE,(.L_x_1838 - _ZN7cutlass13device_kernelIN5flash19FlashAttnFwdCombineIN4cute5tupleIJNS3_1CILi16EEENS5_ILi64EEEEEELi6ELi256ELi1ELb0ELb1ENS_10bfloat16_tEfNS_4arch4Sm90EEEEEvNT_6ParamsE)
        .other          _ZN7cutlass13device_kernelIN5flash19FlashAttnFwdCombineIN4cute5tupleIJNS3_1CILi16EEENS5_ILi64EEEEEELi6ELi256ELi1ELb0ELb1ENS_10bfloat16_tEfNS_4arch4Sm90EEEEEvNT_6ParamsE,@"STO_CUDA_ENTRY STV_DEFAULT"
_ZN7cutlass13device_kernelIN5flash19FlashAttnFwdCombineIN4cute5tupleIJNS3_1CILi16EEENS5_ILi64EEEEEELi6ELi256ELi1ELb0ELb1ENS_10bfloat16_tEfNS_4arch4Sm90EEEEEvNT_6ParamsE:
        /* <DEDUP_REMOVED lines=51> */
.L_x_372:
        /* <DEDUP_REMOVED lines=25> */
.L_x_373:
        /* <DEDUP_REMOVED lines=101> */
.L_x_375:
        /* <DEDUP_REMOVED lines=14> */
[----:B------:R-:W-:Y:S05]  /*0bf0*/  CALL.REL.NOINC `($__internal_33_$__cuda_sm20_div_u64) ;  /* 0x00001fc000007944 */ /* 0x000fea0003c00000 */
[----:B------:R-:W-:Y:S05]  /*0c00*/  BRA `(.L_x_377) ;  /* 0x0000013000007947 */ /* 0x000fea0003800000 */
.L_x_376:
        /* <DEDUP_REMOVED lines=19> */
.L_x_377:
[----:B------:R-:W-:Y:S02]  /*0d40*/  IADD3 R3, R7, -0x1, RZ ;  /* 0xffffffff07037810 */ /* 0x000fe40007ffe0ff */
[----:B------:R-:W-:-:S03]  /*0d50*/  MOV R5, R0 ;  /* 0x0000000000057202 */ /* 0x000fc60000000f00 */
.L_x_374:
        /* <DEDUP_REMOVED lines=15> */
[C---:B------:R-:W-:Y:S01]  /*0e50*/  ISETP.GE.AND P6, PT, R8.reuse, R17, PT ;  /* 0x000000110800720c */ /* 0x040fe20003fc6270 */
[----:B------:R-:W-:Y:S01]  /*0e60*/  IMAD.MOV.U32 R4, RZ, RZ, R6 ;  /* 0x000000ffff047224 */ /* 0x000fe200078e0006 */
[----:B------:R-:W-:Y:S01]  /*0e70*/  @P0 SHF.R.U32.HI R4, RZ, R3, R0 ;  /* 0x00000003ff040219 */ /* 0x000fe20000011600 */
[----:B------:R-:W-:Y:S01]  /*0e80*/  IMAD.MOV.U32 R21, RZ, RZ, R19 ;  /* 0x000000ffff157224 */ /* 0x000fe200078e0013 */
[----:B------:R-:W-:Y:S02]  /*0e90*/  IADD3 R12, R8, 0x20, RZ ;  /* 0x00000020080c7810 */ /* 0x000fe40007ffe0ff */
[----:B------:R-:W-:Y:S01]  /*0ea0*/  ISETP.GE.AND P5, PT, R14, R17, PT ;  /* 0x000000110e00720c */ /* 0x000fe20003fa6270 */
[--C-:B------:R-:W-:Y:S01]  /*0eb0*/  IMAD.MOV R24, RZ, RZ, -R4.reuse ;  /* 0x000000ffff187224 */ /* 0x100fe200078e0a04 */
[----:B------:R-:W-:-:S02]  /*0ec0*/  SHF.R.S32.HI R0, RZ, 0x1f, R4 ;  /* 0x0000001fff007819 */ /* 0x000fc40000011404 */
[----:B------:R-:W-:Y:S01]  /*0ed0*/  MOV R20, R18 ;  /* 0x0000001200147202 */ /* 0x000fe20000000f00 */
[----:B------:R-:W-:Y:S01]  /*0ee0*/  IMAD R24, R16, R24, R6 ;  /* 0x0000001810187224 */ /* 0x000fe200078e0206 */
[----:B------:R-:W-:Y:S01]  /*0ef0*/  ISETP.GE.AND P4, PT, R12, R17, PT ;  /* 0x000000110c00720c */ /* 0x000fe20003f86270 */
[----:B------:R-:W-:Y:S01]  /*0f00*/  IMAD R0, R0, c[0x0][0x1c0], RZ ;  /* 0x0000700000007a24 */ /* 0x000fe200078e02ff */
[----:B------:R-:W-:Y:S01]  /*0f10*/  @!P6 SHF.R.S32.HI R7, RZ, 0x1f, R8 ;  /* 0x0000001fff07e819 */ /* 0x000fe20000011408 */
[----:B------:R-:W-:Y:S01]  /*0f20*/  IMAD.WIDE.U32 R20, R4, c[0x0][0x1c0], R20 ;  /* 0x0000700004147a25 */ /* 0x000fe200078e0014 */
[----:B------:R-:W-:-:S03]  /*0f30*/  SHF.R.S32.HI R9, RZ, 0x1f, R24 ;  /* 0x0000001fff097819 */ /* 0x000fc60000011418 */
[----:B------:R-:W-:Y:S01]  /*0f40*/  IMAD R0, R4, c[0x0][0x1c4], R0 ;  /* 0x0000710004007a24 */ /* 0x000fe200078e0200 */
[----:B------:R-:W-:Y:S01]  /*0f50*/  IADD3 R24, P1, R24, R20, RZ ;  /* 0x0000001418187210 */ /* 0x000fe20007f3e0ff */
[----:B------:R-:W-:Y:S01]  /*0f60*/  @!P6 IMAD R7, R7, c[0x0][0x1b8], RZ ;  /* 0x00006e000707ea24 */ /* 0x000fe200078e02ff */
[----:B------:R-:W-:Y:S02]  /*0f70*/  @!P5 SHF.R.S32.HI R6, RZ, 0x1f, R14 ;  /* 0x0000001fff06d819 */ /* 0x000fe4000001140e */
[----:B------:R-:W-:Y:S01]  /*0f80*/  IADD3.X R25, R9, R21, R0, P1, !PT ;  /* 0x0000001509197210 */ /* 0x000fe20000ffe400 */
[----:B------:R-:W-:Y:S01]  /*0f90*/  @!P6 IMAD R7, R8, c[0x0][0x1bc], R7 ;  /* 0x00006f000807ea24 */ /* 0x000fe200078e0207 */
[----:B------:R-:W-:Y:S01]  /*0fa0*/  @!P4 SHF.R.S32.HI R4, RZ, 0x1f, R12 ;  /* 0x0000001fff04c819 */ /* 0x000fe2000001140c */
[----:B------:R-:W-:Y:S01]  /*0fb0*/  @!P5 IMAD R6, R6, c[0x0][0x1b8], RZ ;  /* 0x00006e000606da24 */ /* 0x000fe200078e02ff */
[----:B------:R-:W-:Y:S01]  /*0fc0*/  @!P5 MOV R21, R25 ;  /* 0x000000190015d202 */ /* 0x000fe20000000f00 */
[----:B------:R-:W-:Y:S01]  /*0fd0*/  @!P5 IMAD.MOV.U32 R20, RZ, RZ, R24 ;  /* 0x000000ffff14d224 */ /* 0x000fe200078e0018 */
[----:B------:R-:W-:Y:S01]  /*0fe0*/  IADD3 R9, R8, 0x30, RZ ;  /* 0x0000003008097810 */ /* 0x000fe20007ffe0ff */
[----:B------:R-:W-:-:S02]  /*0ff0*/  @!P4 IMAD R4, R4, c[0x0][0x1b8], RZ ;  /* 0x00006e000404ca24 */ /* 0x000fc400078e02ff */
[----:B------:R-:W-:Y:S01]  /*1000*/  @!P6 IMAD.WIDE.U32 R26, R8, c[0x0][0x1b8], R24 ;  /* 0x00006e00081aea25 */ /* 0x000fe200078e0018 */
[----:B------:R-:W-:-:S03]  /*1010*/  ISETP.GE.AND P3, PT, R9, R17, PT ;  /* 0x000000110900720c */ /* 0x000fc60003f66270 */
[C---:B------:R-:W-:Y:S02]  /*1020*/  @!P5 IMAD R6, R14.reuse, c[0x0][0x1bc], R6 ;  /* 0x00006f000e06da24 */ /* 0x040fe400078e0206 */
[----:B------:R-:W-:Y:S01]  /*1030*/  @!P5 IMAD.WIDE.U32 R14, R14, c[0x0][0x1b8], R20 ;  /* 0x00006e000e0eda25 */ /* 0x000fe200078e0014 */
[----:B------:R-:W-:-:S03]  /*1040*/  @!P6 LEA R20, P1, R26, c[0x0][0x1a0], 0x2 ;  /* 0x000068001a14ea11 */ /* 0x000fc600078210ff */
[----:B------:R-:W-:Y:S01]  /*1050*/  @!P4 IMAD R4, R12, c[0x0][0x1bc], R4 ;  /* 0x00006f000c04ca24 */ /* 0x000fe200078e0204 */
[----:B------:R-:W-:Y:S01]  /*1060*/  @!P5 IADD3 R6, R15, R6, RZ ;  /* 0x000000060f06d210 */ /* 0x000fe20007ffe0ff */
[----:B------:R-:W-:Y:S01]  /*1070*/  @!P6 IMAD.IADD R7, R27, 0x1, R7 ;  /* 0x000000011b07e824 */ /* 0x000fe200078e0207 */
[----:B------:R-:W-:Y:S01]  /*1080*/  @!P5 LEA R28, P2, R14, c[0x0][0x1a0], 0x2 ;  /* 0x000068000e1cda11 */ /* 0x000fe200078410ff */
[----:B------:R-:W-:Y:S02]  /*1090*/  @P6 IMAD.MOV.U32 R0, RZ, RZ, -0x800000 ;  /* 0xff800000ff006424 */ /* 0x000fe400078e00ff */
[----:B------:R-:W-:Y:S01]  /*10a0*/  @!P4 IMAD.WIDE.U32 R12, R12, c[0x0][0x1b8], R24 ;  /* 0x00006e000c0cca25 */ /* 0x000fe200078e0018 */
[----:B------:R-:W-:Y:S02]  /*10b0*/  @!P6 LEA.HI.X R21, R26, c[0x0][0x1a4], R7, 0x2, P1 ;  /* 0x000069001a15ea11 */ /* 0x000fe400008f1407 */
[----:B------:R1:W-:Y:S01]  /*10c0*/  @P6 STS [R10.X4], R0 ;  /* 0x000000000a006388 */ /* 0x0003e20000004800 */
[----:B------:R-:W-:Y:S01]  /*10d0*/  @!P4 IMAD.IADD R4, R13, 0x1, R4 ;  /* 0x000000010d04c824 */ /* 0x000fe200078e0204 */
[----:B------:R-:W-:Y:S01]  /*10e0*/  @!P4 LEA R26, P1, R12, c[0x0][0x1a0], 0x2 ;  /* 0x000068000c1aca11 */ /* 0x000fe200078210ff */
[----:B------:R-:W-:Y:S01]  /*10f0*/  IMAD.SHL.U32 R7, R10, 0x4, RZ ;  /* 0x000000040a077824 */ /* 0x000fe200078e00ff */
[----:B------:R-:W-:-:S02]  /*1100*/  @!P5 LEA.HI.X R29, R14, c[0x0][0x1a4], R6, 0x2, P2 ;  /* 0x000069000e1dda11 */ /* 0x000fc400010f1406 */
[----:B------:R-:W-:Y:S01]  /*1110*/  @!P4 LEA.HI.X R27, R12, c[0x0][0x1a4], R4, 0x2, P1 ;  /* 0x000069000c1bca11 */ /* 0x000fe200008f1404 */
[----:B------:R-:W-:Y:S01]  /*1120*/  @P4 IMAD.MOV.U32 R4, RZ, RZ, -0x800000 ;  /* 0xff800000ff044424 */ /* 0x000fe200078e00ff */
[----:B------:R-:W-:Y:S01]  /*1130*/  @!PT LDS RZ, [RZ] ;  /* 0x00000000fffff984 */ /* 0x000fe20000000800 */
[----:B------:R-:W-:Y:S01]  /*1140*/  @!PT LDS RZ, [RZ] ;  /* 0x00000000fffff984 */ /* 0x000fe20000000800 */
[----:B------:R-:W-:Y:S01]  /*1150*/  @!PT LDS RZ, [RZ] ;  /* 0x00000000fffff984 */ /* 0x000fe20000000800 */
[----:B------:R2:W-:Y:S01]  /*1160*/  @!P6 LDGSTS.E.LTC128B [R7], [R20.64] ;  /* 0x000000001407efae */ /* 0x0005e2000b921966 */
[----:B-1----:R-:W-:-:S05]  /*1170*/  @P5 MOV R0, 0xff800000 ;  /* 0xff80000000005802 */ /* 0x002fca0000000f00 */
        /* <DEDUP_REMOVED lines=26> */
.L_x_379:
[----:B------:R-:W-:Y:S05]  /*1320*/  BSYNC B0 ;  /* 0x0000000000007941 */ /* 0x000fea0003800000 */
.L_x_378:
[----:B--2---:R-:W-:Y:S01]  /*1330*/  IADD3 R4, R8, UR36, RZ ;  /* 0x0000002408047c10 */ /* 0x004fe2000fffe0ff */
[----:B------:R-:W-:Y:S01]  /*1340*/  IMAD.SHL.U32 R14, R2, 0x4, RZ ;  /* 0x00000004020e7824 */ /* 0x000fe200078e00ff */
[----:B------:R-:W0:Y:S03]  /*1350*/  LDGDEPBAR ;  /* 0x00000000000079af */ /* 0x000e260000000000 */
[----:B------:R-:W-:Y:S01]  /*1360*/  @P0 IMAD.HI.U32 R6, R4, R5, RZ ;  /* 0x0000000504060227 */ /* 0x000fe200078e00ff */
[----:B------:R-:W-:-:S03]  /*1370*/  SHF.R.S32.HI R34, RZ, 0x1f, R14 ;  /* 0x0000001fff227819 */ /* 0x000fc6000001140e */
[----:B------:R-:W-:Y:S01]  /*1380*/  IMAD.MOV.U32 R0, RZ, RZ, R4 ;  /* 0x000000ffff007224 */ /* 0x000fe200078e0004 */
[----:B------:R-:W-:Y:S01]  /*1390*/  @P0 SHF.R.U32.HI R0, RZ, R3, R6 ;  /* 0x00000003ff000219 */ /* 0x000fe20000011606 */
[----:B------:R-:W-:Y:S01]  /*13a0*/  IMAD.SHL.U32 R6, R23, 0x40, RZ ;  /* 0x0000004017067824 */ /* 0x000fe200078e00ff */
[----:B------:R-:W-:Y:S01]  /*13b0*/  ISETP.GE.AND P0, PT, R4, R22, PT ;  /* 0x000000160400720c */ /* 0x000fe20003f06270 */
[----:B------:R-:W-:Y:S01]  /*13c0*/  IMAD R15, R8, 0x40, R14 ;  /* 0x00000040080f7824 */ /* 0x000fe200078e020e */
[--C-:B------:R-:W-:Y:S01]  /*13d0*/  SHF.R.S32.HI R10, RZ, 0x1f, R0.reuse ;  /* 0x0000001fff0a7819 */ /* 0x100fe20000011400 */
[----:B------:R-:W-:Y:S01]  /*13e0*/  IMAD.MOV R9, RZ, RZ, -R0 ;  /* 0x000000ffff097224 */ /* 0x000fe200078e0a00 */
[----:B-1----:R-:W-:Y:S02]  /*13f0*/  IADD3 R13, -R6, c[0x0][0x16c], RZ ;  /* 0x00005b00060d7a10 */ /* 0x002fe40007ffe1ff */
[----:B------:R-:W-:Y:S01]  /*1400*/  SHF.R.S32.HI R7, RZ, 0x1f, R6 ;  /* 0x0000001fff077819 */ /* 0x000fe20000011406 */
[----:B------:R-:W-:Y:S01]  /*1410*/  IMAD R9, R16, R9, R4 ;  /* 0x0000000910097224 */ /* 0x000fe200078e0204 */
[----:B------:R-:W-:Y:S01]  /*1420*/  ISETP.GE.AND P4, PT, R14, R13, PT ;  /* 0x0000000d0e00720c */ /* 0x000fe20003f86270 */
[----:B------:R-:W-:Y:S01]  /*1430*/  IMAD R10, R10, c[0x0][0x190], RZ ;  /* 0x000064000a0a7a24 */ /* 0x000fe200078e02ff */
[C---:B------:R-:W-:Y:S01]  /*1440*/  SEL R4, R0.reuse, 0xffffffff, !P0 ;  /* 0xffffffff00047807 */ /* 0x040fe20004000000 */
[----:B------:R-:W-:Y:S01]  /*1450*/  IMAD.WIDE.U32 R6, R0, c[0x0][0x190], R6 ;  /* 0x0000640000067a25 */ /* 0x000fe200078e0006 */
[----:B------:R-:W-:-:S02]  /*1460*/  IADD3 R33, P0, R9, R18, RZ ;  /* 0x0000001209217210 */ /* 0x000fc40007f1e0ff */
[----:B------:R-:W-:Y:S01]  /*1470*/  ISETP.LT.OR P4, PT, R4, RZ, P4 ;  /* 0x000000ff0400720c */ /* 0x000fe20002781670 */
[----:B------:R-:W-:Y:S01]  /*1480*/  IMAD R10, R0, c[0x0][0x194], R10 ;  /* 0x00006500000a7a24 */ /* 0x000fe200078e020a */
[----:B------:R-:W-:Y:S02]  /*1490*/  LEA.HI.X.SX32 R32, R9, R19, 0x1, P0 ;  /* 0x0000001309207211 */ /* 0x000fe400000f0eff */
[----:B------:R-:W-:Y:S01]  /*14a0*/  ISETP.LT.OR P3, PT, R17, 0x3, P4 ;  /* 0x000000031100780c */ /* 0x000fe20002761670 */
        /* <DEDUP_REMOVED lines=31> */
[----:B--2---:R-:W-:-:S05]  /*16a0*/  IMAD.SHL.U32 R23, R2, 0x10, RZ ;  /* 0x0000001002177824 */ /* 0x004fca00078e00ff */
[----:B------:R-:W-:Y:S01]  /*16b0*/  LOP3.LUT R23, R23, 0xf0, RZ, 0xc0, !PT ;  /* 0x000000f017177812 */ /* 0x000fe200078ec0ff */
[----:B------:R-:W-:-:S04]  /*16c0*/  DEPBAR.LE SB0, 0x3 ;  /* 0x000080c00000791a */ /* 0x000fc80000000000 */
[----:B------:R-:W-:Y:S01]  /*16d0*/  WARPSYNC 0xffffffff ;  /* 0xffffffff00007948 */ /* 0x000fe20003800000 */
[----:B---3--:R-:W-:Y:S02]  /*16e0*/  LOP3.LUT R0, R23, 0xf, R8, 0xf8, !PT ;  /* 0x0000000f17007812 */ /* 0x008fe400078ef808 */
[----:B------:R-:W-:-:S04]  /*16f0*/  SHF.R.U32.HI R23, RZ, 0x4, R23 ;  /* 0x00000004ff177819 */ /* 0x000fc80000011617 */
[----:B------:R-:W-:Y:S01]  /*1700*/  LOP3.LUT R23, R0, R23, RZ, 0x3c, !PT ;  /* 0x0000001700177212 */ /* 0x000fe200078e3cff */
[----:B------:R-:W-:Y:S06]  /*1710*/  BAR.SYNC.DEFER_BLOCKING 0x0 ;  /* 0x0000000000007b1d */ /* 0x000fec0000010000 */
[----:B------:R-:W-:Y:S04]  /*1720*/  LDS R22, [R23.X4+0x400] ;  /* 0x0004000017167984 */ /* 0x000fe80000004800 */
[----:B------:R-:W2:Y:S04]  /*1730*/  LDS R21, [R23.X4] ;  /* 0x0000000017157984 */ /* 0x000ea80000004800 */
[----:B------:R-:W3:Y:S04]  /*1740*/  LDS R20, [R23.X4+0x800] ;  /* 0x0008000017147984 */ /* 0x000ee80000004800 */
[----:B------:R-:W4:Y:S01]  /*1750*/  LDS R17, [R23.X4+0xc00] ;  /* 0x000c000017117984 */ /* 0x000f220000004800 */
[----:B--2---:R-:W-:-:S04]  /*1760*/  FMNMX.FTZ R7, R22, R21, !PT ;  /* 0x0000001516077209 */ /* 0x004fc80007810000 */
[----:B---3--:R-:W-:-:S04]  /*1770*/  FMNMX.FTZ R7, R7, R20, !PT ;  /* 0x0000001407077209 */ /* 0x008fc80007810000 */
[----:B----4-:R-:W-:Y:S01]  /*1780*/  FMNMX.FTZ R7, R7, R17, !PT ;  /* 0x0000001107077209 */ /* 0x010fe20007810000 */
[----:B------:R-:W-:Y:S05]  /*1790*/  BRA.DIV ~URZ, `(.L_x_380) ;  /* 0x000013f27f007947 */ /* 0x000fea000b800000 */
[----:B-1----:R1:W2:Y:S02]  /*17a0*/  SHFL.BFLY PT, R6, R7, 0x8, 0x1f ;  /* 0x0d001f0007067f89 */ /* 0x0022a400000e0000 */
.L_x_389:
[----:B-12---:R-:W-:Y:S01]  /*17b0*/  FMNMX.FTZ R7, R7, R6, !PT ;  /* 0x0000000607077209 */ /* 0x006fe20007810000 */
[----:B------:R-:W1:Y:S01]  /*17c0*/  S2UR UR4, SR_CTAID.Y ;  /* 0x00000000000479c3 */ /* 0x000e620000002600 */
[----:B------:R-:W-:Y:S02]  /*17d0*/  FSETP.NEU.FTZ.AND P2, PT, R22, -INF , PT ;  /* 0xff8000001600780b */ /* 0x000fe40003f5d000 */
[----:B------:R-:W-:Y:S01]  /*17e0*/  FSETP.NEU.FTZ.AND P1, PT, R20, -INF , PT ;  /* 0xff8000001400780b */ /* 0x000fe20003f3d000 */
[----:B------:R-:W2:Y:S01]  /*17f0*/  SHFL.BFLY PT, R6, R7, 0x4, 0x1f ;  /* 0x0c801f0007067f89 */ /* 0x000ea200000e0000 */
[----:B------:R-:W-:Y:S02]  /*1800*/  FSETP.NEU.FTZ.AND P3, PT, R21, -INF , PT ;  /* 0xff8000001500780b */ /* 0x000fe40003f7d000 */
[----:B--2---:R-:W-:-:S05]  /*1810*/  FMNMX.FTZ R6, R7, R6, !PT ;  /* 0x0000000607067209 */ /* 0x004fca0007810000 */
[----:B------:R-:W2:Y:S02]  /*1820*/  SHFL.BFLY PT, R0, R6, 0x2, 0x1f ;  /* 0x0c401f0006007f89 */ /* 0x000ea400000e0000 */
[----:B--2---:R-:W-:-:S05]  /*1830*/  FMNMX.FTZ R0, R6, R0, !PT ;  /* 0x0000000006007209 */ /* 0x004fca0007810000 */
[----:B------:R-:W2:Y:S02]  /*1840*/  SHFL.BFLY PT, R12, R0, 0x1, 0x1f ;  /* 0x0c201f00000c7f89 */ /* 0x000ea400000e0000 */
[----:B--2---:R-:W-:-:S04]  /*1850*/  FMNMX.FTZ R12, R0, R12, !PT ;  /* 0x0000000c000c7209 */ /* 0x004fc80007810000 */
        /* <DEDUP_REMOVED lines=8> */
[C---:B------:R-:W-:Y:S01]  /*18e0*/  SEL R20, R2.reuse, 0xffffffff, P3 ;  /* 0xffffffff02147807 */ /* 0x040fe20001800000 */
[----:B------:R-:W2:Y:S01]  /*18f0*/  MUFU.EX2 R9, R9 ;  /* 0x0000000900097308 */ /* 0x000ea20000000800 */
[----:B------:R-:W-:Y:S01]  /*1900*/  FADD.FTZ R0, R17, -R0 ;  /* 0x8000000011007221 */ /* 0x000fe20000010000 */
[----:B------:R-:W-:Y:S01]  /*1910*/  @P2 IADD3 R20, R2, 0x10, RZ ;  /* 0x0000001002142810 */ /* 0x000fe20007ffe0ff */
        /* <DEDUP_REMOVED lines=8> */
[----:B--2---:R-:W-:-:S07]  /*19a0*/  FADD.FTZ R11, RZ, R9 ;  /* 0x00000009ff0b7221 */ /* 0x004fce0000010000 */
[----:B------:R-:W2:Y:S01]  /*19b0*/  MUFU.EX2 R0, R0 ;  /* 0x0000000000007308 */ /* 0x000ea20000000800 */
[----:B---3--:R-:W-:-:S04]  /*19c0*/  FADD.FTZ R11, R11, R7 ;  /* 0x000000070b0b7221 */ /* 0x008fc80000010000 */
[----:B-----5:R-:W-:Y:S01]  /*19d0*/  FADD.FTZ R11, R11, R6 ;  /* 0x000000060b0b7221 */ /* 0x020fe20000010000 */
[----:B----4-:R-:W-:-:S03]  /*19e0*/  IMNMX R20, R20, R17, !PT ;  /* 0x0000001114147217 */ /* 0x010fc60007800200 */
[----:B--2---:R-:W-:Y:S02]  /*19f0*/  FADD.FTZ R11, R11, R0 ;  /* 0x000000000b0b7221 */ /* 0x004fe40000010000 */
[----:B------:R-:W2:Y:S04]  /*1a00*/  SHFL.BFLY PT, R17, R20, 0x4, 0x1f ;  /* 0x0c801f0014117f89 */ /* 0x000ea800000e0000 */
[----:B------:R-:W3:Y:S01]  /*1a10*/  SHFL.BFLY PT, R10, R11, 0x8, 0x1f ;  /* 0x0d001f000b0a7f89 */ /* 0x000ee200000e0000 */
[----:B--2---:R-:W-:Y:S01]  /*1a20*/  IMNMX R17, R20, R17, !PT ;  /* 0x0000001114117217 */ /* 0x004fe20007800200 */
[----:B---3--:R-:W-:-:S04]  /*1a30*/  FADD.FTZ R10, R11, R10 ;  /* 0x0000000a0b0a7221 */ /* 0x008fc80000010000 */
[----:B------:R-:W2:Y:S04]  /*1a40*/  SHFL.BFLY PT, R21, R17, 0x2, 0x1f ;  /* 0x0c401f0011157f89 */ /* 0x000ea800000e0000 */
[----:B------:R-:W3:Y:S01]  /*1a50*/  SHFL.BFLY PT, R11, R10, 0x4, 0x1f ;  /* 0x0c801f000a0b7f89 */ /* 0x000ee200000e0000 */
[----:B--2---:R-:W-:Y:S01]  /*1a60*/  IMNMX R21, R17, R21, !PT ;  /* 0x0000001511157217 */ /* 0x004fe20007800200 */
[----:B------:R-:W-:Y:S01]  /*1a70*/  HFMA2.MMA R17, -RZ, RZ, 0, 0 ;  /* 0x00000000ff117435 */ /* 0x000fe200000001ff */
[----:B---3--:R-:W-:-:S03]  /*1a80*/  FADD.FTZ R11, R10, R11 ;  /* 0x0000000b0a0b7221 */ /* 0x008fc60000010000 */
[----:B------:R-:W2:Y:S04]  /*1a90*/  SHFL.BFLY PT, R20, R21, 0x1, 0x1f ;  /* 0x0c201f0015147f89 */ /* 0x000ea800000e0000 */
[----:B------:R-:W3:Y:S01]  /*1aa0*/  SHFL.BFLY PT, R10, R11, 0x2, 0x1f ;  /* 0x0c401f000b0a7f89 */ /* 0x000ee200000e0000 */
[----:B--2---:R-:W-:Y:S01]  /*1ab0*/  IMNMX R20, R21, R20, !PT ;  /* 0x0000001415147217 */ /* 0x004fe20007800200 */
[----:B---3--:R-:W-:-:S05]  /*1ac0*/  FADD.FTZ R10, R11, R10 ;  /* 0x0000000a0b0a7221 */ /* 0x008fca0000010000 */
[----:B------:R-:W2:Y:S02]  /*1ad0*/  SHFL.BFLY PT, R11, R10, 0x1, 0x1f ;  /* 0x0c201f000a0b7f89 */ /* 0x000ea400000e0000 */
[----:B--2---:R-:W-:Y:S02]  /*1ae0*/  FADD.FTZ R11, R10, R11 ;  /* 0x0000000b0a0b7221 */ /* 0x004fe40000010000 */
[----:B------:R-:W2:Y:S03]  /*1af0*/  S2R R10, SR_TID.X ;  /* 0x00000000000a7919 */ /* 0x000ea60000002100 */
[----:B------:R-:W-:-:S13]  /*1b00*/  FSETP.NE.FTZ.AND P0, PT, R11, RZ, PT ;  /* 0x000000ff0b00720b */ /* 0x000fda0003f15000 */
[----:B------:R-:W3:Y:S01]  /*1b10*/  @P0 MUFU.RCP R17, R11 ;  /* 0x0000000b00110308 */ /* 0x000ee20000001000 */
[----:B--2---:R-:W-:-:S07]  /*1b20*/  ISETP.GT.OR P0, PT, R10, 0xff, P1 ;  /* 0x000000ff0a00780c */ /* 0x004fce0000f04670 */
[----:B------:R-:W2:Y:S01]  /*1b30*/  MUFU.LG2 R11, R11 ;  /* 0x0000000b000b7308 */ /* 0x000ea20000000c00 */
[-C--:B---3--:R-:W-:Y:S02]  /*1b40*/  FMUL.FTZ R9, R9, R17.reuse ;  /* 0x0000001109097220 */ /* 0x088fe40000410000 */
[-C--:B------:R-:W-:Y:S02]  /*1b50*/  FMUL.FTZ R7, R7, R17.reuse ;  /* 0x0000001107077220 */ /* 0x080fe40000410000 */
[-C--:B------:R-:W-:Y:S01]  /*1b60*/  FMUL.FTZ R6, R6, R17.reuse ;  /* 0x0000001106067220 */ /* 0x080fe20000410000 */
[----:B------:R3:W-:Y:S01]  /*1b70*/  STS [R23.X4], R9 ;  /* 0x0000000917007388 */ /* 0x0007e20000004800 */
[----:B------:R-:W-:-:S03]  /*1b80*/  FMUL.FTZ R0, R0, R17 ;  /* 0x0000001100007220 */ /* 0x000fc60000410000 */
[----:B------:R3:W-:Y:S01]  /*1b90*/  STS [R23.X4+0x400], R7 ;  /* 0x0004000717007388 */ /* 0x0007e20000004800 */
[----:B--2---:R-:W-:-:S03]  /*1ba0*/  FFMA.FTZ R12, R11, 0.69314718246459960938, R12 ;  /* 0x3f3172180b0c7823 */ /* 0x004fc6000001000c */
[----:B------:R3:W-:Y:S04]  /*1bb0*/  STS [R23.X4+0x800], R6 ;  /* 0x0008000617007388 */ /* 0x0007e80000004800 */
[----:B------:R3:W-:Y:S04]  /*1bc0*/  STS [R23.X4+0xc00], R0 ;  /* 0x000c000017007388 */ /* 0x0007e80000004800 */
[----:B------:R3:W-:Y:S01]  /*1bd0*/  @!P0 STS [R8.X4+0x1000], R20 ;  /* 0x0010001408008388 */ /* 0x0007e20000004800 */
[----:B-1----:R-:W-:-:S13]  /*1be0*/  ISETP.NE.AND P0, PT, RZ, UR4, PT ;  /* 0x00000004ff007c0c */ /* 0x002fda000bf05270 */
        /* <DEDUP_REMOVED lines=23> */
.L_x_382:
[----:B------:R-:W-:Y:S05]  /*1d60*/  BSYNC B0 ;  /* 0x0000000000007941 */ /* 0x000fea0003800000 */
.L_x_381:
[----:B------:R-:W-:Y:S01]  /*1d70*/  BAR.SYNC.DEFER_BLOCKING 0x0 ;  /* 0x0000000000007b1d */ /* 0x000fe20000010000 */
[----:B-1----:R-:W-:Y:S01]  /*1d80*/  IMAD.MOV.U32 R12, RZ, RZ, RZ ;  /* 0x000000ffff0c7224 */ /* 0x002fe200078e00ff */
[----:B------:R-:W-:Y:S01]  /*1d90*/  CS2R R10, SRZ ;  /* 0x00000000000a7805 */ /* 0x000fe2000001ff00 */
[----:B---3--:R-:W-:-:S03]  /*1da0*/  MOV R9, RZ ;  /* 0x000000ff00097202 */ /* 0x008fc60000000f00 */
        /* <DEDUP_REMOVED lines=20> */
.L_x_387:
        /* <DEDUP_REMOVED lines=129> */
.L_x_386:
[----:B------:R-:W-:Y:S05]  /*2700*/  BSYNC B0 ;  /* 0x0000000000007941 */ /* 0x000fea0003800000 */
.L_x_385:
        /* <DEDUP_REMOVED lines=8> */
.L_x_388:
        /* <DEDUP_REMOVED lines=43> */
.L_x_384:
[----:B------:R-:W-:Y:S05]  /*2a40*/  BSYNC B1 ;  /* 0x0000000000017941 */ /* 0x000fea0003800000 */
.L_x_383:
        /* <DEDUP_REMOVED lines=20> */
.L_x_380:
[----:B-1----:R-:W-:Y:S02]  /*2b90*/  MOV R0, 0x2bb0 ;  /* 0x00002bb000007802 */ /* 0x002fe40000000f00 */
[----:B------:R-:W-:Y:S05]  /*2ba0*/  CALL.REL.NOINC `($__internal_34_$__cuda_sm70_shflsync_bfly_p) ;  /* 0x000003e000007944 */ /* 0x000fea0003c00000 */
[----:B-12---:R-:W-:Y:S05]  /*2bb0*/  BRA `(.L_x_389) ;  /* 0xffffebf000007947 */ /* 0x006fea000383ffff */
        .weak           $__internal_33_$__cuda_sm20_div_u64
        .type           $__internal_33_$__cuda_sm20_div_u64,@function
        .size           $__internal_33_$__cuda_sm20_div_u64,($__internal_34_$__cuda_sm70_shflsync_bfly_p - $__internal_33_$__cuda_sm20_div_u64)
$__internal_33_$__cuda_sm20_div_u64:
[----:B------:R-:W-:-:S04]  /*2bc0*/  IMAD.MOV.U32 R9, RZ, RZ, RZ ;  /* 0x000000ffff097224 */ /* 0x000fc800078e00ff */
[----:B------:R-:W1:Y:S08]  /*2bd0*/  I2F.U64.RP R10, R8 ;  /* 0x00000008000a7312 */ /* 0x000e700000309000 */
[----:B-1----:R-:W1:Y:S02]  /*2be0*/  MUFU.RCP R10, R10 ;  /* 0x0000000a000a7308 */ /* 0x002e640000001000 */
[----:B-1----:R-:W-:-:S06]  /*2bf0*/  IADD3 R10, R10, 0x1ffffffe, RZ ;  /* 0x1ffffffe0a0a7810 */ /* 0x002fcc0007ffe0ff */
[----:B------:R-:W1:Y:S02]  /*2c00*/  F2I.U64.TRUNC R10, R10 ;  /* 0x0000000a000a7311 */ /* 0x000e64000020d800 */
[----:B-1----:R-:W-:-:S04]  /*2c10*/  IMAD.WIDE.U32 R12, R10, R8, RZ ;  /* 0x000000080a0c7225 */ /* 0x002fc800078e00ff */
[----:B------:R-:W-:Y:S01]  /*2c20*/  IMAD R2, R11, R8, R13 ;  /* 0x000000080b027224 */ /* 0x000fe200078e020d */
[----:B------:R-:W-:Y:S02]  /*2c30*/  IADD3 R6, P1, RZ, -R12, RZ ;  /* 0x8000000cff067210 */ /* 0x000fe40007f3e0ff */
[----:B------:R-:W-:-:S03]  /*2c40*/  MOV R13, R10 ;  /* 0x0000000a000d7202 */ /* 0x000fc60000000f00 */
[----:B------:R-:W-:-:S04]  /*2c50*/  IMAD.HI.U32 R12, R10, R6, RZ ;  /* 0x000000060a0c7227 */ /* 0x000fc800078e00ff */
[----:B------:R-:W-:-:S04]  /*2c60*/  IMAD.X R2, RZ, RZ, ~R2, P1 ;  /* 0x000000ffff027224 */ /* 0x000fc800008e0e02 */
[----:B------:R-:W-:-:S04]  /*2c70*/  IMAD.WIDE.U32 R12, P3, R10, R2, R12 ;  /* 0x000000020a0c7225 */ /* 0x000fc8000786000c */
[C---:B------:R-:W-:Y:S02]  /*2c80*/  IMAD R0, R11.reuse, R2, RZ ;  /* 0x000000020b007224 */ /* 0x040fe400078e02ff */
[----:B------:R-:W-:-:S04]  /*2c90*/  IMAD.HI.U32 R6, P2, R11, R6, R12 ;  /* 0x000000060b067227 */ /* 0x000fc8000784000c */
[----:B------:R-:W-:Y:S01]  /*2ca0*/  IMAD.HI.U32 R2, R11, R2, RZ ;  /* 0x000000020b027227 */ /* 0x000fe200078e00ff */
[----:B------:R-:W-:-:S03]  /*2cb0*/  IADD3 R13, P1, R0, R6, RZ ;  /* 0x00000006000d7210 */ /* 0x000fc60007f3e0ff */
[----:B------:R-:W-:Y:S02]  /*2cc0*/  IMAD.X R2, R2, 0x1, R11, P3 ;  /* 0x0000000102027824 */ /* 0x000fe400018e060b */
[----:B------:R-:W-:-:S03]  /*2cd0*/  IMAD.WIDE.U32 R10, R13, R8, RZ ;  /* 0x000000080d0a7225 */ /* 0x000fc600078e00ff */
[----:B------:R-:W-:Y:S02]  /*2ce0*/  IADD3.X R6, RZ, RZ, R2, P1, P2 ;  /* 0x000000ffff067210 */ /* 0x000fe40000fe4402 */
[----:B------:R-:W-:-:S03]  /*2cf0*/  IADD3 R2, P1, RZ, -R10, RZ ;  /* 0x8000000aff027210 */ /* 0x000fc60007f3e0ff */
[----:B------:R-:W-:Y:S01]  /*2d00*/  IMAD R0, R6, R8, R11 ;  /* 0x0000000806007224 */ /* 0x000fe200078e020b */
[----:B------:R-:W-:Y:S01]  /*2d10*/  HFMA2.MMA R11, -RZ, RZ, 0, 0 ;  /* 0x00000000ff0b7435 */ /* 0x000fe200000001ff */
[----:B------:R-:W-:-:S03]  /*2d20*/  IMAD.HI.U32 R12, R13, R2, RZ ;  /* 0x000000020d0c7227 */ /* 0x000fc600078e00ff */
[----:B------:R-:W-:-:S05]  /*2d30*/  IADD3.X R0, RZ, ~R0, RZ, P1, !PT ;  /* 0x80000000ff007210 */ /* 0x000fca0000ffe4ff */
[----:B------:R-:W-:-:S04]  /*2d40*/  IMAD.WIDE.U32 R12, P3, R13, R0, R12 ;  /* 0x000000000d0c7225 */ /* 0x000fc8000786000c */
[C---:B------:R-:W-:Y:S02]  /*2d50*/  IMAD R9, R6.reuse, R0, RZ ;  /* 0x0000000006097224 */ /* 0x040fe400078e02ff */
[----:B------:R-:W-:-:S04]  /*2d60*/  IMAD.HI.U32 R2, P2, R6, R2, R12 ;  /* 0x0000000206027227 */ /* 0x000fc8000784000c */
[----:B------:R-:W-:Y:S01]  /*2d70*/  IMAD.HI.U32 R0, R6, R0, RZ ;  /* 0x0000000006007227 */ /* 0x000fe200078e00ff */
[----:B------:R-:W-:-:S03]  /*2d80*/  IADD3 R9, P1, R9, R2, RZ ;  /* 0x0000000209097210 */ /* 0x000fc60007f3e0ff */
[----:B------:R-:W-:Y:S02]  /*2d90*/  IMAD.X R0, R0, 0x1, R6, P3 ;  /* 0x0000000100007824 */ /* 0x000fe400018e0606 */
[----:B------:R-:W-:-:S03]  /*2da0*/  IMAD.HI.U32 R10, R9, R4, RZ ;  /* 0x00000004090a7227 */ /* 0x000fc600078e00ff */
[----:B------:R-:W-:-:S03]  /*2db0*/  IADD3.X R2, RZ, RZ, R0, P1, P2 ;  /* 0x000000ffff027210 */ /* 0x000fc60000fe4400 */
[----:B------:R-:W-:-:S04]  /*2dc0*/  IMAD.WIDE.U32 R10, R9, R3, R10 ;  /* 0x00000003090a7225 */ /* 0x000fc800078e000a */
[C---:B------:R-:W-:Y:S02]  /*2dd0*/  IMAD R0, R2.reuse, R3, RZ ;  /* 0x0000000302007224 */ /* 0x040fe400078e02ff */
[----:B------:R-:W-:-:S04]  /*2de0*/  IMAD.HI.U32 R6, P2, R2, R4, R10 ;  /* 0x0000000402067227 */ /* 0x000fc8000784000a */
[----:B------:R-:W-:Y:S01]  /*2df0*/  IMAD.HI.U32 R2, R2, R3, RZ ;  /* 0x0000000302027227 */ /* 0x000fe200078e00ff */
[----:B------:R-:W-:-:S03]  /*2e00*/  IADD3 R0, P1, R0, R6, RZ ;  /* 0x0000000600007210 */ /* 0x000fc60007f3e0ff */
[----:B------:R-:W-:Y:S01]  /*2e10*/  IMAD.X R2, RZ, RZ, R2, P2 ;  /* 0x000000ffff027224 */ /* 0x000fe200010e0602 */
[C---:B------:R-:W-:Y:S01]  /*2e20*/  IADD3 R9, R0.reuse, 0x1, RZ ;  /* 0x0000000100097810 */ /* 0x040fe20007ffe0ff */
[----:B------:R-:W-:-:S03]  /*2e30*/  IMAD.WIDE.U32 R10, R0, R8, RZ ;  /* 0x00000008000a7225 */ /* 0x000fc600078e00ff */
[----:B------:R-:W-:Y:S02]  /*2e40*/  IADD3.X R2, RZ, R2, RZ, P1, !PT ;  /* 0x00000002ff027210 */ /* 0x000fe40000ffe4ff */
[----:B------:R-:W-:-:S03]  /*2e50*/  IADD3 R4, P1, -R10, R4, RZ ;  /* 0x000000040a047210 */ /* 0x000fc60007f3e1ff */
[-C--:B------:R-:W-:Y:S01]  /*2e60*/  IMAD R2, R2, R8.reuse, R11 ;  /* 0x0000000802027224 */ /* 0x080fe200078e020b */
[----:B------:R-:W-:-:S03]  /*2e70*/  ISETP.GE.U32.AND P2, PT, R4, R8, PT ;  /* 0x000000080400720c */ /* 0x000fc60003f46070 */
[----:B------:R-:W-:Y:S01]  /*2e80*/  IMAD.X R3, R3, 0x1, ~R2, P1 ;  /* 0x0000000103037824 */ /* 0x000fe200008e0e02 */
[----:B------:R-:W-:-:S04]  /*2e90*/  IADD3 R6, P1, -R8, R4, RZ ;  /* 0x0000000408067210 */ /* 0x000fc80007f3e1ff */
[C---:B------:R-:W-:Y:S02]  /*2ea0*/  ISETP.GE.U32.AND.EX P2, PT, R3.reuse, RZ, PT, P2 ;  /* 0x000000ff0300720c */ /* 0x040fe40003f46120 */
[----:B------:R-:W-:Y:S02]  /*2eb0*/  IADD3.X R2, R3, -0x1, RZ, P1, !PT ;  /* 0xffffffff03027810 */ /* 0x000fe40000ffe4ff */
[----:B------:R-:W-:Y:S02]  /*2ec0*/  SEL R6, R6, R4, P2 ;  /* 0x0000000406067207 */ /* 0x000fe40001000000 */
[----:B------:R-:W-:Y:S01]  /*2ed0*/  SEL R2, R2, R3, P2 ;  /* 0x0000000302027207 */ /* 0x000fe20001000000 */
[----:B------:R-:W-:Y:S01]  /*2ee0*/  IMAD.MOV.U32 R3, RZ, RZ, 0x0 ;  /* 0x00000000ff037424 */ /* 0x000fe200078e00ff */
[----:B------:R-:W-:Y:S02]  /*2ef0*/  SEL R9, R9, R0, P2 ;  /* 0x0000000009097207 */ /* 0x000fe40001000000 */
[----:B------:R-:W-:-:S02]  /*2f00*/  ISETP.GE.U32.AND P2, PT, R6, R8, PT ;  /* 0x000000080600720c */ /* 0x000fc40003f46070 */
[----:B------:R-:W-:Y:S02]  /*2f10*/  ISETP.NE.U32.AND P1, PT, R8, RZ, PT ;  /* 0x000000ff0800720c */ /* 0x000fe40003f25070 */
[----:B------:R-:W-:Y:S02]  /*2f20*/  IADD3 R0, R9, 0x1, RZ ;  /* 0x0000000109007810 */ /* 0x000fe40007ffe0ff */
[----:B------:R-:W-:Y:S02]  /*2f30*/  ISETP.GE.U32.AND.EX P2, PT, R2, RZ, PT, P2 ;  /* 0x000000ff0200720c */ /* 0x000fe40003f46120 */
[----:B------:R-:W-:Y:S02]  /*2f40*/  MOV R2, R5 ;  /* 0x0000000500027202 */ /* 0x000fe40000000f00 */
[----:B------:R-:W-:Y:S02]  /*2f50*/  ISETP.NE.AND.EX P1, PT, RZ, RZ, PT, P1 ;  /* 0x000000ffff00720c */ /* 0x000fe40003f25310 */
[----:B------:R-:W-:-:S04]  /*2f60*/  SEL R0, R0, R9, P2 ;  /* 0x0000000900007207 */ /* 0x000fc80001000000 */
[----:B------:R-:W-:Y:S01]  /*2f70*/  SEL R0, R0, 0xffffffff, P1 ;  /* 0xffffffff00007807 */ /* 0x000fe20000800000 */
[----:B------:R-:W-:Y:S06]  /*2f80*/  RET.REL.NODEC R2 `(_ZN7cutlass13device_kernelIN5flash19FlashAttnFwdCombineIN4cute5tupleIJNS3_1CILi16EEENS5_ILi64EEEEEELi6ELi256ELi1ELb0ELb1ENS_10bfloat16_tEfNS_4arch4Sm90EEEEEvNT_6ParamsE) ;  /* 0xffffd07002007950 */ /* 0x000fec0003c3ffff */
        .weak           $__internal_34_$__cuda_sm70_shflsync_bfly_p
        .type           $__internal_34_$__cuda_sm70_shflsync_bfly_p,@function
        .size           $__internal_34_$__cuda_sm70_shflsync_bfly_p,(.L_x_1838 - $__internal_34_$__cuda_sm70_shflsync_bfly_p)
$__internal_34_$__cuda_sm70_shflsync_bfly_p:
[----:B------:R-:W-:Y:S01]  /*2f90*/  HFMA2.MMA R11, -RZ, RZ, 0, 0 ;  /* 0x00000000ff0b7435 */ /* 0x000fe200000001ff */
[----:B------:R-:W-:Y:S01]  /*2fa0*/  MOV R10, R0 ;  /* 0x00000000000a7202 */ /* 0x000fe20000000f00 */
[----:B------:R1:W2:Y:S04]  /*2fb0*/  SHFL.BFLY PT, R6, R7, 0x8, 0x1f ;  /* 0x0d001f0007067f89 */ /* 0x0002a800000e0000 */
[----:B------:R-:W-:Y:S05]  /*2fc0*/  RET.REL.NODEC R10 `(_ZN7cutlass13device_kernelIN5flash19FlashAttnFwdCombineIN4cute5tupleIJNS3_1CILi16EEENS5_ILi64EEEEEELi6ELi256ELi1ELb0ELb1ENS_10bfloat16_tEfNS_4arch4Sm90EEEEEvNT_6ParamsE) ;  /* 0xffffd0300a007950 */ /* 0x000fea0003c3ffff */
.L_x_390:
        /* <DEDUP_REMOVED lines=11> */
.L_x_1838:


//--------------------- .text._ZN7cutlass13device_kernelIN5flash19FlashAttnFwdCombineIN4cute5tupleIJNS3_1CILi16EEENS5_ILi64EEEEEELi5ELi256ELi1ELb0ELb1ENS_10bfloat16_tEfNS_4arch4Sm90EEEEEvNT_6ParamsE --------------------------
	.section	.text._ZN7cutlass13device_kernelIN5flash19FlashAttnFwdCombineIN4cute5tupleIJNS3_1CILi16EEENS5_ILi64EEEEEELi5ELi256ELi1ELb0ELb1ENS_10bfloat16_tEfNS_4arch4Sm90EEEEEvNT_6ParamsE,"ax",@progbits
	.sectioninfo	@"SHI_REGISTERS=42"
	.align	128
.text._ZN7cutlass13device_kernelIN5flash19FlashAttnFwdCombineIN4cute5tupleIJNS3_1CILi16EEENS5_ILi64EEEEEELi5ELi256ELi1ELb0ELb1ENS_10bfloat16_tEfNS_4arch4Sm90EEEEEvNT_6ParamsE:
        .type           _ZN7cutlass13device_kernelIN5flash19FlashAttnFwdCombineIN4cute5tupleIJNS3_1CILi16EEENS5_ILi64EEEEEELi5ELi256ELi1ELb0ELb1ENS_10bfloat16_tEfNS_4arch4Sm90EEEEEvNT_6ParamsE,@function
        .size           _ZN7cutlass13device_kernelIN5flash19FlashAttnFwdCombineIN4cute5tupleIJNS3_1CILi16EEENS5_ILi64EEEEEELi5ELi256ELi1ELb0ELb1ENS_10bfloat16_tEfNS_4arch4Sm90EEEEEvNT_6ParamsE,(.L_x_1841 - _ZN7cutlass13device_kernelIN5flash19FlashAttnFwdCombineIN4cute5tupleIJNS3_1CILi16EEENS5_ILi64EEEEEELi5ELi256ELi1ELb0ELb1ENS_10bfloat16_tEfNS_4arch4Sm90EEEEEvNT_6ParamsE)
        .other          _ZN7cutlass13device_kernelIN5flash19FlashAttnFwdCombineIN4cute5tupleIJNS3_1CILi16EEENS5_ILi64EEEEEELi5ELi256ELi1ELb0ELb1ENS_10bfloat16_tEfNS_4arch4Sm90EEEEEvNT_6ParamsE,@"STO_CUDA_ENTRY STV_DEFAULT"
_ZN7cutlass13device_kernelIN5flash19FlashAttnFwdCombineIN4cute5tupleIJNS3_1CILi16EEENS5_ILi64EEEEEELi5ELi256ELi1ELb0ELb1ENS_10bfloat16_tEfNS_4arch4Sm90EEEEEvNT_6ParamsE:
        /* <DEDUP_REMOVED lines=51> */
.L_x_391:
        /* <DEDUP_REMOVED lines=25> */
.L_x_392:
        /* <DEDUP_REMOVED lines=101> */
.L_x_394:
        /* <DEDUP_REMOVED lines=14> */
[----:B------:R-:W-:Y:S05]  /*0bf0*/  CALL.REL.NOINC `($__internal_35_$__cuda_sm20_div_u64) ;  /* 0x00001c8000007944 */ /* 0x000fea0003c00000 */
[----:B------:R-:W-:Y:S05]  /*0c00*/  BRA `(.L_x_396) ;  /* 0x0000013000007947 */ /* 0x000fea0003800000 */
.L_x_395:
        /* <DEDUP_REMOVED lines=19> */
.L_x_396:
[----:B------:R-:W-:Y:S02]  /*0d40*/  IADD3 R3, R7, -0x1, RZ ;  /* 0xffffffff07037810 */ /* 0x000fe40007ffe0ff */
[----:B------:R-:W-:-:S03]  /*0d50*/  MOV R5, R0 ;  /* 0x0000000000057202 */ /* 0x000fc60000000f00 */
.L_x_393:
        /* <DEDUP_REMOVED lines=22> */
[----:B------:R-:W-:Y:S01]  /*0ec0*/  IMAD R12, R16, R12, R6 ;  /* 0x0000000c100c7224 */ /* 0x000fe200078e0206 */
[----:B------:R-:W-:Y:S01]  /*0ed0*/  IADD3 R6, R8, 0x10, RZ ;  /* 0x0000001008067810 */ /* 0x000fe20007ffe0ff */
[----:B------:R-:W-:-:S03]  /*0ee0*/  IMAD R4, R4, c[0x0][0x1c0], RZ ;  /* 0x0000700004047a24 */ /* 0x000fc600078e02ff */
[----:B------:R-:W-:Y:S01]  /*0ef0*/  SHF.R.S32.HI R7, RZ, 0x1f, R12 ;  /* 0x0000001fff077819 */ /* 0x000fe2000001140c */
[----:B------:R-:W-:Y:S01]  /*0f00*/  IMAD R4, R0, c[0x0][0x1c4], R4 ;  /* 0x0000710000047a24 */ /* 0x000fe200078e0204 */
[----:B------:R-:W-:Y:S02]  /*0f10*/  @!P3 SHF.R.S32.HI R0, RZ, 0x1f, R8 ;  /* 0x0000001fff00b819 */ /* 0x000fe40000011408 */
[----:B------:R-:W-:Y:S02]  /*0f20*/  IADD3 R12, P1, R12, R10, RZ ;  /* 0x0000000a0c0c7210 */ /* 0x000fe40007f3e0ff */
[----:B------:R-:W-:Y:S01]  /*0f30*/  ISETP.GE.AND P2, PT, R6, R17, PT ;  /* 0x000000110600720c */ /* 0x000fe20003f46270 */
[----:B------:R-:W-:Y:S01]  /*0f40*/  @!P3 IMAD R0, R0, c[0x0][0x1b8], RZ ;  /* 0x00006e000000ba24 */ /* 0x000fe200078e02ff */
[----:B------:R-:W-:Y:S01]  /*0f50*/  IADD3.X R13, R7, R11, R4, P1, !PT ;  /* 0x0000000b070d7210 */ /* 0x000fe20000ffe404 */
[----:B------:R-:W-:Y:S01]  /*0f60*/  @P3 IMAD.MOV.U32 R4, RZ, RZ, -0x800000 ;  /* 0xff800000ff043424 */ /* 0x000fe200078e00ff */
[----:B------:R-:W-:Y:S01]  /*0f70*/  SHF.L.U32 R7, R9, 0x2, RZ ;  /* 0x0000000209077819 */ /* 0x000fe200000006ff */
[----:B------:R-:W-:-:S02]  /*0f80*/  @!P3 IMAD R0, R8, c[0x0][0x1bc], R0 ;  /* 0x00006f000800ba24 */ /* 0x000fc400078e0200 */
[----:B------:R-:W-:Y:S01]  /*0f90*/  @!P3 IMAD.WIDE.U32 R14, R8, c[0x0][0x1b8], R12 ;  /* 0x00006e00080eba25 */ /* 0x000fe200078e000c */
[----:B------:R1:W-:Y:S04]  /*0fa0*/  @P3 STS [R9.X4], R4 ;  /* 0x0000000409003388 */ /* 0x0003e80000004800 */
[----:B------:R-:W-:Y:S02]  /*0fb0*/  @!P3 IADD3 R0, R15, R0, RZ ;  /* 0x000000000f00b210 */ /* 0x000fe40007ffe0ff */
[----:B------:R-:W-:-:S04]  /*0fc0*/  @!P3 LEA R10, P1, R14, c[0x0][0x1a0], 0x2 ;  /* 0x000068000e0aba11 */ /* 0x000fc800078210ff */
[----:B------:R-:W-:Y:S01]  /*0fd0*/  @!P3 LEA.HI.X R11, R14, c[0x0][0x1a4], R0, 0x2, P1 ;  /* 0x000069000e0bba11 */ /* 0x000fe200008f1400 */
[----:B------:R-:W-:-:S04]  /*0fe0*/  @P2 IMAD.MOV.U32 R0, RZ, RZ, -0x800000 ;  /* 0xff800000ff002424 */ /* 0x000fc800078e00ff */
        /* <DEDUP_REMOVED lines=19> */
.L_x_398:
[----:B------:R-:W-:Y:S05]  /*1120*/  BSYNC B0 ;  /* 0x0000000000007941 */ /* 0x000fea0003800000 */
.L_x_397:
[----:B-1----:R-:W-:Y:S01]  /*1130*/  IADD3 R4, R8, UR36, RZ ;  /* 0x0000002408047c10 */ /* 0x002fe2000fffe0ff */
        /* <DEDUP_REMOVED lines=11> */
[----:B------:R-:W-:Y:S02]  /*11f0*/  IADD3 R13, -R6, c[0x0][0x16c], RZ ;  /* 0x00005b00060d7a10 */ /* 0x000fe40007ffe1ff */
        /* <DEDUP_REMOVED lines=42> */
[----:B---3--:R-:W-:Y:S01]  /*14a0*/  IMAD.SHL.U32 R20, R2, 0x10, RZ ;  /* 0x0000001002147824 */ /* 0x008fe200078e00ff */
[----:B------:R-:W-:-:S04]  /*14b0*/  DEPBAR.LE SB0, 0x3 ;  /* 0x000080c00000791a */ /* 0x000fc80000000000 */
[----:B------:R-:W-:Y:S01]  /*14c0*/  WARPSYNC 0xffffffff ;  /* 0xffffffff00007948 */ /* 0x000fe20003800000 */
[----:B------:R-:W-:-:S04]  /*14d0*/  LOP3.LUT R20, R20, 0xf0, RZ, 0xc0, !PT ;  /* 0x000000f014147812 */ /* 0x000fc800078ec0ff */
[----:B------:R-:W-:Y:S02]  /*14e0*/  LOP3.LUT R0, R20, 0xf, R8, 0xf8, !PT ;  /* 0x0000000f14007812 */ /* 0x000fe400078ef808 */
[----:B------:R-:W-:-:S04]  /*14f0*/  SHF.R.U32.HI R20, RZ, 0x4, R20 ;  /* 0x00000004ff147819 */ /* 0x000fc80000011614 */
[----:B------:R-:W-:Y:S01]  /*1500*/  LOP3.LUT R20, R0, R20, RZ, 0x3c, !PT ;  /* 0x0000001400147212 */ /* 0x000fe200078e3cff */
[----:B------:R-:W-:Y:S06]  /*1510*/  BAR.SYNC.DEFER_BLOCKING 0x0 ;  /* 0x0000000000007b1d */ /* 0x000fec0000010000 */
[----:B------:R-:W-:Y:S04]  /*1520*/  LDS R11, [R20.X4+0x400] ;  /* 0x00040000140b7984 */ /* 0x000fe80000004800 */
[----:B-1----:R-:W1:Y:S02]  /*1530*/  LDS R10, [R20.X4] ;  /* 0x00000000140a7984 */ /* 0x002e640000004800 */
[----:B-1----:R-:W-:Y:S01]  /*1540*/  FMNMX.FTZ R7, R11, R10, !PT ;  /* 0x0000000a0b077209 */ /* 0x002fe20007810000 */
[----:B------:R-:W-:Y:S05]  /*1550*/  BRA.DIV ~URZ, `(.L_x_399) ;  /* 0x000012f27f007947 */ /* 0x000fea000b800000 */
[----:B--2---:R1:W2:Y:S02]  /*1560*/  SHFL.BFLY PT, R6, R7, 0x8, 0x1f ;  /* 0x0d001f0007067f89 */ /* 0x0042a400000e0000 */
.L_x_408:
[----:B-12---:R-:W-:Y:S01]  /*1570*/  FMNMX.FTZ R7, R7, R6, !PT ;  /* 0x0000000607077209 */ /* 0x006fe20007810000 */
[----:B------:R-:W1:Y:S01]  /*1580*/  S2UR UR4, SR_CTAID.Y ;  /* 0x00000000000479c3 */ /* 0x000e620000002600 */
[----:B------:R-:W-:-:S03]  /*1590*/  FSETP.NEU.FTZ.AND P1, PT, R10, -INF , PT ;  /* 0xff8000000a00780b */ /* 0x000fc60003f3d000 */
[----:B------:R-:W2:Y:S02]  /*15a0*/  SHFL.BFLY PT, R6, R7, 0x4, 0x1f ;  /* 0x0c801f0007067f89 */ /* 0x000ea400000e0000 */
        /* <DEDUP_REMOVED lines=8> */
[--C-:B------:R-:W-:Y:S01]  /*1630*/  FADD.FTZ R9, R10, -R7.reuse ;  /* 0x800000070a097221 */ /* 0x100fe20000010000 */
[C---:B------:R-:W-:Y:S01]  /*1640*/  SEL R10, R2.reuse, 0xffffffff, P1 ;  /* 0xffffffff020a7807 */ /* 0x040fe20000800000 */
[----:B------:R-:W-:Y:S01]  /*1650*/  FADD.FTZ R7, R11, -R7 ;  /* 0x800000070b077221 */ /* 0x000fe20000010000 */
[----:B------:R-:W-:Y:S01]  /*1660*/  ISETP.NE.AND P1, PT, R2, RZ, PT ;  /* 0x000000ff0200720c */ /* 0x000fe20003f25270 */
[----:B------:R-:W-:Y:S02]  /*1670*/  FMUL.FTZ R9, R9, 1.4426950216293334961 ;  /* 0x3fb8aa3b09097820 */ /* 0x000fe40000410000 */
[----:B------:R-:W-:-:S04]  /*1680*/  FMUL.FTZ R7, R7, 1.4426950216293334961 ;  /* 0x3fb8aa3b07077820 */ /* 0x000fc80000410000 */
[----:B------:R-:W2:Y:S01]  /*1690*/  MUFU.EX2 R9, R9 ;  /* 0x0000000900097308 */ /* 0x000ea20000000800 */
[----:B------:R-:W-:-:S05]  /*16a0*/  @P0 IADD3 R10, R2, 0x10, RZ ;  /* 0x00000010020a0810 */ /* 0x000fca0007ffe0ff */
[----:B------:R-:W3:Y:S02]  /*16b0*/  SHFL.BFLY PT, R11, R10, 0x8, 0x1f ;  /* 0x0d001f000a0b7f89 */ /* 0x000ee400000e0000 */
[----:B------:R-:W4:Y:S01]  /*16c0*/  MUFU.EX2 R7, R7 ;  /* 0x0000000700077308 */ /* 0x000f220000000800 */
[----:B--2---:R-:W-:-:S04]  /*16d0*/  FADD.FTZ R6, RZ, R9 ;  /* 0x00000009ff067221 */ /* 0x004fc80000010000 */
[----:B----4-:R-:W-:-:S05]  /*16e0*/  FADD.FTZ R6, R6, R7 ;  /* 0x0000000706067221 */ /* 0x010fca0000010000 */
[----:B------:R-:W2:Y:S01]  /*16f0*/  SHFL.BFLY PT, R0, R6, 0x8, 0x1f ;  /* 0x0d001f0006007f89 */ /* 0x000ea200000e0000 */
[----:B---3--:R-:W-:-:S05]  /*1700*/  IMNMX R11, R10, R11, !PT ;  /* 0x0000000b0a0b7217 */ /* 0x008fca0007800200 */
[----:B------:R-:W3:Y:S01]  /*1710*/  SHFL.BFLY PT, R10, R11, 0x4, 0x1f ;  /* 0x0c801f000b0a7f89 */ /* 0x000ee200000e0000 */
[----:B--2---:R-:W-:-:S05]  /*1720*/  FADD.FTZ R0, R6, R0 ;  /* 0x0000000006007221 */ /* 0x004fca0000010000 */
[----:B------:R-:W2:Y:S01]  /*1730*/  SHFL.BFLY PT, R6, R0, 0x4, 0x1f ;  /* 0x0c801f0000067f89 */ /* 0x000ea200000e0000 */
[----:B---3--:R-:W-:-:S05]  /*1740*/  IMNMX R10, R11, R10, !PT ;  /* 0x0000000a0b0a7217 */ /* 0x008fca0007800200 */
[----:B------:R-:W3:Y:S01]  /*1750*/  SHFL.BFLY PT, R12, R10, 0x2, 0x1f ;  /* 0x0c401f000a0c7f89 */ /* 0x000ee200000e0000 */
[----:B--2---:R-:W-:-:S05]  /*1760*/  FADD.FTZ R6, R0, R6 ;  /* 0x0000000600067221 */ /* 0x004fca0000010000 */
[----:B------:R-:W2:Y:S01]  /*1770*/  SHFL.BFLY PT, R0, R6, 0x2, 0x1f ;  /* 0x0c401f0006007f89 */ /* 0x000ea200000e0000 */
[----:B---3--:R-:W-:Y:S01]  /*1780*/  IMNMX R12, R10, R12, !PT ;  /* 0x0000000c0a0c7217 */ /* 0x008fe20007800200 */
[----:B------:R-:W-:-:S04]  /*1790*/  IMAD.MOV.U32 R10, RZ, RZ, RZ ;  /* 0x000000ffff0a7224 */ /* 0x000fc800078e00ff */
[----:B------:R-:W3:Y:S01]  /*17a0*/  SHFL.BFLY PT, R11, R12, 0x1, 0x1f ;  /* 0x0c201f000c0b7f89 */ /* 0x000ee200000e0000 */
[----:B--2---:R-:W-:-:S05]  /*17b0*/  FADD.FTZ R0, R6, R0 ;  /* 0x0000000006007221 */ /* 0x004fca0000010000 */
[----:B------:R-:W2:Y:S01]  /*17c0*/  SHFL.BFLY PT, R6, R0, 0x1, 0x1f ;  /* 0x0c201f0000067f89 */ /* 0x000ea200000e0000 */
[----:B---3--:R-:W-:Y:S01]  /*17d0*/  IMNMX R11, R12, R11, !PT ;  /* 0x0000000b0c0b7217 */ /* 0x008fe20007800200 */
[----:B--2---:R-:W-:Y:S02]  /*17e0*/  FADD.FTZ R6, R0, R6 ;  /* 0x0000000600067221 */ /* 0x004fe40000010000 */
[----:B------:R-:W2:Y:S03]  /*17f0*/  S2R R0, SR_TID.X ;  /* 0x0000000000007919 */ /* 0x000ea60000002100 */
[----:B------:R-:W-:-:S13]  /*1800*/  FSETP.NE.FTZ.AND P0, PT, R6, RZ, PT ;  /* 0x000000ff0600720b */ /* 0x000fda0003f15000 */
[----:B------:R-:W3:Y:S01]  /*1810*/  @P0 MUFU.RCP R10, R6 ;  /* 0x00000006000a0308 */ /* 0x000ee20000001000 */
[----:B--2---:R-:W-:-:S07]  /*1820*/  ISETP.GT.OR P0, PT, R0, 0xff, P1 ;  /* 0x000000ff0000780c */ /* 0x004fce0000f04670 */
[----:B------:R-:W2:Y:S01]  /*1830*/  MUFU.LG2 R6, R6 ;  /* 0x0000000600067308 */ /* 0x000ea20000000c00 */
[-C--:B---3--:R-:W-:Y:S02]  /*1840*/  FMUL.FTZ R9, R9, R10.reuse ;  /* 0x0000000a09097220 */ /* 0x088fe40000410000 */
[----:B------:R-:W-:-:S03]  /*1850*/  FMUL.FTZ R7, R7, R10 ;  /* 0x0000000a07077220 */ /* 0x000fc60000410000 */
[----:B------:R3:W-:Y:S04]  /*1860*/  STS [R20.X4], R9 ;  /* 0x0000000914007388 */ /* 0x0007e80000004800 */
[----:B------:R3:W-:Y:S01]  /*1870*/  STS [R20.X4+0x400], R7 ;  /* 0x0004000714007388 */ /* 0x0007e20000004800 */
[----:B--2---:R-:W-:-:S03]  /*1880*/  FFMA.FTZ R17, R6, 0.69314718246459960938, R17 ;  /* 0x3f31721806117823 */ /* 0x004fc60000010011 */
[----:B------:R3:W-:Y:S01]  /*1890*/  @!P0 STS [R8.X4+0x800], R11 ;  /* 0x0008000b08008388 */ /* 0x0007e20000004800 */
[----:B-1----:R-:W-:-:S13]  /*18a0*/  ISETP.NE.AND P0, PT, RZ, UR4, PT ;  /* 0x00000004ff007c0c */ /* 0x002fda000bf05270 */
        /* <DEDUP_REMOVED lines=23> */
.L_x_401:
[----:B------:R-:W-:Y:S05]  /*1a20*/  BSYNC B0 ;  /* 0x0000000000007941 */ /* 0x000fea0003800000 */
.L_x_400:
        /* <DEDUP_REMOVED lines=24> */
.L_x_406:
        /* <DEDUP_REMOVED lines=129> */
.L_x_405:
[----:B------:R-:W-:Y:S05]  /*23c0*/  BSYNC B0 ;  /* 0x0000000000007941 */ /* 0x000fea0003800000 */
.L_x_404:
        /* <DEDUP_REMOVED lines=8> */
.L_x_407:
        /* <DEDUP_REMOVED lines=43> */
.L_x_403:
[----:B------:R-:W-:Y:S05]  /*2700*/  BSYNC B1 ;  /* 0x0000000000017941 */ /* 0x000fea0003800000 */
.L_x_402:
        /* <DEDUP_REMOVED lines=20> */
.L_x_399:
[----:B--2---:R-:W-:Y:S02]  /*2850*/  MOV R0, 0x2870 ;  /* 0x0000287000007802 */ /* 0x004fe40000000f00 */
[----:B------:R-:W-:Y:S05]  /*2860*/  CALL.REL.NOINC `($__internal_36_$__cuda_sm70_shflsync_bfly_p) ;  /* 0x000003e000007944 */ /* 0x000fea0003c00000 */
[----:B-12---:R-:W-:Y:S05]  /*2870*/  BRA `(.L_x_408) ;  /* 0xffffecf000007947 */ /* 0x006fea000383ffff */
        .weak           $__internal_35_$__cuda_sm20_div_u64
        .type           $__internal_35_$__cuda_sm20_div_u64,@function
        .size           $__internal_35_$__cuda_sm20_div_u64,($__internal_36_$__cuda_sm70_shflsync_bfly_p - $__internal_35_$__cuda_sm20_div_u64)
$__internal_35_$__cuda_sm20_div_u64:
        /* <DEDUP_REMOVED lines=60> */
[----:B------:R-:W-:Y:S06]  /*2c40*/  RET.REL.NODEC R2 `(_ZN7cutlass13device_kernelIN5flash19FlashAttnFwdCombineIN4cute5tupleIJNS3_1CILi16EEENS5_ILi64EEEEEELi5ELi256ELi1ELb0ELb1ENS_10bfloat16_tEfNS_4arch4Sm90EEEEEvNT_6ParamsE) ;  /* 0xffffd3b002007950 */ /* 0x000fec0003c3ffff */
        .weak           $__internal_36_$__cuda_sm70_shflsync_bfly_p
        .type           $__internal_36_$__cuda_sm70_shflsync_bfly_p,@function
        .size           $__internal_36_$__cuda_sm70_shflsync_bfly_p,(.L_x_1841 - $__internal_36_$__cuda_sm70_shflsync_bfly_p)
$__internal_36_$__cuda_sm70_shflsync_bfly_p:
[----:B------:R-:W-:Y:S01]  /*2c50*/  HFMA2.MMA R23, -RZ, RZ, 0, 0 ;  /* 0x00000000ff177435 */ /* 0x000fe200000001ff */
[----:B------:R-:W-:Y:S01]  /*2c60*/  MOV R22, R0 ;  /* 0x0000000000167202 */ /* 0x000fe20000000f00 */
[----:B------:R1:W2:Y:S04]  /*2c70*/  SHFL.BFLY PT, R6, R7, 0x8, 0x1f ;  /* 0x0d001f0007067f89 */ /* 0x0002a800000e0000 */
[----:B------:R-:W-:Y:S05]  /*2c80*/  RET.REL.NODEC R22 `(_ZN7cutlass13device_kernelIN5flash19FlashAttnFwdCombineIN4cute5tupleIJNS3_1CILi16EEENS5_ILi64EEEEEELi5ELi256ELi1ELb0ELb1ENS_10bfloat16_tEfNS_4arch4Sm90EEEEEvNT_6ParamsE) ;  /* 0xffffd37016007950 */ /* 0x000fea0003c3ffff */
.L_x_409:
        /* <DEDUP_REMOVED lines=15> */
.L_x_1841:


//--------------------- .text._ZN7cutlass13device_kernelIN5flash19FlashAttnFwdCombineIN4cute5tupleIJNS3_1CILi16EEENS5_ILi64EEEEEELi4ELi256ELi1ELb0ELb1ENS_10bfloat16_tEfNS_4arch4Sm90EEEEEvNT_6ParamsE --------------------------
	.section	.text._ZN7cutlass13device_kernelIN5flash19FlashAttnFwdCombineIN4cute5tupleIJNS3_1CILi16EEENS5_ILi64EEEEEELi4ELi256ELi1ELb0ELb1ENS_10bfloat16_tEfNS_4arch4Sm90EEEEEvNT_6ParamsE,"ax",@progbits
	.sectioninfo	@"SHI_REGISTERS=42"
	.align	128
.text._ZN7cutlass13device_kernelIN5flash19FlashAttnFwdCombineIN4cute5tupleIJNS3_1CILi16EEENS5_ILi64EEEEEELi4ELi256ELi1ELb0ELb1ENS_10bfloat16_tEfNS_4arch4Sm90EEEEEvNT_6ParamsE:
        .type           _ZN7cutlass13device_kernelIN5flash19FlashAttnFwdCombineIN4cute5tupleIJNS3_1CILi16EEENS5_ILi64EEEEEELi4ELi256ELi1ELb0ELb1ENS_10bfloat16_tEfNS_4arch4Sm90EEEEEvNT_6ParamsE,@function
        .size           _ZN7cutlass13device_kernelIN5flash19FlashAttnFwdCombineIN4cute5tupleIJNS3_1CILi16EEENS5_ILi64EEEEEELi4ELi256ELi1ELb0ELb1ENS_10bfloat16_tEfNS_4arch4Sm90EEEEEvNT_6ParamsE,(.L_x_1844 - _ZN7cutlass13device_kernelIN5flash19FlashAttnFwdCombineIN4cute5tupleIJNS3_1CILi16EEENS5_ILi64EEEEEELi4ELi256ELi1ELb0ELb1ENS_10bfloat16_tEfNS_4arch4Sm90EEEEEvNT_6ParamsE)
        .other          _ZN7cutlass13device_kernelIN5flash19FlashAttnFwdCombineIN4cute5tupleIJNS3_1CILi16EEENS5_ILi64EEEEEELi4ELi256ELi1ELb0ELb1ENS_10bfloat16_tEfNS_4arch4Sm90EEEEEvNT_6ParamsE,@"STO_CUDA_ENTRY STV_DEFAULT"
_ZN7cutlass13device_kernelIN5flash19FlashAttnFwdCombineIN4cute5tupleIJNS3_1CILi16EEENS5_ILi64EEEEEELi4ELi256ELi1ELb0ELb1ENS_10bfloat16_tEfNS_4arch4Sm90EEEEEvNT_6ParamsE:
        /* <DEDUP_REMOVED lines=51> */
.L_x_410:
        /* <DEDUP_REMOVED lines=25> */
.L_x_411:
        /* <DEDUP_REMOVED lines=101> */
.L_x_413:
        /* <DEDUP_REMOVED lines=14> */
[----:B------:R-:W-:Y:S05]  /*0bf0*/  CALL.REL.NOINC `($__internal_37_$__cuda_sm20_div_u64) ;  /* 0x00001af000007944 */ /* 0x000fea0003c00000 */
[----:B------:R-:W-:Y:S05]  /*0c00*/  BRA `(.L_x_415) ;  /* 0x0000013000007947 */ /* 0x000fea0003800000 */
.L_x_414:
        /* <DEDUP_REMOVED lines=19> */
.L_x_415:
[----:B------:R-:W-:Y:S02]  /*0d40*/  IADD3 R3, R7, -0x1, RZ ;  /* 0xffffffff07037810 */ /* 0x000fe40007ffe0ff */
[----:B------:R-:W-:-:S03]  /*0d50*/  MOV R5, R0 ;  /* 0x0000000000057202 */ /* 0x000fc60000000f00 */
.L_x_412:
[----:B------:R-:W-:Y:S01]  /*0d60*/  SHF.R.S32.HI R8, RZ, 0x1f, R24 ;  /* 0x0000001fff087819 */ /* 0x000fe20000011418 */
[----:B------:R-:W-:Y:S03]  /*0d70*/  BSSY B0, `(.L_x_416) ;  /* 0x000002b000007945 */ /* 0x000fe60003800000 */
[----:B------:R-:W-:-:S04]  /*0d80*/  LEA.HI R8, R8, R24, RZ, 0x4 ;  /* 0x0000001808087211 */ /* 0x000fc800078f20ff */
[----:B------:R-:W-:Y:S02]  /*0d90*/  LOP3.LUT R2, R8, 0xfffffff0, RZ, 0xc0, !PT ;  /* 0xfffffff008027812 */ /* 0x000fe400078ec0ff */
[----:B------:R-:W-:-:S03]  /*0da0*/  SHF.R.S32.HI R8, RZ, 0x4, R8 ;  /* 0x00000004ff087819 */ /* 0x000fc60000011408 */
[----:B------:R-:W-:-:S05]  /*0db0*/  IMAD.IADD R2, R24, 0x1, -R2 ;  /* 0x0000000118027824 */ /* 0x000fca00078e0a02 */
[----:B------:R-:W-:-:S04]  /*0dc0*/  IADD3 R0, R2, UR36, RZ ;  /* 0x0000002402007c10 */ /* 0x000fc8000fffe0ff */
[----:B------:R-:W-:-:S13]  /*0dd0*/  ISETP.GE.AND P1, PT, R0, R22, PT ;  /* 0x000000160000720c */ /* 0x000fda0003f26270 */
[----:B------:R-:W-:Y:S05]  /*0de0*/  @P1 BRA `(.L_x_417) ;  /* 0x0000023000001947 */ /* 0x000fea0003800000 */
[C---:B------:R-:W-:Y:S01]  /*0df0*/  IMAD.SHL.U32 R7, R8.reuse, 0x10, RZ ;  /* 0x0000001008077824 */ /* 0x040fe200078e00ff */
[----:B------:R-:W-:Y:S01]  /*0e00*/  ISETP.GE.AND P1, PT, R8, R17, PT ;  /* 0x000000110800720c */ /* 0x000fe20003f26270 */
[----:B------:R-:W-:-:S03]  /*0e10*/  IMAD.MOV.U32 R9, RZ, RZ, R0 ;  /* 0x000000ffff097224 */ /* 0x000fc600078e0000 */
[----:B------:R-:W-:-:S04]  /*0e20*/  LOP3.LUT R7, R7, 0xf0, RZ, 0xc0, !PT ;  /* 0x000000f007077812 */ /* 0x000fc800078ec0ff */
[----:B------:R-:W-:Y:S02]  /*0e30*/  LOP3.LUT R24, R7, 0xf, R24, 0xf8, !PT ;  /* 0x0000000f07187812 */ /* 0x000fe400078ef818 */
[----:B------:R-:W-:-:S03]  /*0e40*/  SHF.R.U32.HI R7, RZ, 0x4, R7 ;  /* 0x00000004ff077819 */ /* 0x000fc60000011607 */
[----:B------:R-:W-:Y:S01]  /*0e50*/  @P1 IMAD.MOV.U32 R4, RZ, RZ, -0x800000 ;  /* 0xff800000ff041424 */ /* 0x000fe200078e00ff */
[----:B------:R-:W-:-:S05]  /*0e60*/  LOP3.LUT R7, R24, R7, RZ, 0x3c, !PT ;  /* 0x0000000718077212 */ /* 0x000fca00078e3cff */
        /* <DEDUP_REMOVED lines=8> */
[----:B------:R-:W-:Y:S01]  /*0ef0*/  SHF.R.S32.HI R4, RZ, 0x1f, R9 ;  /* 0x0000001fff047819 */ /* 0x000fe20000011409 */
[----:B------:R-:W-:Y:S01]  /*0f00*/  IMAD.MOV.U32 R11, RZ, RZ, R19 ;  /* 0x000000ffff0b7224 */ /* 0x000fe200078e0013 */
[----:B------:R-:W-:Y:S01]  /*0f10*/  SHF.L.U32 R7, R7, 0x2, RZ ;  /* 0x0000000207077819 */ /* 0x000fe200000006ff */
[----:B------:R-:W-:Y:S02]  /*0f20*/  IMAD R6, R6, c[0x0][0x1b8], RZ ;  /* 0x00006e0006067a24 */ /* 0x000fe400078e02ff */
[----:B------:R-:W-:-:S04]  /*0f30*/  IMAD.WIDE.U32 R10, R8, c[0x0][0x1b8], R10 ;  /* 0x00006e00080a7a25 */ /* 0x000fc800078e000a */
[----:B------:R-:W-:Y:S02]  /*0f40*/  IMAD R6, R8, c[0x0][0x1bc], R6 ;  /* 0x00006f0008067a24 */ /* 0x000fe400078e0206 */
[----:B------:R-:W-:-:S03]  /*0f50*/  IMAD R4, R4, c[0x0][0x1c0], RZ ;  /* 0x0000700004047a24 */ /* 0x000fc600078e02ff */
[----:B------:R-:W-:Y:S01]  /*0f60*/  IADD3 R11, R11, R6, RZ ;  /* 0x000000060b0b7210 */ /* 0x000fe20007ffe0ff */
[----:B------:R-:W-:Y:S01]  /*0f70*/  IMAD R4, R9, c[0x0][0x1c4], R4 ;  /* 0x0000710009047a24 */ /* 0x000fe200078e0204 */
[----:B------:R-:W-:-:S03]  /*0f80*/  SHF.R.S32.HI R6, RZ, 0x1f, R0 ;  /* 0x0000001fff067819 */ /* 0x000fc60000011400 */
        /* <DEDUP_REMOVED lines=9> */
.L_x_417:
[----:B------:R-:W-:Y:S05]  /*1020*/  BSYNC B0 ;  /* 0x0000000000007941 */ /* 0x000fea0003800000 */
.L_x_416:
[----:B------:R-:W-:Y:S01]  /*1030*/  IADD3 R4, R8, UR36, RZ ;  /* 0x0000002408047c10 */ /* 0x000fe2000fffe0ff */
        /* <DEDUP_REMOVED lines=9> */
[--C-:B-1----:R-:W-:Y:S01]  /*10d0*/  SHF.R.S32.HI R10, RZ, 0x1f, R0.reuse ;  /* 0x0000001fff0a7819 */ /* 0x102fe20000011400 */
        /* <DEDUP_REMOVED lines=23> */
[----:B------:R-:W-:Y:S01]  /*1250*/  @!P3 LEA R9, P1, R0, R36, 0x1 ;  /* 0x000000240009b211 */ /* 0x000fe200078208ff */
[----:B------:R-:W-:Y:S01]  /*1260*/  IMAD.SHL.U32 R17, R2, 0x10, RZ ;  /* 0x0000001002117824 */ /* 0x000fe200078e00ff */
        /* <DEDUP_REMOVED lines=15> */
[----:B------:R-:W-:-:S03]  /*1360*/  LOP3.LUT R17, R17, 0xf0, RZ, 0xc0, !PT ;  /* 0x000000f011117812 */ /* 0x000fc600078ec0ff */
[----:B------:R-:W0:Y:S04]  /*1370*/  LDGDEPBAR ;  /* 0x00000000000079af */ /* 0x000e280000000000 */
[----:B------:R2:W-:Y:S04]  /*1380*/  @!P4 LDGSTS.E.BYPASS.LTC128B.128 [R6+0x1440], [R22.64] ;  /* 0x014400001606cfae */ /* 0x0005e8000b901d66 */
[----:B------:R-:W0:Y:S04]  /*1390*/  LDGDEPBAR ;  /* 0x00000000000079af */ /* 0x000e280000000000 */
[----:B------:R3:W-:Y:S04]  /*13a0*/  @!P3 LDGSTS.E.BYPASS.LTC128B.128 [R0+0x2440], [R20.64] ;  /* 0x024400001400bfae */ /* 0x0007e8000b901d66 */
[----:B------:R-:W0:Y:S01]  /*13b0*/  LDGDEPBAR ;  /* 0x00000000000079af */ /* 0x000e220000000000 */
[----:B---3--:R-:W-:Y:S01]  /*13c0*/  LOP3.LUT R0, R17, 0xf, R8, 0xf8, !PT ;  /* 0x0000000f11007812 */ /* 0x008fe200078ef808 */
[----:B------:R-:W-:-:S04]  /*13d0*/  DEPBAR.LE SB0, 0x3 ;  /* 0x000080c00000791a */ /* 0x000fc80000000000 */
[----:B------:R-:W-:Y:S01]  /*13e0*/  WARPSYNC 0xffffffff ;  /* 0xffffffff00007948 */ /* 0x000fe20003800000 */
[----:B------:R-:W-:-:S04]  /*13f0*/  SHF.R.U32.HI R17, RZ, 0x4, R17 ;  /* 0x00000004ff117819 */ /* 0x000fc80000011611 */
[----:B------:R-:W-:Y:S01]  /*1400*/  LOP3.LUT R17, R0, R17, RZ, 0x3c, !PT ;  /* 0x0000001100117212 */ /* 0x000fe200078e3cff */
[----:B------:R-:W-:Y:S06]  /*1410*/  BAR.SYNC.DEFER_BLOCKING 0x0 ;  /* 0x0000000000007b1d */ /* 0x000fec0000010000 */
[----:B--2---:R1:W2:Y:S01]  /*1420*/  LDS R6, [R17.X4] ;  /* 0x0000000011067984 */ /* 0x0042a20000004800 */
[----:B------:R-:W-:Y:S05]  /*1430*/  BRA.DIV ~URZ, `(.L_x_418) ;  /* 0x000012727f007947 */ /* 0x000fea000b800000 */
[----:B--2---:R2:W3:Y:S02]  /*1440*/  SHFL.BFLY PT, R0, R6, 0x8, 0x1f ;  /* 0x0d001f0006007f89 */ /* 0x0044e400000e0000 */
.L_x_427:
[----:B---3--:R-:W-:Y:S01]  /*1450*/  FMNMX.FTZ R0, R6, R0, !PT ;  /* 0x0000000006007209 */ /* 0x008fe20007810000 */
[----:B------:R-:W3:Y:S01]  /*1460*/  S2UR UR4, SR_CTAID.Y ;  /* 0x00000000000479c3 */ /* 0x000ee20000002600 */
[----:B------:R-:W-:-:S03]  /*1470*/  ISETP.NE.AND P1, PT, R2, RZ, PT ;  /* 0x000000ff0200720c */ /* 0x000fc60003f25270 */
[----:B------:R-:W4:Y:S02]  /*1480*/  SHFL.BFLY PT, R7, R0, 0x4, 0x1f ;  /* 0x0c801f0000077f89 */ /* 0x000f2400000e0000 */
[----:B----4-:R-:W-:-:S05]  /*1490*/  FMNMX.FTZ R7, R0, R7, !PT ;  /* 0x0000000700077209 */ /* 0x010fca0007810000 */
[----:B------:R-:W4:Y:S02]  /*14a0*/  SHFL.BFLY PT, R0, R7, 0x2, 0x1f ;  /* 0x0c401f0007007f89 */ /* 0x000f2400000e0000 */
[----:B----4-:R-:W-:-:S05]  /*14b0*/  FMNMX.FTZ R0, R7, R0, !PT ;  /* 0x0000000007007209 */ /* 0x010fca0007810000 */
[----:B------:R-:W4:Y:S02]  /*14c0*/  SHFL.BFLY PT, R12, R0, 0x1, 0x1f ;  /* 0x0c201f00000c7f89 */ /* 0x000f2400000e0000 */
[----:B----4-:R-:W-:-:S04]  /*14d0*/  FMNMX.FTZ R12, R0, R12, !PT ;  /* 0x0000000c000c7209 */ /* 0x010fc80007810000 */
[----:B------:R-:W-:-:S04]  /*14e0*/  FSETP.NEU.FTZ.AND P0, PT, R12, -INF , PT ;  /* 0xff8000000c00780b */ /* 0x000fc80003f1d000 */
[----:B------:R-:W-:Y:S02]  /*14f0*/  FSEL R7, R12, RZ, P0 ;  /* 0x000000ff0c077208 */ /* 0x000fe40000000000 */
[----:B------:R-:W-:-:S03]  /*1500*/  FSETP.NEU.FTZ.AND P0, PT, R6, -INF , PT ;  /* 0xff8000000600780b */ /* 0x000fc60003f1d000 */
[----:B------:R-:W-:-:S04]  /*1510*/  FADD.FTZ R7, R6, -R7 ;  /* 0x8000000706077221 */ /* 0x000fc80000010000 */
[----:B------:R-:W-:-:S06]  /*1520*/  FMUL.FTZ R7, R7, 1.4426950216293334961 ;  /* 0x3fb8aa3b07077820 */ /* 0x000fcc0000410000 */
[----:B------:R-:W4:Y:S02]  /*1530*/  MUFU.EX2 R7, R7 ;  /* 0x0000000700077308 */ /* 0x000f240000000800 */
[----:B----4-:R-:W-:-:S05]  /*1540*/  FADD.FTZ R9, RZ, R7 ;  /* 0x00000007ff097221 */ /* 0x010fca0000010000 */
[----:B------:R-:W4:Y:S02]  /*1550*/  SHFL.BFLY PT, R0, R9, 0x8, 0x1f ;  /* 0x0d001f0009007f89 */ /* 0x000f2400000e0000 */
[----:B----4-:R-:W-:Y:S01]  /*1560*/  FADD.FTZ R0, R9, R0 ;  /* 0x0000000009007221 */ /* 0x010fe20000010000 */
[----:B------:R-:W-:-:S04]  /*1570*/  SEL R9, R2, 0xffffffff, P0 ;  /* 0xffffffff02097807 */ /* 0x000fc80000000000 */
[----:B--2---:R-:W2:Y:S04]  /*1580*/  SHFL.BFLY PT, R6, R0, 0x4, 0x1f ;  /* 0x0c801f0000067f89 */ /* 0x004ea800000e0000 */
[----:B-1----:R-:W1:Y:S01]  /*1590*/  SHFL.BFLY PT, R10, R9, 0x8, 0x1f ;  /* 0x0d001f00090a7f89 */ /* 0x002e6200000e0000 */
[----:B--2---:R-:W-:Y:S01]  /*15a0*/  FADD.FTZ R6, R0, R6 ;  /* 0x0000000600067221 */ /* 0x004fe20000010000 */
[----:B-1----:R-:W-:-:S04]  /*15b0*/  IMNMX R10, R9, R10, !PT ;  /* 0x0000000a090a7217 */ /* 0x002fc80007800200 */
[----:B------:R-:W1:Y:S04]  /*15c0*/  SHFL.BFLY PT, R0, R6, 0x2, 0x1f ;  /* 0x0c401f0006007f89 */ /* 0x000e6800000e0000 */
[----:B------:R-:W2:Y:S01]  /*15d0*/  SHFL.BFLY PT, R9, R10, 0x4, 0x1f ;  /* 0x0c801f000a097f89 */ /* 0x000ea200000e0000 */
[----:B-1----:R-:W-:Y:S01]  /*15e0*/  FADD.FTZ R0, R6, R0 ;  /* 0x0000000006007221 */ /* 0x002fe20000010000 */
[----:B--2---:R-:W-:-:S04]  /*15f0*/  IMNMX R9, R10, R9, !PT ;  /* 0x000000090a097217 */ /* 0x004fc80007800200 */
[----:B------:R-:W1:Y:S04]  /*1600*/  SHFL.BFLY PT, R6, R0, 0x1, 0x1f ;  /* 0x0c201f0000067f89 */ /* 0x000e6800000e0000 */
[----:B------:R-:W2:Y:S01]  /*1610*/  SHFL.BFLY PT, R11, R9, 0x2, 0x1f ;  /* 0x0c401f00090b7f89 */ /* 0x000ea200000e0000 */
[----:B-1----:R-:W-:-:S03]  /*1620*/  FADD.FTZ R6, R0, R6 ;  /* 0x0000000600067221 */ /* 0x002fc60000010000 */
[----:B------:R-:W1:Y:S01]  /*1630*/  S2R R0, SR_TID.X ;  /* 0x0000000000007919 */ /* 0x000e620000002100 */
[----:B--2---:R-:W-:Y:S01]  /*1640*/  IMNMX R11, R9, R11, !PT ;  /* 0x0000000b090b7217 */ /* 0x004fe20007800200 */
[----:B------:R-:W-:Y:S01]  /*1650*/  IMAD.MOV.U32 R9, RZ, RZ, RZ ;  /* 0x000000ffff097224 */ /* 0x000fe200078e00ff */
[----:B------:R-:W-:-:S03]  /*1660*/  FSETP.NE.FTZ.AND P0, PT, R6, RZ, PT ;  /* 0x000000ff0600720b */ /* 0x000fc60003f15000 */
[----:B------:R-:W2:Y:S10]  /*1670*/  SHFL.BFLY PT, R10, R11, 0x1, 0x1f ;  /* 0x0c201f000b0a7f89 */ /* 0x000eb400000e0000 */
[----:B------:R-:W4:Y:S01]  /*1680*/  @P0 MUFU.RCP R9, R6 ;  /* 0x0000000600090308 */ /* 0x000f220000001000 */
[----:B-1----:R-:W-:-:S07]  /*1690*/  ISETP.GT.OR P0, PT, R0, 0xff, P1 ;  /* 0x000000ff0000780c */ /* 0x002fce0000f04670 */
[----:B------:R-:W1:Y:S01]  /*16a0*/  MUFU.LG2 R6, R6 ;  /* 0x0000000600067308 */ /* 0x000e620000000c00 */
[----:B--2---:R-:W-:Y:S01]  /*16b0*/  IMNMX R10, R11, R10, !PT ;  /* 0x0000000a0b0a7217 */ /* 0x004fe20007800200 */
[----:B----4-:R-:W-:-:S05]  /*16c0*/  FMUL.FTZ R9, R7, R9 ;  /* 0x0000000907097220 */ /* 0x010fca0000410000 */
[----:B------:R2:W-:Y:S01]  /*16d0*/  STS [R17.X4], R9 ;  /* 0x0000000911007388 */ /* 0x0005e20000004800 */
[----:B-1----:R-:W-:-:S03]  /*16e0*/  FFMA.FTZ R12, R6, 0.69314718246459960938, R12 ;  /* 0x3f317218060c7823 */ /* 0x002fc6000001000c */
        /* <DEDUP_REMOVED lines=25> */
.L_x_420:
[----:B------:R-:W-:Y:S05]  /*1880*/  BSYNC B0 ;  /* 0x0000000000007941 */ /* 0x000fea0003800000 */
.L_x_419:
        /* <DEDUP_REMOVED lines=24> */
.L_x_425:
        /* <DEDUP_REMOVED lines=129> */
.L_x_424:
[----:B------:R-:W-:Y:S05]  /*2220*/  BSYNC B0 ;  /* 0x0000000000007941 */ /* 0x000fea0003800000 */
.L_x_423:
        /* <DEDUP_REMOVED lines=8> */
.L_x_426:
        /* <DEDUP_REMOVED lines=43> */
.L_x_422:
[----:B------:R-:W-:Y:S05]  /*2560*/  BSYNC B1 ;  /* 0x0000000000017941 */ /* 0x000fea0003800000 */
.L_x_421:
        /* <DEDUP_REMOVED lines=20> */
.L_x_418:
[----:B------:R-:W-:Y:S02]  /*26b0*/  MOV R0, 0x26d0 ;  /* 0x000026d000007802 */ /* 0x000fe40000000f00 */
[----:B-12---:R-:W-:Y:S05]  /*26c0*/  CALL.REL.NOINC `($__internal_38_$__cuda_sm70_shflsync_bfly_p) ;  /* 0x000003f000007944 */ /* 0x006fea0003c00000 */
[----:B--2---:R-:W-:Y:S01]  /*26d0*/  MOV R0, R7 ;  /* 0x0000000700007202 */ /* 0x004fe20000000f00 */
[----:B-1----:R-:W-:Y:S05]  /*26e0*/  BRA `(.L_x_427) ;  /* 0xffffed6000007947 */ /* 0x002fea000383ffff */
        .weak           $__internal_37_$__cuda_sm20_div_u64
        .type           $__internal_37_$__cuda_sm20_div_u64,@function
        .size           $__internal_37_$__cuda_sm20_div_u64,($__internal_38_$__cuda_sm70_shflsync_bfly_p - $__internal_37_$__cuda_sm20_div_u64)
$__internal_37_$__cuda_sm20_div_u64:
        /* <DEDUP_REMOVED lines=60> */
[----:B------:R-:W-:Y:S06]  /*2ab0*/  RET.REL.NODEC R2 `(_ZN7cutlass13device_kernelIN5flash19FlashAttnFwdCombineIN4cute5tupleIJNS3_1CILi16EEENS5_ILi64EEEEEELi4ELi256ELi1ELb0ELb1ENS_10bfloat16_tEfNS_4arch4Sm90EEEEEvNT_6ParamsE) ;  /* 0xffffd54002007950 */ /* 0x000fec0003c3ffff */
        .weak           $__internal_38_$__cuda_sm70_shflsync_bfly_p
        .type           $__internal_38_$__cuda_sm70_shflsync_bfly_p,@function
        .size           $__internal_38_$__cuda_sm70_shflsync_bfly_p,(.L_x_1844 - $__internal_38_$__cuda_sm70_shflsync_bfly_p)
$__internal_38_$__cuda_sm70_shflsync_bfly_p:
[----:B------:R-:W-:Y:S01]  /*2ac0*/  HFMA2.MMA R11, -RZ, RZ, 0, 0 ;  /* 0x00000000ff0b7435 */ /* 0x000fe200000001ff */
[----:B------:R-:W-:Y:S01]  /*2ad0*/  MOV R10, R0 ;  /* 0x00000000000a7202 */ /* 0x000fe20000000f00 */
[----:B------:R1:W2:Y:S04]  /*2ae0*/  SHFL.BFLY PT, R7, R6, 0x8, 0x1f ;  /* 0x0d001f0006077f89 */ /* 0x0002a800000e0000 */
[----:B------:R-:W-:Y:S05]  /*2af0*/  RET.REL.NODEC R10 `(_ZN7cutlass13device_kernelIN5flash19FlashAttnFwdCombineIN4cute5tupleIJNS3_1CILi16EEENS5_ILi64EEEEEELi4ELi256ELi1ELb0ELb1ENS_10bfloat16_tEfNS_4arch4Sm90EEEEEvNT_6ParamsE) ;  /* 0xffffd5000a007950 */ /* 0x000fea0003c3ffff */
.L_x_428:
        /* <DEDUP_REMOVED lines=16> */
.L_x_1844:


//--------------------- .text._ZN7cutlass13device_kernelIN5flash19FlashAttnFwdCombineIN4cute5tupleIJNS3_1CILi16EEENS5_ILi64EEEEEELi8ELi256ELi1ELb0ELb0ENS_10bfloat16_tEfNS_4arch4Sm80EEEEEvNT_6ParamsE --------------------------
	.section	.text._ZN7cutlass13device_kernelIN5flash19FlashAttnFwdCombineIN4cute5tupleIJNS3_1CILi16EEENS5_ILi64EEEEEELi8ELi256ELi1ELb0ELb0ENS_10bfloat16_tEfNS_4arch4Sm80EEEEEvNT_6ParamsE,"ax",@progbits
	.sectioninfo	@"SHI_REGISTERS=55"
	.align	128
.text._ZN7cutlass13device_kernelIN5flash19FlashAttnFwdCombineIN4cute5tupleIJNS3_1CILi16EEENS5_ILi64EEEEEELi8ELi256ELi1ELb0ELb0ENS_10bfloat16_tEfNS_4arch4Sm80EEEEEvNT_6ParamsE:
        .type           _ZN7cutlass13device_kernelIN5flash19FlashAttnFwdCombineIN4cute5tupleIJNS3_1CILi16EEENS5_ILi64EEEEEELi8ELi256ELi1ELb0ELb0ENS_10bfloat16_tEfNS_4arch4Sm80EEEEEvNT_6ParamsE,@function
        .size           _ZN7cutlass13device_kernelIN5flash19FlashAttnFwdCombineIN4cute5tupleIJNS3_1CILi16EEENS5_ILi64EEEEEELi8ELi256ELi1ELb0ELb0ENS_10bfloat16_tEfNS_4arch4Sm80EEEEEvNT_6ParamsE,(.L_x_1847 - _ZN7cutlass13device_kernelIN5flash19FlashAttnFwdCombineIN4cute5tupleIJNS3_1CILi16EEENS5_ILi64EEEEEELi8ELi256ELi1ELb0ELb0ENS_10bfloat16_tEfNS_4arch4Sm80EEEEEvNT_6ParamsE)
        .other          _ZN7cutlass13device_kernelIN5flash19FlashAttnFwdCombineIN4cute5tupleIJNS3_1CILi16EEENS5_ILi64EEEEEELi8ELi256ELi1ELb0ELb0ENS_10bfloat16_tEfNS_4arch4Sm80EEEEEvNT_6ParamsE,@"STO_CUDA_ENTRY STV_DEFAULT"
_ZN7cutlass13device_kernelIN5flash19FlashAttnFwdCombineIN4cute5tupleIJNS3_1CILi16EEENS5_ILi64EEEEEELi8ELi256ELi1ELb0ELb0ENS_10bfloat16_tEfNS_4arch4Sm80EEEEEvNT_6ParamsE:
        /* <DEDUP_REMOVED lines=58> */
.L_x_429:
        /* <DEDUP_REMOVED lines=289> */
.L_x_431:
[----:B------:R-:W-:Y:S05]  /*15b0*/  BSYNC B0 ;  /* 0x0000000000007941 */ /* 0x000fea0003800000 */
.L_x_430:
        /* <DEDUP_REMOVED lines=100> */
.L_x_441:
        /* <DEDUP_REMOVED lines=194> */
.L_x_434:
[----:B------:R-:W-:Y:S05]  /*2820*/  BSYNC B0 ;  /* 0x0000000000007941 */ /* 0x000fea0003800000 */
.L_x_433:
        /* <DEDUP_REMOVED lines=24> */
.L_x_439:
        /* <DEDUP_REMOVED lines=129> */
.L_x_438:
[----:B------:R-:W-:Y:S05]  /*31c0*/  BSYNC B0 ;  /* 0x0000000000007941 */ /* 0x000fea0003800000 */
.L_x_437:
[----:B------:R-:W-:-:S13]  /*31d0*/  ISETP.NE.AND P0, PT, R38, RZ, PT ;  /* 0x000000ff2600720c */ /* 0x000fda0003f05270 */
[----:B------:R-:W-:Y:S05]  /*31e0*/  @!P0 BRA `(.L_x_436) ;  /* 0x000002f000008947 */ /* 0x000fea0003800000 */
[----:B------:R-:W-:Y:S01]  /*31f0*/  IADD3 R0, R44, 0x3, RZ ;  /* 0x000000032c007810 */ /* 0x000fe20007ffe0ff */
[----:B------:R-:W-:Y:S02]  /*3200*/  IMAD.MOV.U32 R15, RZ, RZ, 0x3 ;  /* 0x00000003ff0f7424 */ /* 0x000fe400078e00ff */
[----:B------:R-:W-:Y:S01]  /*3210*/  IMAD.MOV.U32 R7, RZ, RZ, RZ ;  /* 0x000000ffff077224 */ /* 0x000fe200078e00ff */
[----:B------:R-:W-:Y:S02]  /*3220*/  SHF.R.S32.HI R6, RZ, 0x1f, R0 ;  /* 0x0000001fff067819 */ /* 0x000fe40000011400 */
.L_x_440:
        /* <DEDUP_REMOVED lines=43> */
.L_x_436:
[----:B------:R-:W-:Y:S05]  /*34e0*/  BSYNC B1 ;  /* 0x0000000000017941 */ /* 0x000fea0003800000 */
.L_x_435:
        /* <DEDUP_REMOVED lines=24> */
.L_x_432:
[----:B------:R-:W-:Y:S02]  /*3670*/  MOV R0, 0x3690 ;  /* 0x0000369000007802 */ /* 0x000fe40000000f00 */
[----:B------:R-:W-:Y:S05]  /*3680*/  CALL.REL.NOINC `($__internal_39_$__cuda_sm70_shflsync_bfly_p) ;  /* 0x0000001000007944 */ /* 0x000fea0003c00000 */
[----:B-12---:R-:W-:Y:S05]  /*3690*/  BRA `(.L_x_441) ;  /* 0xffffe56000007947 */ /* 0x006fea000383ffff */
        .weak           $__internal_39_$__cuda_sm70_shflsync_bfly_p
        .type           $__internal_39_$__cuda_sm70_shflsync_bfly_p,@function
        .size           $__internal_39_$__cuda_sm70_shflsync_bfly_p,(.L_x_1847 - $__internal_39_$__cuda_sm70_shflsync_bfly_p)
$__internal_39_$__cuda_sm70_shflsync_bfly_p:
[----:B------:R-:W-:Y:S01]  /*36a0*/  HFMA2.MMA R9, -RZ, RZ, 0, 0 ;  /* 0x00000000ff097435 */ /* 0x000fe200000001ff */
[----:B------:R-:W-:Y:S01]  /*36b0*/  MOV R8, R0 ;  /* 0x0000000000087202 */ /* 0x000fe20000000f00 */
[----:B------:R1:W2:Y:S04]  /*36c0*/  SHFL.BFLY PT, R5, R6, 0x8, 0x1f ;  /* 0x0d001f0006057f89 */ /* 0x0002a800000e0000 */
[----:B------:R-:W-:Y:S05]  /*36d0*/  RET.REL.NODEC R8 `(_ZN7cutlass13device_kernelIN5flash19FlashAttnFwdCombineIN4cute5tupleIJNS3_1CILi16EEENS5_ILi64EEEEEELi8ELi256ELi1ELb0ELb0ENS_10bfloat16_tEfNS_4arch4Sm80EEEEEvNT_6ParamsE) ;  /* 0xffffc92008007950 */ /* 0x000fea0003c3ffff */
.L_x_442:
        /* <DEDUP_REMOVED lines=10> */
.L_x_1847:


//--------------------- .text._ZN7cutlass13device_kernelIN5flash19FlashAttnFwdCombineIN4cute5tupleIJNS3_1CILi16EEENS5_ILi64EEEEEELi7ELi256ELi1ELb0ELb0ENS_10bfloat16_tEfNS_4arch4Sm80EEEEEvNT_6ParamsE --------------------------
	.section	.text._ZN7cutlass13device_kernelIN5flash19FlashAttnFwdCombineIN4cute5tupleIJNS3_1CILi16EEENS5_ILi64EEEEEELi7ELi256ELi1ELb0ELb0ENS_10bfloat16_tEfNS_4arch4Sm80EEEEEvNT_6ParamsE,"ax",@progbits
	.sectioninfo	@"SHI_REGISTERS=48"
	.align	128
.text._ZN7cutlass13device_kernelIN5flash19FlashAttnFwdCombineIN4cute5tupleIJNS3_1CILi16EEENS5_ILi64EEEEEELi7ELi256ELi1ELb0ELb0ENS_10bfloat16_tEfNS_4arch4Sm80EEEEEvNT_6ParamsE:
        .type           _ZN7cutlass13device_kernelIN5flash19FlashAttnFwdCombineIN4cute5tupleIJNS3_1CILi16EEENS5_ILi64EEEEEELi7ELi256ELi1ELb0ELb0ENS_10bfloat16_tEfNS_4arch4Sm80EEEEEvNT_6ParamsE,@function
        .size           _ZN7cutlass13device_kernelIN5flash19FlashAttnFwdCombineIN4cute5tupleIJNS3_1CILi16EEENS5_ILi64EEEEEELi7ELi256ELi1ELb0ELb0ENS_10bfloat16_tEfNS_4arch4Sm80EEEEEvNT_6ParamsE,(.L_x_1849 - _ZN7cutlass13device_kernelIN5flash19FlashAttnFwdCombineIN4cute5tupleIJNS3_1CILi16EEENS5_ILi64EEEEEELi7ELi256ELi1ELb0ELb0ENS_10bfloat16_tEfNS_4arch4Sm80EEEEEvNT_6ParamsE)
        .other          _ZN7cutlass13device_kernelIN5flash19FlashAttnFwdCombineIN4cute5tupleIJNS3_1CILi16EEENS5_ILi64EEEEEELi7ELi256ELi1ELb0ELb0ENS_10bfloat16_tEfNS_4arch4Sm80EEEEEvNT_6ParamsE,@"STO_CUDA_ENTRY STV_DEFAULT"
_ZN7cutlass13device_kernelIN5flash19FlashAttnFwdCombineIN4cute5tupleIJNS3_1CILi16EEENS5_ILi64EEEEEELi7ELi256ELi1ELb0ELb0ENS_10bfloat16_tEfNS_4arch4Sm80EEEEEvNT_6ParamsE:
        /* <DEDUP_REMOVED lines=58> */
.L_x_443:
        /* <DEDUP_REMOVED lines=165> */
.L_x_445:
[----:B------:R-:W-:Y:S05]  /*0df0*/  BSYNC B0 ;  /* 0x0000000000007941 */ /* 0x000fea0003800000 */
.L_x_444:
        /* <DEDUP_REMOVED lines=84> */
.L_x_455:
        /* <DEDUP_REMOVED lines=130> */
.L_x_448:
[----:B------:R-:W-:Y:S05]  /*1b60*/  BSYNC B0 ;  /* 0x0000000000007941 */ /* 0x000fea0003800000 */
.L_x_447:
        /* <DEDUP_REMOVED lines=24> */
.L_x_453:
        /* <DEDUP_REMOVED lines=129> */
.L_x_452:
[----:B------:R-:W-:Y:S05]  /*2500*/  BSYNC B0 ;  /* 0x0000000000007941 */ /* 0x000fea0003800000 */
.L_x_451:
        /* <DEDUP_REMOVED lines=8> */
.L_x_454:
        /* <DEDUP_REMOVED lines=43> */
.L_x_450:
[----:B------:R-:W-:Y:S05]  /*2840*/  BSYNC B1 ;  /* 0x0000000000017941 */ /* 0x000fea0003800000 */
.L_x_449:
        /* <DEDUP_REMOVED lines=24> */
.L_x_446:
[----:B------:R-:W-:Y:S02]  /*29d0*/  MOV R0, 0x29f0 ;  /* 0x000029f000007802 */ /* 0x000fe40000000f00 */
[----:B------:R-:W-:Y:S05]  /*29e0*/  CALL.REL.NOINC `($__internal_40_$__cuda_sm70_shflsync_bfly_p) ;  /* 0x0000001000007944 */ /* 0x000fea0003c00000 */
[----:B-12---:R-:W-:Y:S05]  /*29f0*/  BRA `(.L_x_455) ;  /* 0xffffe94000007947 */ /* 0x006fea000383ffff */
        .weak           $__internal_40_$__cuda_sm70_shflsync_bfly_p
        .type           $__internal_40_$__cuda_sm70_shflsync_bfly_p,@function
        .size           $__internal_40_$__cuda_sm70_shflsync_bfly_p,(.L_x_1849 - $__internal_40_$__cuda_sm70_shflsync_bfly_p)
$__internal_40_$__cuda_sm70_shflsync_bfly_p:
[----:B------:R-:W-:Y:S01]  /*2a00*/  HFMA2.MMA R9, -RZ, RZ, 0, 0 ;  /* 0x00000000ff097435 */ /* 0x000fe200000001ff */
[----:B------:R-:W-:Y:S01]  /*2a10*/  MOV R8, R0 ;  /* 0x0000000000087202 */ /* 0x000fe20000000f00 */
[----:B------:R1:W2:Y:S04]  /*2a20*/  SHFL.BFLY PT, R5, R6, 0x8, 0x1f ;  /* 0x0d001f0006057f89 */ /* 0x0002a800000e0000 */
[----:B------:R-:W-:Y:S05]  /*2a30*/  RET.REL.NODEC R8 `(_ZN7cutlass13device_kernelIN5flash19FlashAttnFwdCombineIN4cute5tupleIJNS3_1CILi16EEENS5_ILi64EEEEEELi7ELi256ELi1ELb0ELb0ENS_10bfloat16_tEfNS_4arch4Sm80EEEEEvNT_6ParamsE) ;  /* 0xffffd5c008007950 */ /* 0x000fea0003c3ffff */
.L_x_456:
        /* <DEDUP_REMOVED lines=12> */
.L_x_1849:


//--------------------- .text._ZN7cutlass13device_kernelIN5flash19FlashAttnFwdCombineIN4cute5tupleIJNS3_1CILi16EEENS5_ILi64EEEEEELi6ELi256ELi1ELb0ELb0ENS_10bfloat16_tEfNS_4arch4Sm80EEEEEvNT_6ParamsE --------------------------
	.section	.text._ZN7cutlass13device_kernelIN5flash19FlashAttnFwdCombineIN4cute5tupleIJNS3_1CILi16EEENS5_ILi64EEEEEELi6ELi256ELi1ELb0ELb0ENS_10bfloat16_tEfNS_4arch4Sm80EEEEEvNT_6ParamsE,"ax",@progbits
	.sectioninfo	@"SHI_REGISTERS=48"
	.align	128
.text._ZN7cutlass13device_kernelIN5flash19FlashAttnFwdCombineIN4cute5tupleIJNS3_1CILi16EEENS5_ILi64EEEEEELi6ELi256ELi1ELb0ELb0ENS_10bfloat16_tEfNS_4arch4Sm80EEEEEvNT_6ParamsE:
        .type           _ZN7cutlass13device_kernelIN5flash19FlashAttnFwdCombineIN4cute5tupleIJNS3_1CILi16EEENS5_ILi64EEEEEELi6ELi256ELi1ELb0ELb0ENS_10bfloat16_tEfNS_4arch4Sm80EEEEEvNT_6ParamsE,@function
        .size           _ZN7cutlass13device_kernelIN5flash19FlashAttnFwdCombineIN4cute5tupleIJNS3_1CILi16EEENS5_ILi64EEEEEELi6ELi256ELi1ELb0ELb0ENS_10bfloat16_tEfNS_4arch4Sm80EEEEEvNT_6ParamsE,(.L_x_1851 - _ZN7cutlass13device_kernelIN5flash19FlashAttnFwdCombineIN4cute5tupleIJNS3_1CILi16EEENS5_ILi64EEEEEELi6ELi256ELi1ELb0ELb0ENS_10bfloat16_tEfNS_4arch4Sm80EEEEEvNT_6ParamsE)
        .other          _ZN7cutlass13device_kernelIN5flash19FlashAttnFwdCombineIN4cute5tupleIJNS3_1CILi16EEENS5_ILi64EEEEEELi6ELi256ELi1ELb0ELb0ENS_10bfloat16_tEfNS_4arch4Sm80EEEEEvNT_6ParamsE,@"STO_CUDA_ENTRY STV_DEFAULT"
_ZN7cutlass13device_kernelIN5flash19FlashAttnFwdCombineIN4cute5tupleIJNS3_1CILi16EEENS5_ILi64EEEEEELi6ELi256ELi1ELb0ELb0ENS_10bfloat16_tEfNS_4arch4Sm80EEEEEvNT_6ParamsE:
        /* <DEDUP_REMOVED lines=58> */
.L_x_457:
        /* <DEDUP_REMOVED lines=97> */
.L_x_459:
[----:B------:R-:W-:Y:S05]  /*09b0*/  BSYNC B0 ;  /* 0x0000000000007941 */ /* 0x000fea0003800000 */
.L_x_458:
        /* <DEDUP_REMOVED lines=76> */
.L_x_469:
        /* <DEDUP_REMOVED lines=95> */
.L_x_462:
[----:B------:R-:W-:Y:S05]  /*1470*/  BSYNC B0 ;  /* 0x0000000000007941 */ /* 0x000fea0003800000 */
.L_x_461:
        /* <DEDUP_REMOVED lines=24> */
.L_x_467:
        /* <DEDUP_REMOVED lines=129> */
.L_x_466:
[----:B------:R-:W-:Y:S05]  /*1e10*/  BSYNC B0 ;  /* 0x0000000000007941 */ /* 0x000fea0003800000 */
.L_x_465:
[----:B------:R-:W-:-:S13]  /*1e20*/  ISETP.NE.AND P0, PT, R38, RZ, PT ;  /* 0x000000ff2600720c */ /* 0x000fda0003f05270 */
[----:B------:R-:W-:Y:S05]  /*1e30*/  @!P0 BRA `(.L_x_464) ;  /* 0x000002f000008947 */ /* 0x000fea0003800000 */
[----:B------:R-:W-:Y:S01]  /*1e40*/  IADD3 R0, R44, 0x3, RZ ;  /* 0x000000032c007810 */ /* 0x000fe20007ffe0ff */
[----:B------:R-:W-:Y:S02]  /*1e50*/  IMAD.MOV.U32 R15, RZ, RZ, 0x3 ;  /* 0x00000003ff0f7424 */ /* 0x000fe400078e00ff */
[----:B------:R-:W-:Y:S01]  /*1e60*/  IMAD.MOV.U32 R7, RZ, RZ, RZ ;  /* 0x000000ffff077224 */ /* 0x000fe200078e00ff */
[----:B------:R-:W-:Y:S02]  /*1e70*/  SHF.R.S32.HI R6, RZ, 0x1f, R0 ;  /* 0x0000001fff067819 */ /* 0x000fe40000011400 */
.L_x_468:
        /* <DEDUP_REMOVED lines=43> */
.L_x_464:
[----:B------:R-:W-:Y:S05]  /*2130*/  BSYNC B1 ;  /* 0x0000000000017941 */ /* 0x000fea0003800000 */
.L_x_463:
        /* <DEDUP_REMOVED lines=24> */
.L_x_460:
[----:B---3--:R-:W-:Y:S02]  /*22c0*/  MOV R0, 0x22e0 ;  /* 0x000022e000007802 */ /* 0x008fe40000000f00 */
[----:B------:R-:W-:Y:S05]  /*22d0*/  CALL.REL.NOINC `($__internal_41_$__cuda_sm70_shflsync_bfly_p) ;  /* 0x0000001000007944 */ /* 0x000fea0003c00000 */
[----:B-12---:R-:W-:Y:S05]  /*22e0*/  BRA `(.L_x_469) ;  /* 0xffffeb9000007947 */ /* 0x006fea000383ffff */
        .weak           $__internal_41_$__cuda_sm70_shflsync_bfly_p
        .type           $__internal_41_$__cuda_sm70_shflsync_bfly_p,@function
        .size           $__internal_41_$__cuda_sm70_shflsync_bfly_p,(.L_x_1851 - $__internal_41_$__cuda_sm70_shflsync_bfly_p)
$__internal_41_$__cuda_sm70_shflsync_bfly_p:
[----:B------:R-:W-:Y:S01]  /*22f0*/  HFMA2.MMA R9, -RZ, RZ, 0, 0 ;  /* 0x00000000ff097435 */ /* 0x000fe200000001ff */
[----:B------:R-:W-:Y:S01]  /*2300*/  MOV R8, R0 ;  /* 0x0000000000087202 */ /* 0x000fe20000000f00 */
[----:B------:R1:W2:Y:S04]  /*2310*/  SHFL.BFLY PT, R5, R7, 0x8, 0x1f ;  /* 0x0d001f0007057f89 */ /* 0x0002a800000e0000 */
[----:B------:R-:W-:Y:S05]  /*2320*/  RET.REL.NODEC R8 `(_ZN7cutlass13device_kernelIN5flash19FlashAttnFwdCombineIN4cute5tupleIJNS3_1CILi16EEENS5_ILi64EEEEEELi6ELi256ELi1ELb0ELb0ENS_10bfloat16_tEfNS_4arch4Sm80EEEEEvNT_6ParamsE) ;  /* 0xffffdcd008007950 */ /* 0x000fea0003c3ffff */
.L_x_470:
        /* <DEDUP_REMOVED lines=13> */
.L_x_1851:


//--------------------- .text._ZN7cutlass13device_kernelIN5flash19FlashAttnFwdCombineIN4cute5tupleIJNS3_1CILi16EEENS5_ILi64EEEEEELi5ELi256ELi1ELb0ELb0ENS_10bfloat16_tEfNS_4arch4Sm80EEEEEvNT_6ParamsE --------------------------
	.section	.text._ZN7cutlass13device_kernelIN5flash19FlashAttnFwdCombineIN4cute5tupleIJNS3_1CILi16EEENS5_ILi64EEEEEELi5ELi256ELi1ELb0ELb0ENS_10bfloat16_tEfNS_4arch4Sm80EEEEEvNT_6ParamsE,"ax",@progbits
	.sectioninfo	@"SHI_REGISTERS=48"
	.align	128
.text._ZN7cutlass13device_kernelIN5flash19FlashAttnFwdCombineIN4cute5tupleIJNS3_1CILi16EEENS5_ILi64EEEEEELi5ELi256ELi1ELb0ELb0ENS_10bfloat16_tEfNS_4arch4Sm80EEEEEvNT_6ParamsE:
        .type           _ZN7cutlass13device_kernelIN5flash19FlashAttnFwdCombineIN4cute5tupleIJNS3_1CILi16EEENS5_ILi64EEEEEELi5ELi256ELi1ELb0ELb0ENS_10bfloat16_tEfNS_4arch4Sm80EEEEEvNT_6ParamsE,@function
        .size           _ZN7cutlass13device_kernelIN5flash19FlashAttnFwdCombineIN4cute5tupleIJNS3_1CILi16EEENS5_ILi64EEEEEELi5ELi256ELi1ELb0ELb0ENS_10bfloat16_tEfNS_4arch4Sm80EEEEEvNT_6ParamsE,(.L_x_1853 - _ZN7cutlass13device_kernelIN5flash19FlashAttnFwdCombineIN4cute5tupleIJNS3_1CILi16EEENS5_ILi64EEEEEELi5ELi256ELi1ELb0ELb0ENS_10bfloat16_tEfNS_4arch4Sm80EEEEEvNT_6ParamsE)
        .other          _ZN7cutlass13device_kernelIN5flash19FlashAttnFwdCombineIN4cute5tupleIJNS3_1CILi16EEENS5_ILi64EEEEEELi5ELi256ELi1ELb0ELb0ENS_10bfloat16_tEfNS_4arch4Sm80EEEEEvNT_6ParamsE,@"STO_CUDA_ENTRY STV_DEFAULT"
_ZN7cutlass13device_kernelIN5flash19FlashAttnFwdCombineIN4cute5tupleIJNS3_1CILi16EEENS5_ILi64EEEEEELi5ELi256ELi1ELb0ELb0ENS_10bfloat16_tEfNS_4arch4Sm80EEEEEvNT_6ParamsE:
        /* <DEDUP_REMOVED lines=58> */
.L_x_471:
        /* <DEDUP_REMOVED lines=65> */
.L_x_473:
[----:B------:R-:W-:Y:S05]  /*07b0*/  BSYNC B0 ;  /* 0x0000000000007941 */ /* 0x000fea0003800000 */
.L_x_472:
        /* <DEDUP_REMOVED lines=72> */
.L_x_483:
        /* <DEDUP_REMOVED lines=82> */
.L_x_476:
[----:B------:R-:W-:Y:S05]  /*1160*/  BSYNC B0 ;  /* 0x0000000000007941 */ /* 0x000fea0003800000 */
.L_x_475:
        /* <DEDUP_REMOVED lines=24> */
.L_x_481:
        /* <DEDUP_REMOVED lines=129> */
.L_x_480:
[----:B------:R-:W-:Y:S05]  /*1b00*/  BSYNC B0 ;  /* 0x0000000000007941 */ /* 0x000fea0003800000 */
.L_x_479:
        /* <DEDUP_REMOVED lines=8> */
.L_x_482:
        /* <DEDUP_REMOVED lines=43> */
.L_x_478:
[----:B------:R-:W-:Y:S05]  /*1e40*/  BSYNC B1 ;  /* 0x0000000000017941 */ /* 0x000fea0003800000 */
.L_x_477:
        /* <DEDUP_REMOVED lines=24> */
.L_x_474:
[----:B--2---:R-:W-:Y:S02]  /*1fd0*/  MOV R0, 0x1ff0 ;  /* 0x00001ff000007802 */ /* 0x004fe40000000f00 */
[----:B------:R-:W-:Y:S05]  /*1fe0*/  CALL.REL.NOINC `($__internal_42_$__cuda_sm70_shflsync_bfly_p) ;  /* 0x0000001000007944 */ /* 0x000fea0003c00000 */
[----:B-12---:R-:W-:Y:S05]  /*1ff0*/  BRA `(.L_x_483) ;  /* 0xffffec4000007947 */ /* 0x006fea000383ffff */
        .weak           $__internal_42_$__cuda_sm70_shflsync_bfly_p
        .type           $__internal_42_$__cuda_sm70_shflsync_bfly_p,@function
        .size           $__internal_42_$__cuda_sm70_shflsync_bfly_p,(.L_x_1853 - $__internal_42_$__cuda_sm70_shflsync_bfly_p)
$__internal_42_$__cuda_sm70_shflsync_bfly_p:
[----:B------:R-:W-:Y:S01]  /*2000*/  HFMA2.MMA R11, -RZ, RZ, 0, 0 ;  /* 0x00000000ff0b7435 */ /* 0x000fe200000001ff */
[----:B------:R-:W-:Y:S01]  /*2010*/  MOV R10, R0 ;  /* 0x00000000000a7202 */ /* 0x000fe20000000f00 */
[----:B------:R1:W2:Y:S04]  /*2020*/  SHFL.BFLY PT, R5, R6, 0x8, 0x1f ;  /* 0x0d001f0006057f89 */ /* 0x0002a800000e0000 */
[----:B------:R-:W-:Y:S05]  /*2030*/  RET.REL.NODEC R10 `(_ZN7cutlass13device_kernelIN5flash19FlashAttnFwdCombineIN4cute5tupleIJNS3_1CILi16EEENS5_ILi64EEEEEELi5ELi256ELi1ELb0ELb0ENS_10bfloat16_tEfNS_4arch4Sm80EEEEEvNT_6ParamsE) ;  /* 0xffffdfc00a007950 */ /* 0x000fea0003c3ffff */
.L_x_484:
        /* <DEDUP_REMOVED lines=12> */
.L_x_1853:


//--------------------- .text._ZN7cutlass13device_kernelIN5flash19FlashAttnFwdCombineIN4cute5tupleIJNS3_1CILi16EEENS5_ILi64EEEEEELi4ELi256ELi1ELb0ELb0ENS_10bfloat16_tEfNS_4arch4Sm80EEEEEvNT_6ParamsE --------------------------
	.section	.text._ZN7cutlass13device_kernelIN5flash19FlashAttnFwdCombineIN4cute5tupleIJNS3_1CILi16EEENS5_ILi64EEEEEELi4ELi256ELi1ELb0ELb0ENS_10bfloat16_tEfNS_4arch4Sm80EEEEEvNT_6ParamsE,"ax",@progbits
	.sectioninfo	@"SHI_REGISTERS=48"
	.align	128
.text._ZN7cutlass13device_kernelIN5flash19FlashAttnFwdCombineIN4cute5tupleIJNS3_1CILi16EEENS5_ILi64EEEEEELi4ELi256ELi1ELb0ELb0ENS_10bfloat16_tEfNS_4arch4Sm80EEEEEvNT_6ParamsE:
        .type           _ZN7cutlass13device_kernelIN5flash19FlashAttnFwdCombineIN4cute5tupleIJNS3_1CILi16EEENS5_ILi64EEEEEELi4ELi256ELi1ELb0ELb0ENS_10bfloat16_tEfNS_4arch4Sm80EEEEEvNT_6ParamsE,@function
        .size           _ZN7cutlass13device_kernelIN5flash19FlashAttnFwdCombineIN4cute5tupleIJNS3_1CILi16EEENS5_ILi64EEEEEELi4ELi256ELi1ELb0ELb0ENS_10bfloat16_tEfNS_4arch4Sm80EEEEEvNT_6ParamsE,(.L_x_1855 - _ZN7cutlass13device_kernelIN5flash19FlashAttnFwdCombineIN4cute5tupleIJNS3_1CILi16EEENS5_ILi64EEEEEELi4ELi256ELi1ELb0ELb0ENS_10bfloat16_tEfNS_4arch4Sm80EEEEEvNT_6ParamsE)
        .other          _ZN7cutlass13device_kernelIN5flash19FlashAttnFwdCombineIN4cute5tupleIJNS3_1CILi16EEENS5_ILi64EEEEEELi4ELi256ELi1ELb0ELb0ENS_10bfloat16_tEfNS_4arch4Sm80EEEEEvNT_6ParamsE,@"STO_CUDA_ENTRY STV_DEFAULT"
_ZN7cutlass13device_kernelIN5flash19FlashAttnFwdCombineIN4cute5tupleIJNS3_1CILi16EEENS5_ILi64EEEEEELi4ELi256ELi1ELb0ELb0ENS_10bfloat16_tEfNS_4arch4Sm80EEEEEvNT_6ParamsE:
        /* <DEDUP_REMOVED lines=58> */
.L_x_485:
        /* <DEDUP_REMOVED lines=49> */
.L_x_487:
[----:B------:R-:W-:Y:S05]  /*06b0*/  BSYNC B0 ;  /* 0x0000000000007941 */ /* 0x000fea0003800000 */
.L_x_486:
        /* <DEDUP_REMOVED lines=70> */
.L_x_497:
        /* <DEDUP_REMOVED lines=74> */
.L_x_490:
[----:B------:R-:W-:Y:S05]  /*0fc0*/  BSYNC B0 ;  /* 0x0000000000007941 */ /* 0x000fea0003800000 */
.L_x_489:
        /* <DEDUP_REMOVED lines=24> */
.L_x_495:
        /* <DEDUP_REMOVED lines=129> */
.L_x_494:
[----:B------:R-:W-:Y:S05]  /*1960*/  BSYNC B0 ;  /* 0x0000000000007941 */ /* 0x000fea0003800000 */
.L_x_493:
        /* <DEDUP_REMOVED lines=8> */
.L_x_496:
        /* <DEDUP_REMOVED lines=43> */
.L_x_492:
[----:B------:R-:W-:Y:S05]  /*1ca0*/  BSYNC B1 ;  /* 0x0000000000017941 */ /* 0x000fea0003800000 */
.L_x_491:
        /* <DEDUP_REMOVED lines=24> */
.L_x_488:
[----:B------:R-:W-:Y:S02]  /*1e30*/  MOV R0, 0x1e50 ;  /* 0x00001e5000007802 */ /* 0x000fe40000000f00 */
[----:B-1-3--:R-:W-:Y:S05]  /*1e40*/  CALL.REL.NOINC `($__internal_43_$__cuda_sm70_shflsync_bfly_p) ;  /* 0x0000001000007944 */ /* 0x00afea0003c00000 */
[----:B-12---:R-:W-:Y:S05]  /*1e50*/  BRA `(.L_x_497) ;  /* 0xffffecc000007947 */ /* 0x006fea000383ffff */
        .weak           $__internal_43_$__cuda_sm70_shflsync_bfly_p
        .type           $__internal_43_$__cuda_sm70_shflsync_bfly_p,@function
        .size           $__internal_43_$__cuda_sm70_shflsync_bfly_p,(.L_x_1855 - $__internal_43_$__cuda_sm70_shflsync_bfly_p)
$__internal_43_$__cuda_sm70_shflsync_bfly_p:
[----:B------:R-:W-:Y:S01]  /*1e60*/  HFMA2.MMA R9, -RZ, RZ, 0, 0 ;  /* 0x00000000ff097435 */ /* 0x000fe200000001ff */
[----:B------:R-:W-:Y:S01]  /*1e70*/  MOV R8, R0 ;  /* 0x0000000000087202 */ /* 0x000fe20000000f00 */
[----:B------:R1:W2:Y:S04]  /*1e80*/  SHFL.BFLY PT, R5, R7, 0x8, 0x1f ;  /* 0x0d001f0007057f89 */ /* 0x0002a800000e0000 */
[----:B------:R-:W-:Y:S05]  /*1e90*/  RET.REL.NODEC R8 `(_ZN7cutlass13device_kernelIN5flash19FlashAttnFwdCombineIN4cute5tupleIJNS3_1CILi16EEENS5_ILi64EEEEEELi4ELi256ELi1ELb0ELb0ENS_10bfloat16_tEfNS_4arch4Sm80EEEEEvNT_6ParamsE) ;  /* 0xffffe16008007950 */ /* 0x000fea0003c3ffff */
.L_x_498:
        /* <DEDUP_REMOVED lines=14> */
.L_x_1855:


//--------------------- .text._ZN7cutlass13device_kernelIN5flash19FlashAttnFwdCombineIN4cute5tupleIJNS3_1CILi16EEENS5_ILi64EEEEEELi8ELi256ELi1ELb0ELb1ENS_10bfloat16_tEfNS_4arch4Sm80EEEEEvNT_6ParamsE --------------------------
	.section	.text._ZN7cutlass13device_kernelIN5flash19FlashAttnFwdCombineIN4cute5tupleIJNS3_1CILi16EEENS5_ILi64EEEEEELi8ELi256ELi1ELb0ELb1ENS_10bfloat16_tEfNS_4arch4Sm80EEEEEvNT_6ParamsE,"ax",@progbits
	.sectioninfo	@"SHI_REGISTERS=55"
	.align	128
.text._ZN7cutlass13device_kernelIN5flash19FlashAttnFwdCombineIN4cute5tupleIJNS3_1CILi16EEENS5_ILi64EEEEEELi8ELi256ELi1ELb0ELb1ENS_10bfloat16_tEfNS_4arch4Sm80EEEEEvNT_6ParamsE:
        .type           _ZN7cutlass13device_kernelIN5flash19FlashAttnFwdCombineIN4cute5tupleIJNS3_1CILi16EEENS5_ILi64EEEEEELi8ELi256ELi1ELb0ELb1ENS_10bfloat16_tEfNS_4arch4Sm80EEEEEvNT_6ParamsE,@function
        .size           _ZN7cutlass13device_kernelIN5flash19FlashAttnFwdCombineIN4cute5tupleIJNS3_1CILi16EEENS5_ILi64EEEEEELi8ELi256ELi1ELb0ELb1ENS_10bfloat16_tEfNS_4arch4Sm80EEEEEvNT_6ParamsE,(.L_x_1857 - _ZN7cutlass13device_kernelIN5flash19FlashAttnFwdCombineIN4cute5tupleIJNS3_1CILi16EEENS5_ILi64EEEEEELi8ELi256ELi1ELb0ELb1ENS_10bfloat16_tEfNS_4arch4Sm80EEEEEvNT_6ParamsE)
        .other          _ZN7cutlass13device_kernelIN5flash19FlashAttnFwdCombineIN4cute5tupleIJNS3_1CILi16EEENS5_ILi64EEEEEELi8ELi256ELi1ELb0ELb1ENS_10bfloat16_tEfNS_4arch4Sm80EEEEEvNT_6ParamsE,@"STO_CUDA_ENTRY STV_DEFAULT"
_ZN7cutlass13device_kernelIN5flash19FlashAttnFwdCombineIN4cute5tupleIJNS3_1CILi16EEENS5_ILi64EEEEEELi8ELi256ELi1ELb0ELb1ENS_10bfloat16_tEfNS_4arch4Sm80EEEEEvNT_6ParamsE:
        /* <DEDUP_REMOVED lines=51> */
.L_x_499:
        /* <DEDUP_REMOVED lines=25> */
.L_x_500:
        /* <DEDUP_REMOVED lines=101> */
.L_x_502:
        /* <DEDUP_REMOVED lines=13> */
[----:B------:R-:W-:Y:S05]  /*0be0*/  CALL.REL.NOINC `($__internal_44_$__cuda_sm20_div_u64) ;  /* 0x0000337000007944 */ /* 0x000fea0003c00000 */
[----:B------:R-:W-:Y:S01]  /*0bf0*/  MOV R2, R3 ;  /* 0x0000000300027202 */ /* 0x000fe20000000f00 */
[----:B------:R-:W-:Y:S05]  /*0c00*/  BRA `(.L_x_504) ;  /* 0x0000012000007947 */ /* 0x000fea0003800000 */
.L_x_503:
        /* <DEDUP_REMOVED lines=18> */
.L_x_504:
[----:B------:R-:W-:Y:S02]  /*0d30*/  IADD3 R5, R6, -0x1, RZ ;  /* 0xffffffff06057810 */ /* 0x000fe40007ffe0ff */
[----:B------:R-:W-:-:S03]  /*0d40*/  MOV R8, R2 ;  /* 0x0000000200087202 */ /* 0x000fc60000000f00 */
.L_x_501:
        /* <DEDUP_REMOVED lines=290> */
.L_x_506:
[----:B------:R-:W-:Y:S05]  /*1f70*/  BSYNC B0 ;  /* 0x0000000000007941 */ /* 0x000fea0003800000 */
.L_x_505:
        /* <DEDUP_REMOVED lines=95> */
.L_x_516:
        /* <DEDUP_REMOVED lines=187> */
.L_x_509:
[----:B------:R-:W-:Y:S05]  /*3120*/  BSYNC B0 ;  /* 0x0000000000007941 */ /* 0x000fea0003800000 */
.L_x_508:
        /* <DEDUP_REMOVED lines=24> */
.L_x_514:
        /* <DEDUP_REMOVED lines=129> */
.L_x_513:
[----:B------:R-:W-:Y:S05]  /*3ac0*/  BSYNC B0 ;  /* 0x0000000000007941 */ /* 0x000fea0003800000 */
.L_x_512:
[----:B------:R-:W-:-:S13]  /*3ad0*/  ISETP.NE.AND P0, PT, R36, RZ, PT ;  /* 0x000000ff2400720c */ /* 0x000fda0003f05270 */
[----:B------:R-:W-:Y:S05]  /*3ae0*/  @!P0 BRA `(.L_x_511) ;  /* 0x000002f000008947 */ /* 0x000fea0003800000 */
[----:B------:R-:W-:Y:S01]  /*3af0*/  IADD3 R0, R42, 0x3, RZ ;  /* 0x000000032a007810 */ /* 0x000fe20007ffe0ff */
[----:B------:R-:W-:Y:S02]  /*3b00*/  IMAD.MOV.U32 R15, RZ, RZ, 0x3 ;  /* 0x00000003ff0f7424 */ /* 0x000fe400078e00ff */
[----:B-1----:R-:W-:Y:S01]  /*3b10*/  IMAD.MOV.U32 R7, RZ, RZ, RZ ;  /* 0x000000ffff077224 */ /* 0x002fe200078e00ff */
[----:B------:R-:W-:Y:S02]  /*3b20*/  SHF.R.S32.HI R6, RZ, 0x1f, R0 ;  /* 0x0000001fff067819 */ /* 0x000fe40000011400 */
.L_x_515:
        /* <DEDUP_REMOVED lines=43> */
.L_x_511:
[----:B------:R-:W-:Y:S05]  /*3de0*/  BSYNC B1 ;  /* 0x0000000000017941 */ /* 0x000fea0003800000 */
.L_x_510:
        /* <DEDUP_REMOVED lines=20> */
.L_x_507:
[----:B------:R-:W-:Y:S02]  /*3f30*/  MOV R0, 0x3f50 ;  /* 0x00003f5000007802 */ /* 0x000fe40000000f00 */
[----:B------:R-:W-:Y:S05]  /*3f40*/  CALL.REL.NOINC `($__internal_45_$__cuda_sm70_shflsync_bfly_p) ;  /* 0x000003e000007944 */ /* 0x000fea0003c00000 */
[----:B-12---:R-:W-:Y:S05]  /*3f50*/  BRA `(.L_x_516) ;  /* 0xffffe61000007947 */ /* 0x006fea000383ffff */
        .weak           $__internal_44_$__cuda_sm20_div_u64
        .type           $__internal_44_$__cuda_sm20_div_u64,@function
        .size           $__internal_44_$__cuda_sm20_div_u64,($__internal_45_$__cuda_sm70_shflsync_bfly_p - $__internal_44_$__cuda_sm20_div_u64)
$__internal_44_$__cuda_sm20_div_u64:
        /* <DEDUP_REMOVED lines=60> */
[----:B------:R-:W-:Y:S06]  /*4320*/  RET.REL.NODEC R4 `(_ZN7cutlass13device_kernelIN5flash19FlashAttnFwdCombineIN4cute5tupleIJNS3_1CILi16EEENS5_ILi64EEEEEELi8ELi256ELi1ELb0ELb1ENS_10bfloat16_tEfNS_4arch4Sm80EEEEEvNT_6ParamsE) ;  /* 0xffffbcd004007950 */ /* 0x000fec0003c3ffff */
        .weak           $__internal_45_$__cuda_sm70_shflsync_bfly_p
        .type           $__internal_45_$__cuda_sm70_shflsync_bfly_p,@function
        .size           $__internal_45_$__cuda_sm70_shflsync_bfly_p,(.L_x_1857 - $__internal_45_$__cuda_sm70_shflsync_bfly_p)
$__internal_45_$__cuda_sm70_shflsync_bfly_p:
[----:B------:R-:W-:Y:S01]  /*4330*/  HFMA2.MMA R11, -RZ, RZ, 0, 0 ;  /* 0x00000000ff0b7435 */ /* 0x000fe200000001ff */
[----:B------:R-:W-:Y:S01]  /*4340*/  MOV R10, R0 ;  /* 0x00000000000a7202 */ /* 0x000fe20000000f00 */
[----:B------:R1:W2:Y:S04]  /*4350*/  SHFL.BFLY PT, R6, R7, 0x8, 0x1f ;  /* 0x0d001f0007067f89 */ /* 0x0002a800000e0000 */
[----:B------:R-:W-:Y:S05]  /*4360*/  RET.REL.NODEC R10 `(_ZN7cutlass13device_kernelIN5flash19FlashAttnFwdCombineIN4cute5tupleIJNS3_1CILi16EEENS5_ILi64EEEEEELi8ELi256ELi1ELb0ELb1ENS_10bfloat16_tEfNS_4arch4Sm80EEEEEvNT_6ParamsE) ;  /* 0xffffbc900a007950 */ /* 0x000fea0003c3ffff */
.L_x_517:
        /* <DEDUP_REMOVED lines=9> */
.L_x_1857:


//--------------------- .text._ZN7cutlass13device_kernelIN5flash19FlashAttnFwdCombineIN4cute5tupleIJNS3_1CILi16EEENS5_ILi64EEEEEELi7ELi256ELi1ELb0ELb1ENS_10bfloat16_tEfNS_4arch4Sm80EEEEEvNT_6ParamsE --------------------------
	.section	.text._ZN7cutlass13device_kernelIN5flash19FlashAttnFwdCombineIN4cute5tupleIJNS3_1CILi16EEENS5_ILi64EEEEEELi7ELi256ELi1ELb0ELb1ENS_10bfloat16_tEfNS_4arch4Sm80EEEEEvNT_6ParamsE,"ax",@progbits
	.sectioninfo	@"SHI_REGISTERS=48"
	.align	128
.text._ZN7cutlass13device_kernelIN5flash19FlashAttnFwdCombineIN4cute5tupleIJNS3_1CILi16EEENS5_ILi64EEEEEELi7ELi256ELi1ELb0ELb1ENS_10bfloat16_tEfNS_4arch4Sm80EEEEEvNT_6ParamsE:
        .type           _ZN7cutlass13device_kernelIN5flash19FlashAttnFwdCombineIN4cute5tupleIJNS3_1CILi16EEENS5_ILi64EEEEEELi7ELi256ELi1ELb0ELb1ENS_10bfloat16_tEfNS_4arch4Sm80EEEEEvNT_6ParamsE,@function
        .size           _ZN7cutlass13device_kernelIN5flash19FlashAttnFwdCombineIN4cute5tupleIJNS3_1CILi16EEENS5_ILi64EEEEEELi7ELi256ELi1ELb0ELb1ENS_10bfloat16_tEfNS_4arch4Sm80EEEEEvNT_6ParamsE,(.L_x_1860 - _ZN7cutlass13device_kernelIN5flash19FlashAttnFwdCombineIN4cute5tupleIJNS3_1CILi16EEENS5_ILi64EEEEEELi7ELi256ELi1ELb0ELb1ENS_10bfloat16_tEfNS_4arch4Sm80EEEEEvNT_6ParamsE)
        .other          _ZN7cutlass13device_kernelIN5flash19FlashAttnFwdCombineIN4cute5tupleIJNS3_1CILi16EEENS5_ILi64EEEEEELi7ELi256ELi1ELb0ELb1ENS_10bfloat16_tEfNS_4arch4Sm80EEEEEvNT_6ParamsE,@"STO_CUDA_ENTRY STV_DEFAULT"
_ZN7cutlass13device_kernelIN5flash19FlashAttnFwdCombineIN4cute5tupleIJNS3_1CILi16EEENS5_ILi64EEEEEELi7ELi256ELi1ELb0ELb1ENS_10bfloat16_tEfNS_4arch4Sm80EEEEEvNT_6ParamsE:
        /* <DEDUP_REMOVED lines=51> */
.L_x_518:
        /* <DEDUP_REMOVED lines=25> */
.L_x_519:
        /* <DEDUP_REMOVED lines=101> */
.L_x_521:
        /* <DEDUP_REMOVED lines=13> */
[----:B------:R-:W-:Y:S05]  /*0be0*/  CALL.REL.NOINC `($__internal_46_$__cuda_sm20_div_u64) ;  /* 0x000025f000007944 */ /* 0x000fea0003c00000 */
[----:B------:R-:W-:Y:S01]  /*0bf0*/  MOV R2, R3 ;  /* 0x0000000300027202 */ /* 0x000fe20000000f00 */
[----:B------:R-:W-:Y:S05]  /*0c00*/  BRA `(.L_x_523) ;  /* 0x0000012000007947 */ /* 0x000fea0003800000 */
.L_x_522:
        /* <DEDUP_REMOVED lines=18> */
.L_x_523:
[----:B------:R-:W-:Y:S02]  /*0d30*/  IADD3 R5, R6, -0x1, RZ ;  /* 0xffffffff06057810 */ /* 0x000fe40007ffe0ff */
[----:B------:R-:W-:-:S03]  /*0d40*/  MOV R8, R2 ;  /* 0x0000000200087202 */ /* 0x000fc60000000f00 */
.L_x_520:
        /* <DEDUP_REMOVED lines=154> */
.L_x_525:
[----:B------:R-:W-:Y:S05]  /*16f0*/  BSYNC B0 ;  /* 0x0000000000007941 */ /* 0x000fea0003800000 */
.L_x_524:
        /* <DEDUP_REMOVED lines=79> */
.L_x_535:
        /* <DEDUP_REMOVED lines=123> */
.L_x_528:
[----:B------:R-:W-:Y:S05]  /*23a0*/  BSYNC B0 ;  /* 0x0000000000007941 */ /* 0x000fea0003800000 */
.L_x_527:
        /* <DEDUP_REMOVED lines=24> */
.L_x_533:
        /* <DEDUP_REMOVED lines=129> */
.L_x_532:
[----:B------:R-:W-:Y:S05]  /*2d40*/  BSYNC B0 ;  /* 0x0000000000007941 */ /* 0x000fea0003800000 */
.L_x_531:
[----:B------:R-:W-:-:S13]  /*2d50*/  ISETP.NE.AND P0, PT, R36, RZ, PT ;  /* 0x000000ff2400720c */ /* 0x000fda0003f05270 */
[----:B------:R-:W-:Y:S05]  /*2d60*/  @!P0 BRA `(.L_x_530) ;  /* 0x000002f000008947 */ /* 0x000fea0003800000 */
[----:B------:R-:W-:Y:S01]  /*2d70*/  IADD3 R0, R42, 0x3, RZ ;  /* 0x000000032a007810 */ /* 0x000fe20007ffe0ff */
[----:B------:R-:W-:Y:S02]  /*2d80*/  IMAD.MOV.U32 R15, RZ, RZ, 0x3 ;  /* 0x00000003ff0f7424 */ /* 0x000fe400078e00ff */
[----:B-1----:R-:W-:Y:S01]  /*2d90*/  IMAD.MOV.U32 R7, RZ, RZ, RZ ;  /* 0x000000ffff077224 */ /* 0x002fe200078e00ff */
[----:B------:R-:W-:Y:S02]  /*2da0*/  SHF.R.S32.HI R6, RZ, 0x1f, R0 ;  /* 0x0000001fff067819 */ /* 0x000fe40000011400 */
.L_x_534:
        /* <DEDUP_REMOVED lines=43> */
.L_x_530:
[----:B------:R-:W-:Y:S05]  /*3060*/  BSYNC B1 ;  /* 0x0000000000017941 */ /* 0x000fea0003800000 */
.L_x_529:
        /* <DEDUP_REMOVED lines=20> */
.L_x_526:
[----:B------:R-:W-:Y:S02]  /*31b0*/  MOV R0, 0x31d0 ;  /* 0x000031d000007802 */ /* 0x000fe40000000f00 */
[----:B------:R-:W-:Y:S05]  /*31c0*/  CALL.REL.NOINC `($__internal_47_$__cuda_sm70_shflsync_bfly_p) ;  /* 0x000003e000007944 */ /* 0x000fea0003c00000 */
[----:B-12---:R-:W-:Y:S05]  /*31d0*/  BRA `(.L_x_535) ;  /* 0xffffea1000007947 */ /* 0x006fea000383ffff */
        .weak           $__internal_46_$__cuda_sm20_div_u64
        .type           $__internal_46_$__cuda_sm20_div_u64,@function
        .size           $__internal_46_$__cuda_sm20_div_u64,($__internal_47_$__cuda_sm70_shflsync_bfly_p - $__internal_46_$__cuda_sm20_div_u64)
$__internal_46_$__cuda_sm20_div_u64:
        /* <DEDUP_REMOVED lines=60> */
[----:B------:R-:W-:Y:S06]  /*35a0*/  RET.REL.NODEC R4 `(_ZN7cutlass13device_kernelIN5flash19FlashAttnFwdCombineIN4cute5tupleIJNS3_1CILi16EEENS5_ILi64EEEEEELi7ELi256ELi1ELb0ELb1ENS_10bfloat16_tEfNS_4arch4Sm80EEEEEvNT_6ParamsE) ;  /* 0xffffca5004007950 */ /* 0x000fec0003c3ffff */
        .weak           $__internal_47_$__cuda_sm70_shflsync_bfly_p
        .type           $__internal_47_$__cuda_sm70_shflsync_bfly_p,@function
        .size           $__internal_47_$__cuda_sm70_shflsync_bfly_p,(.L_x_1860 - $__internal_47_$__cuda_sm70_shflsync_bfly_p)
$__internal_47_$__cuda_sm70_shflsync_bfly_p:
[----:B------:R-:W-:Y:S01]  /*35b0*/  HFMA2.MMA R11, -RZ, RZ, 0, 0 ;  /* 0x00000000ff0b7435 */ /* 0x000fe200000001ff */
[----:B------:R-:W-:Y:S01]  /*35c0*/  MOV R10, R0 ;  /* 0x00000000000a7202 */ /* 0x000fe20000000f00 */
[----:B------:R1:W2:Y:S04]  /*35d0*/  SHFL.BFLY PT, R6, R7, 0x8, 0x1f ;  /* 0x0d001f0007067f89 */ /* 0x0002a800000e0000 */
[----:B------:R-:W-:Y:S05]  /*35e0*/  RET.REL.NODEC R10 `(_ZN7cutlass13device_kernelIN5flash19FlashAttnFwdCombineIN4cute5tupleIJNS3_1CILi16EEENS5_ILi64EEEEEELi7ELi256ELi1ELb0ELb1ENS_10bfloat16_tEfNS_4arch4Sm80EEEEEvNT_6ParamsE) ;  /* 0xffffca100a007950 */ /* 0x000fea0003c3ffff */
.L_x_536:
        /* <DEDUP_REMOVED lines=9> */
.L_x_1860:


//--------------------- .text._ZN7cutlass13device_kernelIN5flash19FlashAttnFwdCombineIN4cute5tupleIJNS3_1CILi16EEENS5_ILi64EEEEEELi6ELi256ELi1ELb0ELb1ENS_10bfloat16_tEfNS_4arch4Sm80EEEEEvNT_6ParamsE --------------------------
	.section	.text._ZN7cutlass13device_kernelIN5flash19FlashAttnFwdCombineIN4cute5tupleIJNS3_1CILi16EEENS5_ILi64EEEEEELi6ELi256ELi1ELb0ELb1ENS_10bfloat16_tEfNS_4arch4Sm80EEEEEvNT_6ParamsE,"ax",@progbits
	.sectioninfo	@"SHI_REGISTERS=42"
	.align	128
.text._ZN7cutlass13device_kernelIN5flash19FlashAttnFwdCombineIN4cute5tupleIJNS3_1CILi16EEENS5_ILi64EEEEEELi6ELi256ELi1ELb0ELb1ENS_10bfloat16_tEfNS_4arch4Sm80EEEEEvNT_6ParamsE:
        .type           _ZN7cutlass13device_kernelIN5flash19FlashAttnFwdCombineIN4cute5tupleIJNS3_1CILi16EEENS5_ILi64EEEEEELi6ELi256ELi1ELb0ELb1ENS_10bfloat16_tEfNS_4arch4Sm80EEEEEvNT_6ParamsE,@function
        .size           _ZN7cutlass13device_kernelIN5flash19FlashAttnFwdCombineIN4cute5tupleIJNS3_1CILi16EEENS5_ILi64EEEEEELi6ELi256ELi1ELb0ELb1ENS_10bfloat16_tEfNS_4arch4Sm80EEEEEvNT_6ParamsE,(.L_x_1863 - _ZN7cutlass13device_kernelIN5flash19FlashAttnFwdCombineIN4cute5tupleIJNS3_1CILi16EEENS5_ILi64EEEEEELi6ELi256ELi1ELb0ELb1ENS_10bfloat16_tEfNS_4arch4Sm80EEEEEvNT_6ParamsE)
        .other          _ZN7cutlass13device_kernelIN5flash19FlashAttnFwdCombineIN4cute5tupleIJNS3_1CILi16EEENS5_ILi64EEEEEELi6ELi256ELi1ELb0ELb1ENS_10bfloat16_tEfNS_4arch4Sm80EEEEEvNT_6ParamsE,@"STO_CUDA_ENTRY STV_DEFAULT"
_ZN7cutlass13device_kernelIN5flash19FlashAttnFwdCombineIN4cute5tupleIJNS3_1CILi16EEENS5_ILi64EEEEEELi6ELi256ELi1ELb0ELb1ENS_10bfloat16_tEfNS_4arch4Sm80EEEEEvNT_6ParamsE:
        /* <DEDUP_REMOVED lines=51> */
.L_x_537:
        /* <DEDUP_REMOVED lines=25> */
.L_x_538:
        /* <DEDUP_REMOVED lines=101> */
.L_x_540:
        /* <DEDUP_REMOVED lines=14> */
[----:B------:R-:W-:Y:S05]  /*0bf0*/  CALL.REL.NOINC `($__internal_48_$__cuda_sm20_div_u64) ;  /* 0x00001fc000007944 */ /* 0x000fea0003c00000 */
[----:B------:R-:W-:Y:S05]  /*0c00*/  BRA `(.L_x_542) ;  /* 0x0000013000007947 */ /* 0x000fea0003800000 */
.L_x_541:
        /* <DEDUP_REMOVED lines=19> */
.L_x_542:
[----:B------:R-:W-:Y:S02]  /*0d40*/  IADD3 R3, R7, -0x1, RZ ;  /* 0xffffffff07037810 */ /* 0x000fe40007ffe0ff */
[----:B------:R-:W-:-:S03]  /*0d50*/  MOV R5, R0 ;  /* 0x0000000000057202 */ /* 0x000fc60000000f00 */
.L_x_539:
        /* <DEDUP_REMOVED lines=92> */
.L_x_544:
[----:B------:R-:W-:Y:S05]  /*1320*/  BSYNC B0 ;  /* 0x0000000000007941 */ /* 0x000fea0003800000 */
.L_x_543:
        /* <DEDUP_REMOVED lines=72> */
.L_x_554:
        /* <DEDUP_REMOVED lines=91> */
.L_x_547:
[----:B------:R-:W-:Y:S05]  /*1d60*/  BSYNC B0 ;  /* 0x0000000000007941 */ /* 0x000fea0003800000 */
.L_x_546:
        /* <DEDUP_REMOVED lines=24> */
.L_x_552:
        /* <DEDUP_REMOVED lines=129> */
.L_x_551:
[----:B------:R-:W-:Y:S05]  /*2700*/  BSYNC B0 ;  /* 0x0000000000007941 */ /* 0x000fea0003800000 */
.L_x_550:
        /* <DEDUP_REMOVED lines=8> */
.L_x_553:
        /* <DEDUP_REMOVED lines=43> */
.L_x_549:
[----:B------:R-:W-:Y:S05]  /*2a40*/  BSYNC B1 ;  /* 0x0000000000017941 */ /* 0x000fea0003800000 */
.L_x_548:
        /* <DEDUP_REMOVED lines=20> */
.L_x_545:
[----:B-1----:R-:W-:Y:S02]  /*2b90*/  MOV R0, 0x2bb0 ;  /* 0x00002bb000007802 */ /* 0x002fe40000000f00 */
[----:B------:R-:W-:Y:S05]  /*2ba0*/  CALL.REL.NOINC `($__internal_49_$__cuda_sm70_shflsync_bfly_p) ;  /* 0x000003e000007944 */ /* 0x000fea0003c00000 */
[----:B-12---:R-:W-:Y:S05]  /*2bb0*/  BRA `(.L_x_554) ;  /* 0xffffebf000007947 */ /* 0x006fea000383ffff */
        .weak           $__internal_48_$__cuda_sm20_div_u64
        .type           $__internal_48_$__cuda_sm20_div_u64,@function
        .size           $__internal_48_$__cuda_sm20_div_u64,($__internal_49_$__cuda_sm70_shflsync_bfly_p - $__internal_48_$__cuda_sm20_div_u64)
$__internal_48_$__cuda_sm20_div_u64:
        /* <DEDUP_REMOVED lines=60> */
[----:B------:R-:W-:Y:S06]  /*2f80*/  RET.REL.NODEC R2 `(_ZN7cutlass13device_kernelIN5flash19FlashAttnFwdCombineIN4cute5tupleIJNS3_1CILi16EEENS5_ILi64EEEEEELi6ELi256ELi1ELb0ELb1ENS_10bfloat16_tEfNS_4arch4Sm80EEEEEvNT_6ParamsE) ;  /* 0xffffd07002007950 */ /* 0x000fec0003c3ffff */
        .weak           $__internal_49_$__cuda_sm70_shflsync_bfly_p
        .type           $__internal_49_$__cuda_sm70_shflsync_bfly_p,@function
        .size           $__internal_49_$__cuda_sm70_shflsync_bfly_p,(.L_x_1863 - $__internal_49_$__cuda_sm70_shflsync_bfly_p)
$__internal_49_$__cuda_sm70_shflsync_bfly_p:
[----:B------:R-:W-:Y:S01]  /*2f90*/  HFMA2.MMA R11, -RZ, RZ, 0, 0 ;  /* 0x00000000ff0b7435 */ /* 0x000fe200000001ff */
[----:B------:R-:W-:Y:S01]  /*2fa0*/  MOV R10, R0 ;  /* 0x00000000000a7202 */ /* 0x000fe20000000f00 */
[----:B------:R1:W2:Y:S04]  /*2fb0*/  SHFL.BFLY PT, R6, R7, 0x8, 0x1f ;  /* 0x0d001f0007067f89 */ /* 0x0002a800000e0000 */
[----:B------:R-:W-:Y:S05]  /*2fc0*/  RET.REL.NODEC R10 `(_ZN7cutlass13device_kernelIN5flash19FlashAttnFwdCombineIN4cute5tupleIJNS3_1CILi16EEENS5_ILi64EEEEEELi6ELi256ELi1ELb0ELb1ENS_10bfloat16_tEfNS_4arch4Sm80EEEEEvNT_6ParamsE) ;  /* 0xffffd0300a007950 */ /* 0x000fea0003c3ffff */
.L_x_555:
        /* <DEDUP_REMOVED lines=11> */
.L_x_1863:


//--------------------- .text._ZN7cutlass13device_kernelIN5flash19FlashAttnFwdCombineIN4cute5tupleIJNS3_1CILi16EEENS5_ILi64EEEEEELi5ELi256ELi1ELb0ELb1ENS_10bfloat16_tEfNS_4arch4Sm80EEEEEvNT_6ParamsE --------------------------
	.section	.text._ZN7cutlass13device_kernelIN5flash19FlashAttnFwdCombineIN4cute5tupleIJNS3_1CILi16EEENS5_ILi64EEEEEELi5ELi256ELi1ELb0ELb1ENS_10bfloat16_tEfNS_4arch4Sm80EEEEEvNT_6ParamsE,"ax",@progbits
	.sectioninfo	@"SHI_REGISTERS=42"
	.align	128
.text._ZN7cutlass13device_kernelIN5flash19FlashAttnFwdCombineIN4cute5tupleIJNS3_1CILi16EEENS5_ILi64EEEEEELi5ELi256ELi1ELb0ELb1ENS_10bfloat16_tEfNS_4arch4Sm80EEEEEvNT_6ParamsE:
        .type           _ZN7cutlass13device_kernelIN5flash19FlashAttnFwdCombineIN4cute5tupleIJNS3_1CILi16EEENS5_ILi64EEEEEELi5ELi256ELi1ELb0ELb1ENS_10bfloat16_tEfNS_4arch4Sm80EEEEEvNT_6ParamsE,@function
        .size           _ZN7cutlass13device_kernelIN5flash19FlashAttnFwdCombineIN4cute5tupleIJNS3_1CILi16EEENS5_ILi64EEEEEELi5ELi256ELi1ELb0ELb1ENS_10bfloat16_tEfNS_4arch4Sm80EEEEEvNT_6ParamsE,(.L_x_1866 - _ZN7cutlass13device_kernelIN5flash19FlashAttnFwdCombineIN4cute5tupleIJNS3_1CILi16EEENS5_ILi64EEEEEELi5ELi256ELi1ELb0ELb1ENS_10bfloat16_tEfNS_4arch4Sm80EEEEEvNT_6ParamsE)
        .other          _ZN7cutlass13device_kernelIN5flash19FlashAttnFwdCombineIN4cute5tupleIJNS3_1CILi16EEENS5_ILi64EEEEEELi5ELi256ELi1ELb0ELb1ENS_10bfloat16_tEfNS_4arch4Sm80EEEEEvNT_6ParamsE,@"STO_CUDA_ENTRY STV_DEFAULT"
_ZN7cutlass13device_kernelIN5flash19FlashAttnFwdCombineIN4cute5tupleIJNS3_1CILi16EEENS5_ILi64EEEEEELi5ELi256ELi1ELb0ELb1ENS_10bfloat16_tEfNS_4arch4Sm80EEEEEvNT_6ParamsE:
        /* <DEDUP_REMOVED lines=51> */
.L_x_556:
        /* <DEDUP_REMOVED lines=25> */
.L_x_557:
        /* <DEDUP_REMOVED lines=101> */
.L_x_559:
        /* <DEDUP_REMOVED lines=14> */
[----:B------:R-:W-:Y:S05]  /*0bf0*/  CALL.REL.NOINC `($__internal_50_$__cuda_sm20_div_u64) ;  /* 0x00001c8000007944 */ /* 0x000fea0003c00000 */
[----:B------:R-:W-:Y:S05]  /*0c00*/  BRA `(.L_x_561) ;  /* 0x0000013000007947 */ /* 0x000fea0003800000 */
.L_x_560:
        /* <DEDUP_REMOVED lines=19> */
.L_x_561:
[----:B------:R-:W-:Y:S02]  /*0d40*/  IADD3 R3, R7, -0x1, RZ ;  /* 0xffffffff07037810 */ /* 0x000fe40007ffe0ff */
[----:B------:R-:W-:-:S03]  /*0d50*/  MOV R5, R0 ;  /* 0x0000000000057202 */ /* 0x000fc60000000f00 */
.L_x_558:
        /* <DEDUP_REMOVED lines=60> */
.L_x_563:
[----:B------:R-:W-:Y:S05]  /*1120*/  BSYNC B0 ;  /* 0x0000000000007941 */ /* 0x000fea0003800000 */
.L_x_562:
        /* <DEDUP_REMOVED lines=68> */
.L_x_573:
        /* <DEDUP_REMOVED lines=75> */
.L_x_566:
[----:B------:R-:W-:Y:S05]  /*1a20*/  BSYNC B0 ;  /* 0x0000000000007941 */ /* 0x000fea0003800000 */
.L_x_565:
        /* <DEDUP_REMOVED lines=24> */
.L_x_571:
        /* <DEDUP_REMOVED lines=129> */
.L_x_570:
[----:B------:R-:W-:Y:S05]  /*23c0*/  BSYNC B0 ;  /* 0x0000000000007941 */ /* 0x000fea0003800000 */
.L_x_569:
        /* <DEDUP_REMOVED lines=8> */
.L_x_572:
        /* <DEDUP_REMOVED lines=43> */
.L_x_568:
[----:B------:R-:W-:Y:S05]  /*2700*/  BSYNC B1 ;  /* 0x0000000000017941 */ /* 0x000fea0003800000 */
.L_x_567:
        /* <DEDUP_REMOVED lines=20> */
.L_x_564:
[----:B--2---:R-:W-:Y:S02]  /*2850*/  MOV R0, 0x2870 ;  /* 0x0000287000007802 */ /* 0x004fe40000000f00 */
[----:B------:R-:W-:Y:S05]  /*2860*/  CALL.REL.NOINC `($__internal_51_$__cuda_sm70_shflsync_bfly_p) ;  /* 0x000003e000007944 */ /* 0x000fea0003c00000 */
[----:B-12---:R-:W-:Y:S05]  /*2870*/  BRA `(.L_x_573) ;  /* 0xffffecf000007947 */ /* 0x006fea000383ffff */
        .weak           $__internal_50_$__cuda_sm20_div_u64
        .type           $__internal_50_$__cuda_sm20_div_u64,@function
        .size           $__internal_50_$__cuda_sm20_div_u64,($__internal_51_$__cuda_sm70_shflsync_bfly_p - $__internal_50_$__cuda_sm20_div_u64)
$__internal_50_$__cuda_sm20_div_u64:
        /* <DEDUP_REMOVED lines=60> */
[----:B------:R-:W-:Y:S06]  /*2c40*/  RET.REL.NODEC R2 `(_ZN7cutlass13device_kernelIN5flash19FlashAttnFwdCombineIN4cute5tupleIJNS3_1CILi16EEENS5_ILi64EEEEEELi5ELi256ELi1ELb0ELb1ENS_10bfloat16_tEfNS_4arch4Sm80EEEEEvNT_6ParamsE) ;  /* 0xffffd3b002007950 */ /* 0x000fec0003c3ffff */
        .weak           $__internal_51_$__cuda_sm70_shflsync_bfly_p
        .type           $__internal_51_$__cuda_sm70_shflsync_bfly_p,@function
        .size           $__internal_51_$__cuda_sm70_shflsync_bfly_p,(.L_x_1866 - $__internal_51_$__cuda_sm70_shflsync_bfly_p)
$__internal_51_$__cuda_sm70_shflsync_bfly_p:
[----:B------:R-:W-:Y:S01]  /*2c50*/  HFMA2.MMA R23, -RZ, RZ, 0, 0 ;  /* 0x00000000ff177435 */ /* 0x000fe200000001ff */
[----:B------:R-:W-:Y:S01]  /*2c60*/  MOV R22, R0 ;  /* 0x0000000000167202 */ /* 0x000fe20000000f00 */
[----:B------:R1:W2:Y:S04]  /*2c70*/  SHFL.BFLY PT, R6, R7, 0x8, 0x1f ;  /* 0x0d001f0007067f89 */ /* 0x0002a800000e0000 */
[----:B------:R-:W-:Y:S05]  /*2c80*/  RET.REL.NODEC R22 `(_ZN7cutlass13device_kernelIN5flash19FlashAttnFwdCombineIN4cute5tupleIJNS3_1CILi16EEENS5_ILi64EEEEEELi5ELi256ELi1ELb0ELb1ENS_10bfloat16_tEfNS_4arch4Sm80EEEEEvNT_6ParamsE) ;  /* 0xffffd37016007950 */ /* 0x000fea0003c3ffff */
.L_x_574:
        /* <DEDUP_REMOVED lines=15> */
.L_x_1866:


//--------------------- .text._ZN7cutlass13device_kernelIN5flash19FlashAttnFwdCombineIN4cute5tupleIJNS3_1CILi16EEENS5_ILi64EEEEEELi4ELi256ELi1ELb0ELb1ENS_10bfloat16_tEfNS_4arch4Sm80EEEEEvNT_6ParamsE --------------------------
	.section	.text._ZN7cutlass13device_kernelIN5flash19FlashAttnFwdCombineIN4cute5tupleIJNS3_1CILi16EEENS5_ILi64EEEEEELi4ELi256ELi1ELb0ELb1ENS_10bfloat16_tEfNS_4arch4Sm80EEEEEvNT_6ParamsE,"ax",@progbits
	.sectioninfo	@"SHI_REGISTERS=42"
	.align	128
.text._ZN7cutlass13device_kernelIN5flash19FlashAttnFwdCombineIN4cute5tupleIJNS3_1CILi16EEENS5_ILi64EEEEEELi4ELi256ELi1ELb0ELb1ENS_10bfloat16_tEfNS_4arch4Sm80EEEEEvNT_6ParamsE:
        .type           _ZN7cutlass13device_kernelIN5flash19FlashAttnFwdCombineIN4cute5tupleIJNS3_1CILi16EEENS5_ILi64EEEEEELi4ELi256ELi1ELb0ELb1ENS_10bfloat16_tEfNS_4arch4Sm80EEEEEvNT_6ParamsE,@function
        .size           _ZN7cutlass13device_kernelIN5flash19FlashAttnFwdCombineIN4cute5tupleIJNS3_1CILi16EEENS5_ILi64EEEEEELi4ELi256ELi1ELb0ELb1ENS_10bfloat16_tEfNS_4arch4Sm80EEEEEvNT_6ParamsE,(.L_x_1869 - _ZN7cutlass13device_kernelIN5flash19FlashAttnFwdCombineIN4cute5tupleIJNS3_1CILi16EEENS5_ILi64EEEEEELi4ELi256ELi1ELb0ELb1ENS_10bfloat16_tEfNS_4arch4Sm80EEEEEvNT_6ParamsE)
        .other          _ZN7cutlass13device_kernelIN5flash19FlashAttnFwdCombineIN4cute5tupleIJNS3_1CILi16EEENS5_ILi64EEEEEELi4ELi256ELi1ELb0ELb1ENS_10bfloat16_tEfNS_4arch4Sm80EEEEEvNT_6ParamsE,@"STO_CUDA_ENTRY STV_DEFAULT"
_ZN7cutlass13device_kernelIN5flash19FlashAttnFwdCombineIN4cute5tupleIJNS3_1CILi16EEENS5_ILi64EEEEEELi4ELi256ELi1ELb0ELb1ENS_10bfloat16_tEfNS_4arch4Sm80EEEEEvNT_6ParamsE:
        /* <DEDUP_REMOVED lines=51> */
.L_x_575:
        /* <DEDUP_REMOVED lines=25> */
.L_x_576:
        /* <DEDUP_REMOVED lines=101> */
.L_x_578:
        /* <DEDUP_REMOVED lines=14> */
[----:B------:R-:W-:Y:S05]  /*0bf0*/  CALL.REL.NOINC `($__internal_52_$__cuda_sm20_div_u64) ;  /* 0x00001af000007944 */ /* 0x000fea0003c00000 */
[----:B------:R-:W-:Y:S05]  /*0c00*/  BRA `(.L_x_580) ;  /* 0x0000013000007947 */ /* 0x000fea0003800000 */
.L_x_579:
        /* <DEDUP_REMOVED lines=19> */
.L_x_580:
[----:B------:R-:W-:Y:S02]  /*0d40*/  IADD3 R3, R7, -0x1, RZ ;  /* 0xffffffff07037810 */ /* 0x000fe40007ffe0ff */
[----:B------:R-:W-:-:S03]  /*0d50*/  MOV R5, R0 ;  /* 0x0000000000057202 */ /* 0x000fc60000000f00 */
.L_x_577:
        /* <DEDUP_REMOVED lines=44> */
.L_x_582:
[----:B------:R-:W-:Y:S05]  /*1020*/  BSYNC B0 ;  /* 0x0000000000007941 */ /* 0x000fea0003800000 */
.L_x_581:
        /* <DEDUP_REMOVED lines=66> */
.L_x_592:
        /* <DEDUP_REMOVED lines=67> */
.L_x_585:
[----:B------:R-:W-:Y:S05]  /*1880*/  BSYNC B0 ;  /* 0x0000000000007941 */ /* 0x000fea0003800000 */
.L_x_584:
        /* <DEDUP_REMOVED lines=24> */
.L_x_590:
        /* <DEDUP_REMOVED lines=129> */
.L_x_589:
[----:B------:R-:W-:Y:S05]  /*2220*/  BSYNC B0 ;  /* 0x0000000000007941 */ /* 0x000fea0003800000 */
.L_x_588:
        /* <DEDUP_REMOVED lines=8> */
.L_x_591:
        /* <DEDUP_REMOVED lines=43> */
.L_x_587:
[----:B------:R-:W-:Y:S05]  /*2560*/  BSYNC B1 ;  /* 0x0000000000017941 */ /* 0x000fea0003800000 */
.L_x_586:
        /* <DEDUP_REMOVED lines=20> */
.L_x_583:
[----:B------:R-:W-:Y:S02]  /*26b0*/  MOV R0, 0x26d0 ;  /* 0x000026d000007802 */ /* 0x000fe40000000f00 */
[----:B-12---:R-:W-:Y:S05]  /*26c0*/  CALL.REL.NOINC `($__internal_53_$__cuda_sm70_shflsync_bfly_p) ;  /* 0x000003f000007944 */ /* 0x006fea0003c00000 */
[----:B--2---:R-:W-:Y:S01]  /*26d0*/  MOV R0, R7 ;  /* 0x0000000700007202 */ /* 0x004fe20000000f00 */
[----:B-1----:R-:W-:Y:S05]  /*26e0*/  BRA `(.L_x_592) ;  /* 0xffffed6000007947 */ /* 0x002fea000383ffff */
        .weak           $__internal_52_$__cuda_sm20_div_u64
        .type           $__internal_52_$__cuda_sm20_div_u64,@function
        .size           $__internal_52_$__cuda_sm20_div_u64,($__internal_53_$__cuda_sm70_shflsync_bfly_p - $__internal_52_$__cuda_sm20_div_u64)
$__internal_52_$__cuda_sm20_div_u64:
        /* <DEDUP_REMOVED lines=60> */
[----:B------:R-:W-:Y:S06]  /*2ab0*/  RET.REL.NODEC R2 `(_ZN7cutlass13device_kernelIN5flash19FlashAttnFwdCombineIN4cute5tupleIJNS3_1CILi16EEENS5_ILi64EEEEEELi4ELi256ELi1ELb0ELb1ENS_10bfloat16_tEfNS_4arch4Sm80EEEEEvNT_6ParamsE) ;  /* 0xffffd54002007950 */ /* 0x000fec0003c3ffff */
        .weak           $__internal_53_$__cuda_sm70_shflsync_bfly_p
        .type           $__internal_53_$__cuda_sm70_shflsync_bfly_p,@function
        .size           $__internal_53_$__cuda_sm70_shflsync_bfly_p,(.L_x_1869 - $__internal_53_$__cuda_sm70_shflsync_bfly_p)
$__internal_53_$__cuda_sm70_shflsync_bfly_p:
[----:B------:R-:W-:Y:S01]  /*2ac0*/  HFMA2.MMA R11, -RZ, RZ, 0, 0 ;  /* 0x00000000ff0b7435 */ /* 0x000fe200000001ff */
[----:B------:R-:W-:Y:S01]  /*2ad0*/  MOV R10, R0 ;  /* 0x00000000000a7202 */ /* 0x000fe20000000f00 */
[----:B------:R1:W2:Y:S04]  /*2ae0*/  SHFL.BFLY PT, R7, R6, 0x8, 0x1f ;  /* 0x0d001f0006077f89 */ /* 0x0002a800000e0000 */
[----:B------:R-:W-:Y:S05]  /*2af0*/  RET.REL.NODEC R10 `(_ZN7cutlass13device_kernelIN5flash19FlashAttnFwdCombineIN4cute5tupleIJNS3_1CILi16EEENS5_ILi64EEEEEELi4ELi256ELi1ELb0ELb1ENS_10bfloat16_tEfNS_4arch4Sm80EEEEEvNT_6ParamsE) ;  /* 0xffffd5000a007950 */ /* 0x000fea0003c3ffff */
.L_x_593:
        /* <DEDUP_REMOVED lines=16> */
.L_x_1869:


//--------------------- .text._ZN7cutlass13device_kernelIN5flash19FlashAttnFwdCombineIN4cute5tupleIJNS3_1CILi8EEENS5_ILi128EEEEEELi8ELi256ELi1ELb0ELb0ENS_6half_tEfNS_4arch4Sm90EEEEEvNT_6ParamsE --------------------------
	.section	.text._ZN7cutlass13device_kernelIN5flash19FlashAttnFwdCombineIN4cute5tupleIJNS3_1CILi8EEENS5_ILi128EEEEEELi8ELi256ELi1ELb0ELb0ENS_6half_tEfNS_4arch4Sm90EEEEEvNT_6ParamsE,"ax",@progbits
	.sectioninfo	@"SHI_REGISTERS=48"
	.align	128
.text._ZN7cutlass13device_kernelIN5flash19FlashAttnFwdCombineIN4cute5tupleIJNS3_1CILi8EEENS5_ILi128EEEEEELi8ELi256ELi1ELb0ELb0ENS_6half_tEfNS_4arch4Sm90EEEEEvNT_6ParamsE:
        .type           _ZN7cutlass13device_kernelIN5flash19FlashAttnFwdCombineIN4cute5tupleIJNS3_1CILi8EEENS5_ILi128EEEEEELi8ELi256ELi1ELb0ELb0ENS_6half_tEfNS_4arch4Sm90EEEEEvNT_6ParamsE,@function
        .size           _ZN7cutlass13device_kernelIN5flash19FlashAttnFwdCombineIN4cute5tupleIJNS3_1CILi8EEENS5_ILi128EEEEEELi8ELi256ELi1ELb0ELb0ENS_6half_tEfNS_4arch4Sm90EEEEEvNT_6ParamsE,(.L_x_1872 - _ZN7cutlass13device_kernelIN5flash19FlashAttnFwdCombineIN4cute5tupleIJNS3_1CILi8EEENS5_ILi128EEEEEELi8ELi256ELi1ELb0ELb0ENS_6half_tEfNS_4arch4Sm90EEEEEvNT_6ParamsE)
        .other          _ZN7cutlass13device_kernelIN5flash19FlashAttnFwdCombineIN4cute5tupleIJNS3_1CILi8EEENS5_ILi128EEEEEELi8ELi256ELi1ELb0ELb0ENS_6half_tEfNS_4arch4Sm90EEEEEvNT_6ParamsE,@"STO_CUDA_ENTRY STV_DEFAULT"
_ZN7cutlass13device_kernelIN5flash19FlashAttnFwdCombineIN4cute5tupleIJNS3_1CILi8EEENS5_ILi128EEEEEELi8ELi256ELi1ELb0ELb0ENS_6half_tEfNS_4arch4Sm90EEEEEvNT_6ParamsE:
        /* <DEDUP_REMOVED lines=58> */
.L_x_594:
        /* <DEDUP_REMOVED lines=183> */
.L_x_596:
[----:B------:R-:W-:Y:S05]  /*0f10*/  BSYNC B0 ;  /* 0x0000000000007941 */ /* 0x000fea0003800000 */
.L_x_595:
        /* <DEDUP_REMOVED lines=98> */
.L_x_606:
        /* <DEDUP_REMOVED lines=136> */
.L_x_599:
[----:B------:R-:W-:Y:S05]  /*1dc0*/  BSYNC B0 ;  /* 0x0000000000007941 */ /* 0x000fea0003800000 */
.L_x_598:
        /* <DEDUP_REMOVED lines=24> */
.L_x_604:
        /* <DEDUP_REMOVED lines=129> */
.L_x_603:
[----:B------:R-:W-:Y:S05]  /*2760*/  BSYNC B0 ;  /* 0x0000000000007941 */ /* 0x000fea0003800000 */
.L_x_602:
        /* <DEDUP_REMOVED lines=8> */
.L_x_605:
        /* <DEDUP_REMOVED lines=43> */
.L_x_601:
[----:B------:R-:W-:Y:S05]  /*2aa0*/  BSYNC B1 ;  /* 0x0000000000017941 */ /* 0x000fea0003800000 */
.L_x_600:
[----:B------:R-:W-:Y:S02]  /*2ab0*/  F2FP.PACK_AB R10, R10, R9 ;  /* 0x000000090a0a723e */ /* 0x000fe400000000ff */
[----:B------:R-:W-:Y:S01]  /*2ac0*/  F2FP.PACK_AB R11, R12, R11 ;  /* 0x0000000b0c0b723e */ /* 0x000fe200000000ff */
        /* <DEDUP_REMOVED lines=22> */
.L_x_597:
[----:B------:R-:W-:Y:S02]  /*2c30*/  MOV R6, 0x2c50 ;  /* 0x00002c5000067802 */ /* 0x000fe40000000f00 */
[----:B------:R-:W-:Y:S05]  /*2c40*/  CALL.REL.NOINC `($__internal_54_$__cuda_sm70_shflsync_bfly_p) ;  /* 0x0000001000007944 */ /* 0x000fea0003c00000 */
[----:B-12---:R-:W-:Y:S05]  /*2c50*/  BRA `(.L_x_606) ;  /* 0xffffe8e000007947 */ /* 0x006fea000383ffff */
        .weak           $__internal_54_$__cuda_sm70_shflsync_bfly_p
        .type           $__internal_54_$__cuda_sm70_shflsync_bfly_p,@function
        .size           $__internal_54_$__cuda_sm70_shflsync_bfly_p,(.L_x_1872 - $__internal_54_$__cuda_sm70_shflsync_bfly_p)
$__internal_54_$__cuda_sm70_shflsync_bfly_p:
[----:B------:R-:W-:Y:S01]  /*2c60*/  MOV R7, 0x0 ;  /* 0x0000000000077802 */ /* 0x000fe20000000f00 */
[----:B------:R1:W2:Y:S03]  /*2c70*/  SHFL.BFLY PT, R5, R0, 0x10, 0x1f ;  /* 0x0e001f0000057f89 */ /* 0x0002a600000e0000 */
[----:B------:R-:W-:Y:S05]  /*2c80*/  RET.REL.NODEC R6 `(_ZN7cutlass13device_kernelIN5flash19FlashAttnFwdCombineIN4cute5tupleIJNS3_1CILi8EEENS5_ILi128EEEEEELi8ELi256ELi1ELb0ELb0ENS_6half_tEfNS_4arch4Sm90EEEEEvNT_6ParamsE) ;  /* 0xffffd37006007950 */ /* 0x000fea0003c3ffff */
.L_x_607:
        /* <DEDUP_REMOVED lines=15> */
.L_x_1872:


//--------------------- .text._ZN7cutlass13device_kernelIN5flash19FlashAttnFwdCombineIN4cute5tupleIJNS3_1CILi8EEENS5_ILi128EEEEEELi7ELi256ELi1ELb0ELb0ENS_6half_tEfNS_4arch4Sm90EEEEEvNT_6ParamsE --------------------------
	.section	.text._ZN7cutlass13device_kernelIN5flash19FlashAttnFwdCombineIN4cute5tupleIJNS3_1CILi8EEENS5_ILi128EEEEEELi7ELi256ELi1ELb0ELb0ENS_6half_tEfNS_4arch4Sm90EEEEEvNT_6ParamsE,"ax",@progbits
	.sectioninfo	@"SHI_REGISTERS=48"
	.align	128
.text._ZN7cutlass13device_kernelIN5flash19FlashAttnFwdCombineIN4cute5tupleIJNS3_1CILi8EEENS5_ILi128EEEEEELi7ELi256ELi1ELb0ELb0ENS_6half_tEfNS_4arch4Sm90EEEEEvNT_6ParamsE:
        .type           _ZN7cutlass13device_kernelIN5flash19FlashAttnFwdCombineIN4cute5tupleIJNS3_1CILi8EEENS5_ILi128EEEEEELi7ELi256ELi1ELb0ELb0ENS_6half_tEfNS_4arch4Sm90EEEEEvNT_6ParamsE,@function
        .size           _ZN7cutlass13device_kernelIN5flash19FlashAttnFwdCombineIN4cute5tupleIJNS3_1CILi8EEENS5_ILi128EEEEEELi7ELi256ELi1ELb0ELb0ENS_6half_tEfNS_4arch4Sm90EEEEEvNT_6ParamsE,(.L_x_1874 - _ZN7cutlass13device_kernelIN5flash19FlashAttnFwdCombineIN4cute5tupleIJNS3_1CILi8EEENS5_ILi128EEEEEELi7ELi256ELi1ELb0ELb0ENS_6half_tEfNS_4arch4Sm90EEEEEvNT_6ParamsE)
        .other          _ZN7cutlass13device_kernelIN5flash19FlashAttnFwdCombineIN4cute5tupleIJNS3_1CILi8EEENS5_ILi128EEEEEELi7ELi256ELi1ELb0ELb0ENS_6half_tEfNS_4arch4Sm90EEEEEvNT_6ParamsE,@"STO_CUDA_ENTRY STV_DEFAULT"
_ZN7cutlass13device_kernelIN5flash19FlashAttnFwdCombineIN4cute5tupleIJNS3_1CILi8EEENS5_ILi128EEEEEELi7ELi256ELi1ELb0ELb0ENS_6half_tEfNS_4arch4Sm90EEEEEvNT_6ParamsE:
        /* <DEDUP_REMOVED lines=58> */
.L_x_608:
        /* <DEDUP_REMOVED lines=113> */
.L_x_610:
[----:B------:R-:W-:Y:S05]  /*0ab0*/  BSYNC B0 ;  /* 0x0000000000007941 */ /* 0x000fea0003800000 */
.L_x_609:
        /* <DEDUP_REMOVED lines=90> */
.L_x_620:
        /* <DEDUP_REMOVED lines=104> */
.L_x_613:
[----:B------:R-:W-:Y:S05]  /*16e0*/  BSYNC B0 ;  /* 0x0000000000007941 */ /* 0x000fea0003800000 */
.L_x_612:
        /* <DEDUP_REMOVED lines=24> */
.L_x_618:
        /* <DEDUP_REMOVED lines=129> */
.L_x_617:
[----:B------:R-:W-:Y:S05]  /*2080*/  BSYNC B0 ;  /* 0x0000000000007941 */ /* 0x000fea0003800000 */
.L_x_616:
        /* <DEDUP_REMOVED lines=8> */
.L_x_619:
        /* <DEDUP_REMOVED lines=43> */
.L_x_615:
[----:B------:R-:W-:Y:S05]  /*23c0*/  BSYNC B1 ;  /* 0x0000000000017941 */ /* 0x000fea0003800000 */
.L_x_614:
[----:B------:R-:W-:Y:S02]  /*23d0*/  F2FP.PACK_AB R10, R10, R9 ;  /* 0x000000090a0a723e */ /* 0x000fe400000000ff */
[----:B------:R-:W-:Y:S01]  /*23e0*/  F2FP.PACK_AB R11, R12, R11 ;  /* 0x0000000b0c0b723e */ /* 0x000fe200000000ff */
        /* <DEDUP_REMOVED lines=22> */
.L_x_611:
[----:B------:R-:W-:Y:S02]  /*2550*/  MOV R6, 0x2570 ;  /* 0x0000257000067802 */ /* 0x000fe40000000f00 */
[----:B------:R-:W-:Y:S05]  /*2560*/  CALL.REL.NOINC `($__internal_55_$__cuda_sm70_shflsync_bfly_p) ;  /* 0x0000001000007944 */ /* 0x000fea0003c00000 */
[----:B-12---:R-:W-:Y:S05]  /*2570*/  BRA `(.L_x_620) ;  /* 0xffffeae000007947 */ /* 0x006fea000383ffff */
        .weak           $__internal_55_$__cuda_sm70_shflsync_bfly_p
        .type           $__internal_55_$__cuda_sm70_shflsync_bfly_p,@function
        .size           $__internal_55_$__cuda_sm70_shflsync_bfly_p,(.L_x_1874 - $__internal_55_$__cuda_sm70_shflsync_bfly_p)
$__internal_55_$__cuda_sm70_shflsync_bfly_p:
[----:B------:R-:W-:Y:S01]  /*2580*/  MOV R7, 0x0 ;  /* 0x0000000000077802 */ /* 0x000fe20000000f00 */
[----:B------:R1:W2:Y:S03]  /*2590*/  SHFL.BFLY PT, R5, R0, 0x10, 0x1f ;  /* 0x0e001f0000057f89 */ /* 0x0002a600000e0000 */
[----:B------:R-:W-:Y:S05]  /*25a0*/  RET.REL.NODEC R6 `(_ZN7cutlass13device_kernelIN5flash19FlashAttnFwdCombineIN4cute5tupleIJNS3_1CILi8EEENS5_ILi128EEEEEELi7ELi256ELi1ELb0ELb0ENS_6half_tEfNS_4arch4Sm90EEEEEvNT_6ParamsE) ;  /* 0xffffda5006007950 */ /* 0x000fea0003c3ffff */
.L_x_621:
        /* <DEDUP_REMOVED lines=13> */
.L_x_1874:


//--------------------- .text._ZN7cutlass13device_kernelIN5flash19FlashAttnFwdCombineIN4cute5tupleIJNS3_1CILi8EEENS5_ILi128EEEEEELi6ELi256ELi1ELb0ELb0ENS_6half_tEfNS_4arch4Sm90EEEEEvNT_6ParamsE --------------------------
	.section	.text._ZN7cutlass13device_kernelIN5flash19FlashAttnFwdCombineIN4cute5tupleIJNS3_1CILi8EEENS5_ILi128EEEEEELi6ELi256ELi1ELb0ELb0ENS_6half_tEfNS_4arch4Sm90EEEEEvNT_6ParamsE,"ax",@progbits
	.sectioninfo	@"SHI_REGISTERS=48"
	.align	128
.text._ZN7cutlass13device_kernelIN5flash19FlashAttnFwdCombineIN4cute5tupleIJNS3_1CILi8EEENS5_ILi128EEEEEELi6ELi256ELi1ELb0ELb0ENS_6half_tEfNS_4arch4Sm90EEEEEvNT_6ParamsE:
        .type           _ZN7cutlass13device_kernelIN5flash19FlashAttnFwdCombineIN4cute5tupleIJNS3_1CILi8EEENS5_ILi128EEEEEELi6ELi256ELi1ELb0ELb0ENS_6half_tEfNS_4arch4Sm90EEEEEvNT_6ParamsE,@function
        .size           _ZN7cutlass13device_kernelIN5flash19FlashAttnFwdCombineIN4cute5tupleIJNS3_1CILi8EEENS5_ILi128EEEEEELi6ELi256ELi1ELb0ELb0ENS_6half_tEfNS_4arch4Sm90EEEEEvNT_6ParamsE,(.L_x_1876 - _ZN7cutlass13device_kernelIN5flash19FlashAttnFwdCombineIN4cute5tupleIJNS3_1CILi8EEENS5_ILi128EEEEEELi6ELi256ELi1ELb0ELb0ENS_6half_tEfNS_4arch4Sm90EEEEEvNT_6ParamsE)
        .other          _ZN7cutlass13device_kernelIN5flash19FlashAttnFwdCombineIN4cute5tupleIJNS3_1CILi8EEENS5_ILi128EEEEEELi6ELi256ELi1ELb0ELb0ENS_6half_tEfNS_4arch4Sm90EEEEEvNT_6ParamsE,@"STO_CUDA_ENTRY STV_DEFAULT"
_ZN7cutlass13device_kernelIN5flash19FlashAttnFwdCombineIN4cute5tupleIJNS3_1CILi8EEENS5_ILi128EEEEEELi6ELi256ELi1ELb0ELb0ENS_6half_tEfNS_4arch4Sm90EEEEEvNT_6ParamsE:
        /* <DEDUP_REMOVED lines=58> */
.L_x_622:
        /* <DEDUP_REMOVED lines=72> */
.L_x_624:
[----:B------:R-:W-:Y:S05]  /*0820*/  BSYNC B0 ;  /* 0x0000000000007941 */ /* 0x000fea0003800000 */
.L_x_623:
        /* <DEDUP_REMOVED lines=81> */
.L_x_634:
        /* <DEDUP_REMOVED lines=88> */
.L_x_627:
[----:B------:R-:W-:Y:S05]  /*12c0*/  BSYNC B0 ;  /* 0x0000000000007941 */ /* 0x000fea0003800000 */
.L_x_626:
        /* <DEDUP_REMOVED lines=24> */
.L_x_632:
        /* <DEDUP_REMOVED lines=129> */
.L_x_631:
[----:B------:R-:W-:Y:S05]  /*1c60*/  BSYNC B0 ;  /* 0x0000000000007941 */ /* 0x000fea0003800000 */
.L_x_630:
        /* <DEDUP_REMOVED lines=8> */
.L_x_633:
        /* <DEDUP_REMOVED lines=43> */
.L_x_629:
[----:B------:R-:W-:Y:S05]  /*1fa0*/  BSYNC B1 ;  /* 0x0000000000017941 */ /* 0x000fea0003800000 */
.L_x_628:
        /* <DEDUP_REMOVED lines=24> */
.L_x_625:
[----:B-1----:R-:W-:Y:S02]  /*2130*/  MOV R6, 0x2150 ;  /* 0x0000215000067802 */ /* 0x002fe40000000f00 */
[----:B------:R-:W-:Y:S05]  /*2140*/  CALL.REL.NOINC `($__internal_56_$__cuda_sm70_shflsync_bfly_p) ;  /* 0x0000001000007944 */ /* 0x000fea0003c00000 */
[----:B-12---:R-:W-:Y:S05]  /*2150*/  BRA `(.L_x_634) ;  /* 0xffffebe000007947 */ /* 0x006fea000383ffff */
        .weak           $__internal_56_$__cuda_sm70_shflsync_bfly_p
        .type           $__internal_56_$__cuda_sm70_shflsync_bfly_p,@function
        .size           $__internal_56_$__cuda_sm70_shflsync_bfly_p,(.L_x_1876 - $__internal_56_$__cuda_sm70_shflsync_bfly_p)
$__internal_56_$__cuda_sm70_shflsync_bfly_p:
[----:B------:R-:W-:Y:S01]  /*2160*/  HFMA2.MMA R11, -RZ, RZ, 0, 0 ;  /* 0x00000000ff0b7435 */ /* 0x000fe200000001ff */
[----:B------:R-:W-:Y:S01]  /*2170*/  MOV R10, R6 ;  /* 0x00000006000a7202 */ /* 0x000fe20000000f00 */
[----:B------:R1:W2:Y:S04]  /*2180*/  SHFL.BFLY PT, R7, R5, 0x10, 0x1f ;  /* 0x0e001f0005077f89 */ /* 0x0002a800000e0000 */
[----:B------:R-:W-:Y:S05]  /*2190*/  RET.REL.NODEC R10 `(_ZN7cutlass13device_kernelIN5flash19FlashAttnFwdCombineIN4cute5tupleIJNS3_1CILi8EEENS5_ILi128EEEEEELi6ELi256ELi1ELb0ELb0ENS_6half_tEfNS_4arch4Sm90EEEEEvNT_6ParamsE) ;  /* 0xffffde600a007950 */ /* 0x000fea0003c3ffff */
.L_x_635:
        /* <DEDUP_REMOVED lines=14> */
.L_x_1876:


//--------------------- .text._ZN7cutlass13device_kernelIN5flash19FlashAttnFwdCombineIN4cute5tupleIJNS3_1CILi8EEENS5_ILi128EEEEEELi5ELi256ELi1ELb0ELb0ENS_6half_tEfNS_4arch4Sm90EEEEEvNT_6ParamsE --------------------------
	.section	.text._ZN7cutlass13device_kernelIN5flash19FlashAttnFwdCombineIN4cute5tupleIJNS3_1CILi8EEENS5_ILi128EEEEEELi5ELi256ELi1ELb0ELb0ENS_6half_tEfNS_4arch4Sm90EEEEEvNT_6ParamsE,"ax",@progbits
	.sectioninfo	@"SHI_REGISTERS=48"
	.align	128
.text._ZN7cutlass13device_kernelIN5flash19FlashAttnFwdCombineIN4cute5tupleIJNS3_1CILi8EEENS5_ILi128EEEEEELi5ELi256ELi1ELb0ELb0ENS_6half_tEfNS_4arch4Sm90EEEEEvNT_6ParamsE:
        .type           _ZN7cutlass13device_kernelIN5flash19FlashAttnFwdCombineIN4cute5tupleIJNS3_1CILi8EEENS5_ILi128EEEEEELi5ELi256ELi1ELb0ELb0ENS_6half_tEfNS_4arch4Sm90EEEEEvNT_6ParamsE,@function
        .size           _ZN7cutlass13device_kernelIN5flash19FlashAttnFwdCombineIN4cute5tupleIJNS3_1CILi8EEENS5_ILi128EEEEEELi5ELi256ELi1ELb0ELb0ENS_6half_tEfNS_4arch4Sm90EEEEEvNT_6ParamsE,(.L_x_1878 - _ZN7cutlass13device_kernelIN5flash19FlashAttnFwdCombineIN4cute5tupleIJNS3_1CILi8EEENS5_ILi128EEEEEELi5ELi256ELi1ELb0ELb0ENS_6half_tEfNS_4arch4Sm90EEEEEvNT_6ParamsE)
        .other          _ZN7cutlass13device_kernelIN5flash19FlashAttnFwdCombineIN4cute5tupleIJNS3_1CILi8EEENS5_ILi128EEEEEELi5ELi256ELi1ELb0ELb0ENS_6half_tEfNS_4arch4Sm90EEEEEvNT_6ParamsE,@"STO_CUDA_ENTRY STV_DEFAULT"
_ZN7cutlass13device_kernelIN5flash19FlashAttnFwdCombineIN4cute5tupleIJNS3_1CILi8EEENS5_ILi128EEEEEELi5ELi256ELi1ELb0ELb0ENS_6half_tEfNS_4arch4Sm90EEEEEvNT_6ParamsE:
        /* <DEDUP_REMOVED lines=58> */
.L_x_636:
        /* <DEDUP_REMOVED lines=49> */
.L_x_638:
[----:B------:R-:W-:Y:S05]  /*06b0*/  BSYNC B0 ;  /* 0x0000000000007941 */ /* 0x000fea0003800000 */
.L_x_637:
        /* <DEDUP_REMOVED lines=74> */
.L_x_648:
        /* <DEDUP_REMOVED lines=80> */
.L_x_641:
[----:B------:R-:W-:Y:S05]  /*1060*/  BSYNC B0 ;  /* 0x0000000000007941 */ /* 0x000fea0003800000 */
.L_x_640:
        /* <DEDUP_REMOVED lines=24> */
.L_x_646:
        /* <DEDUP_REMOVED lines=129> */
.L_x_645:
[----:B------:R-:W-:Y:S05]  /*1a00*/  BSYNC B0 ;  /* 0x0000000000007941 */ /* 0x000fea0003800000 */
.L_x_644:
        /* <DEDUP_REMOVED lines=8> */
.L_x_647:
        /* <DEDUP_REMOVED lines=43> */
.L_x_643:
[----:B------:R-:W-:Y:S05]  /*1d40*/  BSYNC B1 ;  /* 0x0000000000017941 */ /* 0x000fea0003800000 */
.L_x_642:
        /* <DEDUP_REMOVED lines=24> */
.L_x_639:
[----:B------:R-:W-:Y:S02]  /*1ed0*/  MOV R6, 0x1ef0 ;  /* 0x00001ef000067802 */ /* 0x000fe40000000f00 */
[----:B-12---:R-:W-:Y:S05]  /*1ee0*/  CALL.REL.NOINC `($__internal_57_$__cuda_sm70_shflsync_bfly_p) ;  /* 0x0000001000007944 */ /* 0x006fea0003c00000 */
[----:B-12---:R-:W-:Y:S05]  /*1ef0*/  BRA `(.L_x_648) ;  /* 0xffffec6000007947 */ /* 0x006fea000383ffff */
        .weak           $__internal_57_$__cuda_sm70_shflsync_bfly_p
        .type           $__internal_57_$__cuda_sm70_shflsync_bfly_p,@function
        .size           $__internal_57_$__cuda_sm70_shflsync_bfly_p,(.L_x_1878 - $__internal_57_$__cuda_sm70_shflsync_bfly_p)
$__internal_57_$__cuda_sm70_shflsync_bfly_p:
[----:B------:R-:W-:Y:S01]  /*1f00*/  MOV R7, 0x0 ;  /* 0x0000000000077802 */ /* 0x000fe20000000f00 */
[----:B------:R1:W2:Y:S03]  /*1f10*/  SHFL.BFLY PT, R5, R0, 0x10, 0x1f ;  /* 0x0e001f0000057f89 */ /* 0x0002a600000e0000 */
[----:B------:R-:W-:Y:S05]  /*1f20*/  RET.REL.NODEC R6 `(_ZN7cutlass13device_kernelIN5flash19FlashAttnFwdCombineIN4cute5tupleIJNS3_1CILi8EEENS5_ILi128EEEEEELi5ELi256ELi1ELb0ELb0ENS_6half_tEfNS_4arch4Sm90EEEEEvNT_6ParamsE) ;  /* 0xffffe0d006007950 */ /* 0x000fea0003c3ffff */
.L_x_649:
        /* <DEDUP_REMOVED lines=13> */
.L_x_1878:


//--------------------- .text._ZN7cutlass13device_kernelIN5flash19FlashAttnFwdCombineIN4cute5tupleIJNS3_1CILi8EEENS5_ILi128EEEEEELi8ELi256ELi1ELb0ELb1ENS_6half_tEfNS_4arch4Sm90EEEEEvNT_6ParamsE --------------------------
	.section	.text._ZN7cutlass13device_kernelIN5flash19FlashAttnFwdCombineIN4cute5tupleIJNS3_1CILi8EEENS5_ILi128EEEEEELi8ELi256ELi1ELb0ELb1ENS_6half_tEfNS_4arch4Sm90EEEEEvNT_6ParamsE,"ax",@progbits
	.sectioninfo	@"SHI_REGISTERS=48"
	.align	128
.text._ZN7cutlass13device_kernelIN5flash19FlashAttnFwdCombineIN4cute5tupleIJNS3_1CILi8EEENS5_ILi128EEEEEELi8ELi256ELi1ELb0ELb1ENS_6half_tEfNS_4arch4Sm90EEEEEvNT_6ParamsE:
        .type           _ZN7cutlass13device_kernelIN5flash19FlashAttnFwdCombineIN4cute5tupleIJNS3_1CILi8EEENS5_ILi128EEEEEELi8ELi256ELi1ELb0ELb1ENS_6half_tEfNS_4arch4Sm90EEEEEvNT_6ParamsE,@function
        .size           _ZN7cutlass13device_kernelIN5flash19FlashAttnFwdCombineIN4cute5tupleIJNS3_1CILi8EEENS5_ILi128EEEEEELi8ELi256ELi1ELb0ELb1ENS_6half_tEfNS_4arch4Sm90EEEEEvNT_6ParamsE,(.L_x_1880 - _ZN7cutlass13device_kernelIN5flash19FlashAttnFwdCombineIN4cute5tupleIJNS3_1CILi8EEENS5_ILi128EEEEEELi8ELi256ELi1ELb0ELb1ENS_6half_tEfNS_4arch4Sm90EEEEEvNT_6ParamsE)
        .other          _ZN7cutlass13device_kernelIN5flash19FlashAttnFwdCombineIN4cute5tupleIJNS3_1CILi8EEENS5_ILi128EEEEEELi8ELi256ELi1ELb0ELb1ENS_6half_tEfNS_4arch4Sm90EEEEEvNT_6ParamsE,@"STO_CUDA_ENTRY STV_DEFAULT"
_ZN7cutlass13device_kernelIN5flash19FlashAttnFwdCombineIN4cute5tupleIJNS3_1CILi8EEENS5_ILi128EEEEEELi8ELi256ELi1ELb0ELb1ENS_6half_tEfNS_4arch4Sm90EEEEEvNT_6ParamsE:
        /* <DEDUP_REMOVED lines=51> */
.L_x_650:
        /* <DEDUP_REMOVED lines=25> */
.L_x_651:
        /* <DEDUP_REMOVED lines=101> */
.L_x_653:
        /* <DEDUP_REMOVED lines=13> */
[----:B------:R-:W-:Y:S05]  /*0be0*/  CALL.REL.NOINC `($__internal_58_$__cuda_sm20_div_u64) ;  /* 0x0000285000007944 */ /* 0x000fea0003c00000 */
[----:B------:R-:W-:Y:S05]  /*0bf0*/  BRA `(.L_x_655) ;  /* 0x0000012000007947 */ /* 0x000fea0003800000 */
.L_x_654:
        /* <DEDUP_REMOVED lines=18> */
.L_x_655:
[----:B------:R-:W-:Y:S02]  /*0d20*/  IADD3 R5, R8, -0x1, RZ ;  /* 0xffffffff08057810 */ /* 0x000fe40007ffe0ff */
[----:B------:R-:W-:-:S03]  /*0d30*/  MOV R8, R3 ;  /* 0x0000000300087202 */ /* 0x000fc60000000f00 */
.L_x_652:
        /* <DEDUP_REMOVED lines=173> */
.L_x_657:
[----:B------:R-:W-:Y:S05]  /*1810*/  BSYNC B0 ;  /* 0x0000000000007941 */ /* 0x000fea0003800000 */
.L_x_656:
        /* <DEDUP_REMOVED lines=93> */
.L_x_667:
        /* <DEDUP_REMOVED lines=129> */
.L_x_660:
[----:B------:R-:W-:Y:S05]  /*2600*/  BSYNC B0 ;  /* 0x0000000000007941 */ /* 0x000fea0003800000 */
.L_x_659:
        /* <DEDUP_REMOVED lines=24> */
.L_x_665:
        /* <DEDUP_REMOVED lines=129> */
.L_x_664:
[----:B------:R-:W-:Y:S05]  /*2fa0*/  BSYNC B0 ;  /* 0x0000000000007941 */ /* 0x000fea0003800000 */
.L_x_663:
[----:B------:R-:W-:-:S13]  /*2fb0*/  ISETP.NE.AND P0, PT, R36, RZ, PT ;  /* 0x000000ff2400720c */ /* 0x000fda0003f05270 */
[----:B------:R-:W-:Y:S05]  /*2fc0*/  @!P0 BRA `(.L_x_662) ;  /* 0x000002f000008947 */ /* 0x000fea0003800000 */
[----:B------:R-:W-:Y:S01]  /*2fd0*/  IADD3 R0, R42, 0x3, RZ ;  /* 0x000000032a007810 */ /* 0x000fe20007ffe0ff */
[----:B------:R-:W-:Y:S02]  /*2fe0*/  IMAD.MOV.U32 R15, RZ, RZ, 0x3 ;  /* 0x00000003ff0f7424 */ /* 0x000fe400078e00ff */
[----:B-1----:R-:W-:Y:S01]  /*2ff0*/  IMAD.MOV.U32 R7, RZ, RZ, RZ ;  /* 0x000000ffff077224 */ /* 0x002fe200078e00ff */
[----:B------:R-:W-:Y:S02]  /*3000*/  SHF.R.S32.HI R6, RZ, 0x1f, R0 ;  /* 0x0000001fff067819 */ /* 0x000fe40000011400 */
.L_x_666:
        /* <DEDUP_REMOVED lines=43> */
.L_x_662:
[----:B------:R-:W-:Y:S05]  /*32c0*/  BSYNC B1 ;  /* 0x0000000000017941 */ /* 0x000fea0003800000 */
.L_x_661:
[----:B------:R-:W-:Y:S02]  /*32d0*/  F2FP.PACK_AB R10, R10, R9 ;  /* 0x000000090a0a723e */ /* 0x000fe400000000ff */
[----:B------:R-:W-:Y:S01]  /*32e0*/  F2FP.PACK_AB R11, R12, R11 ;  /* 0x0000000b0c0b723e */ /* 0x000fe200000000ff */
        /* <DEDUP_REMOVED lines=18> */
.L_x_658:
[----:B------:R-:W-:Y:S02]  /*3410*/  MOV R6, 0x3430 ;  /* 0x0000343000067802 */ /* 0x000fe40000000f00 */
[----:B------:R-:W-:Y:S05]  /*3420*/  CALL.REL.NOINC `($__internal_59_$__cuda_sm70_shflsync_bfly_p) ;  /* 0x000003e000007944 */ /* 0x000fea0003c00000 */
[----:B-12---:R-:W-:Y:S05]  /*3430*/  BRA `(.L_x_667) ;  /* 0xffffe9b000007947 */ /* 0x006fea000383ffff */
        .weak           $__internal_58_$__cuda_sm20_div_u64
        .type           $__internal_58_$__cuda_sm20_div_u64,@function
        .size           $__internal_58_$__cuda_sm20_div_u64,($__internal_59_$__cuda_sm70_shflsync_bfly_p - $__internal_58_$__cuda_sm20_div_u64)
$__internal_58_$__cuda_sm20_div_u64:
        /* <DEDUP_REMOVED lines=60> */
[----:B------:R-:W-:Y:S06]  /*3800*/  RET.REL.NODEC R6 `(_ZN7cutlass13device_kernelIN5flash19FlashAttnFwdCombineIN4cute5tupleIJNS3_1CILi8EEENS5_ILi128EEEEEELi8ELi256ELi1ELb0ELb1ENS_6half_tEfNS_4arch4Sm90EEEEEvNT_6ParamsE) ;  /* 0xffffc7f006007950 */ /* 0x000fec0003c3ffff */
        .weak           $__internal_59_$__cuda_sm70_shflsync_bfly_p
        .type           $__internal_59_$__cuda_sm70_shflsync_bfly_p,@function
        .size           $__internal_59_$__cuda_sm70_shflsync_bfly_p,(.L_x_1880 - $__internal_59_$__cuda_sm70_shflsync_bfly_p)
$__internal_59_$__cuda_sm70_shflsync_bfly_p:
[----:B------:R-:W-:Y:S01]  /*3810*/  HFMA2.MMA R11, -RZ, RZ, 0, 0 ;  /* 0x00000000ff0b7435 */ /* 0x000fe200000001ff */
[----:B------:R-:W-:Y:S01]  /*3820*/  MOV R10, R6 ;  /* 0x00000006000a7202 */ /* 0x000fe20000000f00 */
[----:B------:R1:W2:Y:S04]  /*3830*/  SHFL.BFLY PT, R7, R0, 0x10, 0x1f ;  /* 0x0e001f0000077f89 */ /* 0x0002a800000e0000 */
[----:B------:R-:W-:Y:S05]  /*3840*/  RET.REL.NODEC R10 `(_ZN7cutlass13device_kernelIN5flash19FlashAttnFwdCombineIN4cute5tupleIJNS3_1CILi8EEENS5_ILi128EEEEEELi8ELi256ELi1ELb0ELb1ENS_6half_tEfNS_4arch4Sm90EEEEEvNT_6ParamsE) ;  /* 0xffffc7b00a007950 */ /* 0x000fea0003c3ffff */
.L_x_668:
        /* <DEDUP_REMOVED lines=11> */
.L_x_1880:


//--------------------- .text._ZN7cutlass13device_kernelIN5flash19FlashAttnFwdCombineIN4cute5tupleIJNS3_1CILi8EEENS5_ILi128EEEEEELi7ELi256ELi1ELb0ELb1ENS_6half_tEfNS_4arch4Sm90EEEEEvNT_6ParamsE --------------------------
	.section	.text._ZN7cutlass13device_kernelIN5flash19FlashAttnFwdCombineIN4cute5tupleIJNS3_1CILi8EEENS5_ILi128EEEEEELi7ELi256ELi1ELb0ELb1ENS_6half_tEfNS_4arch4Sm90EEEEEvNT_6ParamsE,"ax",@progbits
	.sectioninfo	@"SHI_REGISTERS=42"
	.align	128
.text._ZN7cutlass13device_kernelIN5flash19FlashAttnFwdCombineIN4cute5tupleIJNS3_1CILi8EEENS5_ILi128EEEEEELi7ELi256ELi1ELb0ELb1ENS_6half_tEfNS_4arch4Sm90EEEEEvNT_6ParamsE:
        .type           _ZN7cutlass13device_kernelIN5flash19FlashAttnFwdCombineIN4cute5tupleIJNS3_1CILi8EEENS5_ILi128EEEEEELi7ELi256ELi1ELb0ELb1ENS_6half_tEfNS_4arch4Sm90EEEEEvNT_6ParamsE,@function
        .size           _ZN7cutlass13device_kernelIN5flash19FlashAttnFwdCombineIN4cute5tupleIJNS3_1CILi8EEENS5_ILi128EEEEEELi7ELi256ELi1ELb0ELb1ENS_6half_tEfNS_4arch4Sm90EEEEEvNT_6ParamsE,(.L_x_1883 - _ZN7cutlass13device_kernelIN5flash19FlashAttnFwdCombineIN4cute5tupleIJNS3_1CILi8EEENS5_ILi128EEEEEELi7ELi256ELi1ELb0ELb1ENS_6half_tEfNS_4arch4Sm90EEEEEvNT_6ParamsE)
        .other          _ZN7cutlass13device_kernelIN5flash19FlashAttnFwdCombineIN4cute5tupleIJNS3_1CILi8EEENS5_ILi128EEEEEELi7ELi256ELi1ELb0ELb1ENS_6half_tEfNS_4arch4Sm90EEEEEvNT_6ParamsE,@"STO_CUDA_ENTRY STV_DEFAULT"
_ZN7cutlass13device_kernelIN5flash19FlashAttnFwdCombineIN4cute5tupleIJNS3_1CILi8EEENS5_ILi128EEEEEELi7ELi256ELi1ELb0ELb1ENS_6half_tEfNS_4arch4Sm90EEEEEvNT_6ParamsE:
        /* <DEDUP_REMOVED lines=51> */
.L_x_669:
        /* <DEDUP_REMOVED lines=25> */
.L_x_670:
        /* <DEDUP_REMOVED lines=101> */
.L_x_672:
        /* <DEDUP_REMOVED lines=14> */
[----:B------:R-:W-:Y:S05]  /*0bf0*/  CALL.REL.NOINC `($__internal_60_$__cuda_sm20_div_u64) ;  /* 0x0000220000007944 */ /* 0x000fea0003c00000 */
[----:B------:R-:W-:Y:S05]  /*0c00*/  BRA `(.L_x_674) ;  /* 0x0000013000007947 */ /* 0x000fea0003800000 */
.L_x_673:
        /* <DEDUP_REMOVED lines=19> */
.L_x_674:
[----:B------:R-:W-:Y:S02]  /*0d40*/  IADD3 R3, R8, -0x1, RZ ;  /* 0xffffffff08037810 */ /* 0x000fe40007ffe0ff */
[----:B------:R-:W-:-:S03]  /*0d50*/  MOV R5, R0 ;  /* 0x0000000000057202 */ /* 0x000fc60000000f00 */
.L_x_671:
        /* <DEDUP_REMOVED lines=107> */
.L_x_676:
[----:B------:R-:W-:Y:S05]  /*1410*/  BSYNC B0 ;  /* 0x0000000000007941 */ /* 0x000fea0003800000 */
.L_x_675:
        /* <DEDUP_REMOVED lines=86> */
.L_x_686:
        /* <DEDUP_REMOVED lines=97> */
.L_x_679:
[----:B------:R-:W-:Y:S05]  /*1f90*/  BSYNC B0 ;  /* 0x0000000000007941 */ /* 0x000fea0003800000 */
.L_x_678:
        /* <DEDUP_REMOVED lines=24> */
.L_x_684:
        /* <DEDUP_REMOVED lines=129> */
.L_x_683:
[----:B------:R-:W-:Y:S05]  /*2930*/  BSYNC B0 ;  /* 0x0000000000007941 */ /* 0x000fea0003800000 */
.L_x_682:
        /* <DEDUP_REMOVED lines=8> */
.L_x_685:
        /* <DEDUP_REMOVED lines=43> */
.L_x_681:
[----:B------:R-:W-:Y:S05]  /*2c70*/  BSYNC B1 ;  /* 0x0000000000017941 */ /* 0x000fea0003800000 */
.L_x_680:
        /* <DEDUP_REMOVED lines=20> */
.L_x_677:
[----:B------:R-:W-:Y:S02]  /*2dc0*/  MOV R6, 0x2de0 ;  /* 0x00002de000067802 */ /* 0x000fe40000000f00 */
[----:B------:R-:W-:Y:S05]  /*2dd0*/  CALL.REL.NOINC `($__internal_61_$__cuda_sm70_shflsync_bfly_p) ;  /* 0x000003f000007944 */ /* 0x000fea0003c00000 */
[----:B--2---:R-:W-:Y:S01]  /*2de0*/  MOV R6, R7 ;  /* 0x0000000700067202 */ /* 0x004fe20000000f00 */
[----:B-1----:R-:W-:Y:S05]  /*2df0*/  BRA `(.L_x_686) ;  /* 0xffffeb8000007947 */ /* 0x002fea000383ffff */
        .weak           $__internal_60_$__cuda_sm20_div_u64
        .type           $__internal_60_$__cuda_sm20_div_u64,@function
        .size           $__internal_60_$__cuda_sm20_div_u64,($__internal_61_$__cuda_sm70_shflsync_bfly_p - $__internal_60_$__cuda_sm20_div_u64)
$__internal_60_$__cuda_sm20_div_u64:
        /* <DEDUP_REMOVED lines=60> */
[----:B------:R-:W-:Y:S06]  /*31c0*/  RET.REL.NODEC R6 `(_ZN7cutlass13device_kernelIN5flash19FlashAttnFwdCombineIN4cute5tupleIJNS3_1CILi8EEENS5_ILi128EEEEEELi7ELi256ELi1ELb0ELb1ENS_6half_tEfNS_4arch4Sm90EEEEEvNT_6ParamsE) ;  /* 0xffffce3006007950 */ /* 0x000fec0003c3ffff */
        .weak           $__internal_61_$__cuda_sm70_shflsync_bfly_p
        .type           $__internal_61_$__cuda_sm70_shflsync_bfly_p,@function
        .size           $__internal_61_$__cuda_sm70_shflsync_bfly_p,(.L_x_1883 - $__internal_61_$__cuda_sm70_shflsync_bfly_p)
$__internal_61_$__cuda_sm70_shflsync_bfly_p:
[----:B------:R-:W-:Y:S01]  /*31d0*/  HFMA2.MMA R21, -RZ, RZ, 0, 0 ;  /* 0x00000000ff157435 */ /* 0x000fe200000001ff */
[----:B------:R-:W-:Y:S01]  /*31e0*/  MOV R20, R6 ;  /* 0x0000000600147202 */ /* 0x000fe20000000f00 */
[----:B------:R1:W2:Y:S04]  /*31f0*/  SHFL.BFLY PT, R7, R0, 0x10, 0x1f ;  /* 0x0e001f0000077f89 */ /* 0x0002a800000e0000 */
[----:B------:R-:W-:Y:S05]  /*3200*/  RET.REL.NODEC R20 `(_ZN7cutlass13device_kernelIN5flash19FlashAttnFwdCombineIN4cute5tupleIJNS3_1CILi8EEENS5_ILi128EEEEEELi7ELi256ELi1ELb0ELb1ENS_6half_tEfNS_4arch4Sm90EEEEEvNT_6ParamsE) ;  /* 0xffffcdf014007950 */ /* 0x000fea0003c3ffff */
.L_x_687:
        /* <DEDUP_REMOVED lines=15> */
.L_x_1883:


//--------------------- .text._ZN7cutlass13device_kernelIN5flash19FlashAttnFwdCombineIN4cute5tupleIJNS3_1CILi8EEENS5_ILi128EEEEEELi6ELi256ELi1ELb0ELb1ENS_6half_tEfNS_4arch4Sm90EEEEEvNT_6ParamsE --------------------------
	.section	.text._ZN7cutlass13device_kernelIN5flash19FlashAttnFwdCombineIN4cute5tupleIJNS3_1CILi8EEENS5_ILi128EEEEEELi6ELi256ELi1ELb0ELb1ENS_6half_tEfNS_4arch4Sm90EEEEEvNT_6ParamsE,"ax",@progbits
	.sectioninfo	@"SHI_REGISTERS=42"
	.align	128
.text._ZN7cutlass13device_kernelIN5flash19FlashAttnFwdCombineIN4cute5tupleIJNS3_1CILi8EEENS5_ILi128EEEEEELi6ELi256ELi1ELb0ELb1ENS_6half_tEfNS_4arch4Sm90EEEEEvNT_6ParamsE:
        .type           _ZN7cutlass13device_kernelIN5flash19FlashAttnFwdCombineIN4cute5tupleIJNS3_1CILi8EEENS5_ILi128EEEEEELi6ELi256ELi1ELb0ELb1ENS_6half_tEfNS_4arch4Sm90EEEEEvNT_6ParamsE,@function
        .size           _ZN7cutlass13device_kernelIN5flash19FlashAttnFwdCombineIN4cute5tupleIJNS3_1CILi8EEENS5_ILi128EEEEEELi6ELi256ELi1ELb0ELb1ENS_6half_tEfNS_4arch4Sm90EEEEEvNT_6ParamsE,(.L_x_1886 - _ZN7cutlass13device_kernelIN5flash19FlashAttnFwdCombineIN4cute5tupleIJNS3_1CILi8EEENS5_ILi128EEEEEELi6ELi256ELi1ELb0ELb1ENS_6half_tEfNS_4arch4Sm90EEEEEvNT_6ParamsE)
        .other          _ZN7cutlass13device_kernelIN5flash19FlashAttnFwdCombineIN4cute5tupleIJNS3_1CILi8EEENS5_ILi128EEEEEELi6ELi256ELi1ELb0ELb1ENS_6half_tEfNS_4arch4Sm90EEEEEvNT_6ParamsE,@"STO_CUDA_ENTRY STV_DEFAULT"
_ZN7cutlass13device_kernelIN5flash19FlashAttnFwdCombineIN4cute5tupleIJNS3_1CILi8EEENS5_ILi128EEEEEELi6ELi256ELi1ELb0ELb1ENS_6half_tEfNS_4arch4Sm90EEEEEvNT_6ParamsE:
        /* <DEDUP_REMOVED lines=51> */
.L_x_688:
        /* <DEDUP_REMOVED lines=25> */
.L_x_689:
        /* <DEDUP_REMOVED lines=101> */
.L_x_691:
        /* <DEDUP_REMOVED lines=14> */
[----:B------:R-:W-:Y:S05]  /*0bf0*/  CALL.REL.NOINC `($__internal_62_$__cuda_sm20_div_u64) ;  /* 0x00001de000007944 */ /* 0x000fea0003c00000 */
[----:B------:R-:W-:Y:S05]  /*0c00*/  BRA `(.L_x_693) ;  /* 0x0000013000007947 */ /* 0x000fea0003800000 */
.L_x_692:
        /* <DEDUP_REMOVED lines=19> */
.L_x_693:
[----:B------:R-:W-:Y:S02]  /*0d40*/  IADD3 R3, R8, -0x1, RZ ;  /* 0xffffffff08037810 */ /* 0x000fe40007ffe0ff */
[----:B------:R-:W-:-:S03]  /*0d50*/  MOV R5, R0 ;  /* 0x0000000000057202 */ /* 0x000fc60000000f00 */
.L_x_690:
        /* <DEDUP_REMOVED lines=66> */
.L_x_695:
[----:B------:R-:W-:Y:S05]  /*1180*/  BSYNC B0 ;  /* 0x0000000000007941 */ /* 0x000fea0003800000 */
.L_x_694:
        /* <DEDUP_REMOVED lines=77> */
.L_x_705:
        /* <DEDUP_REMOVED lines=81> */
.L_x_698:
[----:B------:R-:W-:Y:S05]  /*1b70*/  BSYNC B0 ;  /* 0x0000000000007941 */ /* 0x000fea0003800000 */
.L_x_697:
        /* <DEDUP_REMOVED lines=24> */
.L_x_703:
        /* <DEDUP_REMOVED lines=129> */
.L_x_702:
[----:B------:R-:W-:Y:S05]  /*2510*/  BSYNC B0 ;  /* 0x0000000000007941 */ /* 0x000fea0003800000 */
.L_x_701:
        /* <DEDUP_REMOVED lines=8> */
.L_x_704:
        /* <DEDUP_REMOVED lines=43> */
.L_x_700:
[----:B------:R-:W-:Y:S05]  /*2850*/  BSYNC B1 ;  /* 0x0000000000017941 */ /* 0x000fea0003800000 */
.L_x_699:
        /* <DEDUP_REMOVED lines=20> */
.L_x_696:
[----:B-1----:R-:W-:Y:S02]  /*29a0*/  MOV R7, 0x29c0 ;  /* 0x000029c000077802 */ /* 0x002fe40000000f00 */
[----:B------:R-:W-:Y:S05]  /*29b0*/  CALL.REL.NOINC `($__internal_63_$__cuda_sm70_shflsync_bfly_p) ;  /* 0x000003f000007944 */ /* 0x000fea0003c00000 */
[----:B--2---:R-:W-:Y:S01]  /*29c0*/  MOV R7, R9 ;  /* 0x0000000900077202 */ /* 0x004fe20000000f00 */
[----:B-1----:R-:W-:Y:S05]  /*29d0*/  BRA `(.L_x_705) ;  /* 0xffffec8000007947 */ /* 0x002fea000383ffff */
        .weak           $__internal_62_$__cuda_sm20_div_u64
        .type           $__internal_62_$__cuda_sm20_div_u64,@function
        .size           $__internal_62_$__cuda_sm20_div_u64,($__internal_63_$__cuda_sm70_shflsync_bfly_p - $__internal_62_$__cuda_sm20_div_u64)
$__internal_62_$__cuda_sm20_div_u64:
        /* <DEDUP_REMOVED lines=60> */
[----:B------:R-:W-:Y:S06]  /*2da0*/  RET.REL.NODEC R6 `(_ZN7cutlass13device_kernelIN5flash19FlashAttnFwdCombineIN4cute5tupleIJNS3_1CILi8EEENS5_ILi128EEEEEELi6ELi256ELi1ELb0ELb1ENS_6half_tEfNS_4arch4Sm90EEEEEvNT_6ParamsE) ;  /* 0xffffd25006007950 */ /* 0x000fec0003c3ffff */
        .weak           $__internal_63_$__cuda_sm70_shflsync_bfly_p
        .type           $__internal_63_$__cuda_sm70_shflsync_bfly_p,@function
        .size           $__internal_63_$__cuda_sm70_shflsync_bfly_p,(.L_x_1886 - $__internal_63_$__cuda_sm70_shflsync_bfly_p)
$__internal_63_$__cuda_sm70_shflsync_bfly_p:
[----:B------:R-:W-:Y:S01]  /*2db0*/  HFMA2.MMA R23, -RZ, RZ, 0, 0 ;  /* 0x00000000ff177435 */ /* 0x000fe200000001ff */
[----:B------:R-:W-:Y:S01]  /*2dc0*/  MOV R22, R7 ;  /* 0x0000000700167202 */ /* 0x000fe20000000f00 */
[----:B------:R1:W2:Y:S04]  /*2dd0*/  SHFL.BFLY PT, R9, R6, 0x10, 0x1f ;  /* 0x0e001f0006097f89 */ /* 0x0002a800000e0000 */
[----:B------:R-:W-:Y:S05]  /*2de0*/  RET.REL.NODEC R22 `(_ZN7cutlass13device_kernelIN5flash19FlashAttnFwdCombineIN4cute5tupleIJNS3_1CILi8EEENS5_ILi128EEEEEELi6ELi256ELi1ELb0ELb1ENS_6half_tEfNS_4arch4Sm90EEEEEvNT_6ParamsE) ;  /* 0xffffd21016007950 */ /* 0x000fea0003c3ffff */
.L_x_706:
        /* <DEDUP_REMOVED lines=9> */
.L_x_1886:


//--------------------- .text._ZN7cutlass13device_kernelIN5flash19FlashAttnFwdCombineIN4cute5tupleIJNS3_1CILi8EEENS5_ILi128EEEEEELi5ELi256ELi1ELb0ELb1ENS_6half_tEfNS_4arch4Sm90EEEEEvNT_6ParamsE --------------------------
	.section	.text._ZN7cutlass13device_kernelIN5flash19FlashAttnFwdCombineIN4cute5tupleIJNS3_1CILi8EEENS5_ILi128EEEEEELi5ELi256ELi1ELb0ELb1ENS_6half_tEfNS_4arch4Sm90EEEEEvNT_6ParamsE,"ax",@progbits
	.sectioninfo	@"SHI_REGISTERS=42"
	.align	128
.text._ZN7cutlass13device_kernelIN5flash19FlashAttnFwdCombineIN4cute5tupleIJNS3_1CILi8EEENS5_ILi128EEEEEELi5ELi256ELi1ELb0ELb1ENS_6half_tEfNS_4arch4Sm90EEEEEvNT_6ParamsE:
        .type           _ZN7cutlass13device_kernelIN5flash19FlashAttnFwdCombineIN4cute5tupleIJNS3_1CILi8EEENS5_ILi128EEEEEELi5ELi256ELi1ELb0ELb1ENS_6half_tEfNS_4arch4Sm90EEEEEvNT_6ParamsE,@function
        .size           _ZN7cutlass13device_kernelIN5flash19FlashAttnFwdCombineIN4cute5tupleIJNS3_1CILi8EEENS5_ILi128EEEEEELi5ELi256ELi1ELb0ELb1ENS_6half_tEfNS_4arch4Sm90EEEEEvNT_6ParamsE,(.L_x_1889 - _ZN7cutlass13device_kernelIN5flash19FlashAttnFwdCombineIN4cute5tupleIJNS3_1CILi8EEENS5_ILi128EEEEEELi5ELi256ELi1ELb0ELb1ENS_6half_tEfNS_4arch4Sm90EEEEEvNT_6ParamsE)
        .other          _ZN7cutlass13device_kernelIN5flash19FlashAttnFwdCombineIN4cute5tupleIJNS3_1CILi8EEENS5_ILi128EEEEEELi5ELi256ELi1ELb0ELb1ENS_6half_tEfNS_4arch4Sm90EEEEEvNT_6ParamsE,@"STO_CUDA_ENTRY STV_DEFAULT"
_ZN7cutlass13device_kernelIN5flash19FlashAttnFwdCombineIN4cute5tupleIJNS3_1CILi8EEENS5_ILi128EEEEEELi5ELi256ELi1ELb0ELb1ENS_6half_tEfNS_4arch4Sm90EEEEEvNT_6ParamsE:
        /* <DEDUP_REMOVED lines=51> */
.L_x_707:
        /* <DEDUP_REMOVED lines=25> */
.L_x_708:
        /* <DEDUP_REMOVED lines=101> */
.L_x_710:
        /* <DEDUP_REMOVED lines=14> */
[----:B------:R-:W-:Y:S05]  /*0bf0*/  CALL.REL.NOINC `($__internal_64_$__cuda_sm20_div_u64) ;  /* 0x00001b7000007944 */ /* 0x000fea0003c00000 */
[----:B------:R-:W-:Y:S05]  /*0c00*/  BRA `(.L_x_712) ;  /* 0x0000013000007947 */ /* 0x000fea0003800000 */
.L_x_711:
        /* <DEDUP_REMOVED lines=19> */
.L_x_712:
[----:B------:R-:W-:Y:S02]  /*0d40*/  IADD3 R3, R8, -0x1, RZ ;  /* 0xffffffff08037810 */ /* 0x000fe40007ffe0ff */
[----:B------:R-:W-:-:S03]  /*0d50*/  MOV R5, R0 ;  /* 0x0000000000057202 */ /* 0x000fc60000000f00 */
.L_x_709:
        /* <DEDUP_REMOVED lines=43> */
.L_x_714:
[----:B------:R-:W-:Y:S05]  /*1010*/  BSYNC B0 ;  /* 0x0000000000007941 */ /* 0x000fea0003800000 */
.L_x_713:
        /* <DEDUP_REMOVED lines=70> */
.L_x_724:
        /* <DEDUP_REMOVED lines=73> */
.L_x_717:
[----:B------:R-:W-:Y:S05]  /*1910*/  BSYNC B0 ;  /* 0x0000000000007941 */ /* 0x000fea0003800000 */
.L_x_716:
        /* <DEDUP_REMOVED lines=24> */
.L_x_722:
        /* <DEDUP_REMOVED lines=129> */
.L_x_721:
[----:B------:R-:W-:Y:S05]  /*22b0*/  BSYNC B0 ;  /* 0x0000000000007941 */ /* 0x000fea0003800000 */
.L_x_720:
        /* <DEDUP_REMOVED lines=8> */
.L_x_723:
        /* <DEDUP_REMOVED lines=43> */
.L_x_719:
[----:B------:R-:W-:Y:S05]  /*25f0*/  BSYNC B1 ;  /* 0x0000000000017941 */ /* 0x000fea0003800000 */
.L_x_718:
[----:B------:R-:W-:Y:S02]  /*2600*/  F2FP.PACK_AB R8, R11, R12 ;  /* 0x0000000c0b08723e */ /* 0x000fe400000000ff */
[----:B------:R-:W-:Y:S01]  /*2610*/  F2FP.PACK_AB R9, R9, R10 ;  /* 0x0000000a0909723e */ /* 0x000fe200000000ff */
        /* <DEDUP_REMOVED lines=18> */
.L_x_715:
[----:B-1----:R-:W-:Y:S02]  /*2740*/  MOV R6, 0x2760 ;  /* 0x0000276000067802 */ /* 0x002fe40000000f00 */
[----:B--2---:R-:W-:Y:S05]  /*2750*/  CALL.REL.NOINC `($__internal_65_$__cuda_sm70_shflsync_bfly_p) ;  /* 0x000003e000007944 */ /* 0x004fea0003c00000 */
[----:B-12---:R-:W-:Y:S05]  /*2760*/  BRA `(.L_x_724) ;  /* 0xffffed1000007947 */ /* 0x006fea000383ffff */
        .weak           $__internal_64_$__cuda_sm20_div_u64
        .type           $__internal_64_$__cuda_sm20_div_u64,@function
        .size           $__internal_64_$__cuda_sm20_div_u64,($__internal_65_$__cuda_sm70_shflsync_bfly_p - $__internal_64_$__cuda_sm20_div_u64)
$__internal_64_$__cuda_sm20_div_u64:
        /* <DEDUP_REMOVED lines=60> */
[----:B------:R-:W-:Y:S06]  /*2b30*/  RET.REL.NODEC R6 `(_ZN7cutlass13device_kernelIN5flash19FlashAttnFwdCombineIN4cute5tupleIJNS3_1CILi8EEENS5_ILi128EEEEEELi5ELi256ELi1ELb0ELb1ENS_6half_tEfNS_4arch4Sm90EEEEEvNT_6ParamsE) ;  /* 0xffffd4c006007950 */ /* 0x000fec0003c3ffff */
        .weak           $__internal_65_$__cuda_sm70_shflsync_bfly_p
        .type           $__internal_65_$__cuda_sm70_shflsync_bfly_p,@function
        .size           $__internal_65_$__cuda_sm70_shflsync_bfly_p,(.L_x_1889 - $__internal_65_$__cuda_sm70_shflsync_bfly_p)
$__internal_65_$__cuda_sm70_shflsync_bfly_p:
[----:B------:R-:W-:Y:S01]  /*2b40*/  HFMA2.MMA R11, -RZ, RZ, 0, 0 ;  /* 0x00000000ff0b7435 */ /* 0x000fe200000001ff */
[----:B------:R-:W-:Y:S01]  /*2b50*/  MOV R10, R6 ;  /* 0x00000006000a7202 */ /* 0x000fe20000000f00 */
[----:B------:R1:W2:Y:S04]  /*2b60*/  SHFL.BFLY PT, R7, R0, 0x10, 0x1f ;  /* 0x0e001f0000077f89 */ /* 0x0002a800000e0000 */
[----:B------:R-:W-:Y:S05]  /*2b70*/  RET.REL.NODEC R10 `(_ZN7cutlass13device_kernelIN5flash19FlashAttnFwdCombineIN4cute5tupleIJNS3_1CILi8EEENS5_ILi128EEEEEELi5ELi256ELi1ELb0ELb1ENS_6half_tEfNS_4arch4Sm90EEEEEvNT_6ParamsE) ;  /* 0xffffd4800a007950 */ /* 0x000fea0003c3ffff */
.L_x_725:
        /* <DEDUP_REMOVED lines=16> */
.L_x_1889:


//--------------------- .text._ZN7cutlass13device_kernelIN5flash19FlashAttnFwdCombineIN4cute5tupleIJNS3_1CILi8EEENS5_ILi128EEEEEELi8ELi256ELi1ELb0ELb0ENS_6half_tEfNS_4arch4Sm80EEEEEvNT_6ParamsE --------------------------
	.section	.text._ZN7cutlass13device_kernelIN5flash19FlashAttnFwdCombineIN4cute5tupleIJNS3_1CILi8EEENS5_ILi128EEEEEELi8ELi256ELi1ELb0ELb0ENS_6half_tEfNS_4arch4Sm80EEEEEvNT_6ParamsE,"ax",@progbits
	.sectioninfo	@"SHI_REGISTERS=48"
	.align	128
.text._ZN7cutlass13device_kernelIN5flash19FlashAttnFwdCombineIN4cute5tupleIJNS3_1CILi8EEENS5_ILi128EEEEEELi8ELi256ELi1ELb0ELb0ENS_6half_tEfNS_4arch4Sm80EEEEEvNT_6ParamsE:
        .type           _ZN7cutlass13device_kernelIN5flash19FlashAttnFwdCombineIN4cute5tupleIJNS3_1CILi8EEENS5_ILi128EEEEEELi8ELi256ELi1ELb0ELb0ENS_6half_tEfNS_4arch4Sm80EEEEEvNT_6ParamsE,@function
        .size           _ZN7cutlass13device_kernelIN5flash19FlashAttnFwdCombineIN4cute5tupleIJNS3_1CILi8EEENS5_ILi128EEEEEELi8ELi256ELi1ELb0ELb0ENS_6half_tEfNS_4arch4Sm80EEEEEvNT_6ParamsE,(.L_x_1892 - _ZN7cutlass13device_kernelIN5flash19FlashAttnFwdCombineIN4cute5tupleIJNS3_1CILi8EEENS5_ILi128EEEEEELi8ELi256ELi1ELb0ELb0ENS_6half_tEfNS_4arch4Sm80EEEEEvNT_6ParamsE)
        .other          _ZN7cutlass13device_kernelIN5flash19FlashAttnFwdCombineIN4cute5tupleIJNS3_1CILi8EEENS5_ILi128EEEEEELi8ELi256ELi1ELb0ELb0ENS_6half_tEfNS_4arch4Sm80EEEEEvNT_6ParamsE,@"STO_CUDA_ENTRY STV_DEFAULT"
_ZN7cutlass13device_kernelIN5flash19FlashAttnFwdCombineIN4cute5tupleIJNS3_1CILi8EEENS5_ILi128EEEEEELi8ELi256ELi1ELb0ELb0ENS_6half_tEfNS_4arch4Sm80EEEEEvNT_6ParamsE:
        /* <DEDUP_REMOVED lines=58> */
.L_x_726:
        /* <DEDUP_REMOVED lines=183> */
.L_x_728:
[----:B------:R-:W-:Y:S05]  /*0f10*/  BSYNC B0 ;  /* 0x0000000000007941 */ /* 0x000fea0003800000 */
.L_x_727:
        /* <DEDUP_REMOVED lines=98> */
.L_x_738:
        /* <DEDUP_REMOVED lines=136> */
.L_x_731:
[----:B------:R-:W-:Y:S05]  /*1dc0*/  BSYNC B0 ;  /* 0x0000000000007941 */ /* 0x000fea0003800000 */
.L_x_730:
        /* <DEDUP_REMOVED lines=24> */
.L_x_736:
        /* <DEDUP_REMOVED lines=129> */
.L_x_735:
[----:B------:R-:W-:Y:S05]  /*2760*/  BSYNC B0 ;  /* 0x0000000000007941 */ /* 0x000fea0003800000 */
.L_x_734:
        /* <DEDUP_REMOVED lines=8> */
.L_x_737:
        /* <DEDUP_REMOVED lines=43> */
.L_x_733:
[----:B------:R-:W-:Y:S05]  /*2aa0*/  BSYNC B1 ;  /* 0x0000000000017941 */ /* 0x000fea0003800000 */
.L_x_732:
        /* <DEDUP_REMOVED lines=24> */
.L_x_729:
[----:B------:R-:W-:Y:S02]  /*2c30*/  MOV R6, 0x2c50 ;  /* 0x00002c5000067802 */ /* 0x000fe40000000f00 */
[----:B------:R-:W-:Y:S05]  /*2c40*/  CALL.REL.NOINC `($__internal_66_$__cuda_sm70_shflsync_bfly_p) ;  /* 0x0000001000007944 */ /* 0x000fea0003c00000 */
[----:B-12---:R-:W-:Y:S05]  /*2c50*/  BRA `(.L_x_738) ;  /* 0xffffe8e000007947 */ /* 0x006fea000383ffff */
        .weak           $__internal_66_$__cuda_sm70_shflsync_bfly_p
        .type           $__internal_66_$__cuda_sm70_shflsync_bfly_p,@function
        .size           $__internal_66_$__cuda_sm70_shflsync_bfly_p,(.L_x_1892 - $__internal_66_$__cuda_sm70_shflsync_bfly_p)
$__internal_66_$__cuda_sm70_shflsync_bfly_p:
[----:B------:R-:W-:Y:S01]  /*2c60*/  MOV R7, 0x0 ;  /* 0x0000000000077802 */ /* 0x000fe20000000f00 */
[----:B------:R1:W2:Y:S03]  /*2c70*/  SHFL.BFLY PT, R5, R0, 0x10, 0x1f ;  /* 0x0e001f0000057f89 */ /* 0x0002a600000e0000 */
[----:B------:R-:W-:Y:S05]  /*2c80*/  RET.REL.NODEC R6 `(_ZN7cutlass13device_kernelIN5flash19FlashAttnFwdCombineIN4cute5tupleIJNS3_1CILi8EEENS5_ILi128EEEEEELi8ELi256ELi1ELb0ELb0ENS_6half_tEfNS_4arch4Sm80EEEEEvNT_6ParamsE) ;  /* 0xffffd37006007950 */ /* 0x000fea0003c3ffff */
.L_x_739:
        /* <DEDUP_REMOVED lines=15> */
.L_x_1892:


//--------------------- .text._ZN7cutlass13device_kernelIN5flash19FlashAttnFwdCombineIN4cute5tupleIJNS3_1CILi8EEENS5_ILi128EEEEEELi7ELi256ELi1ELb0ELb0ENS_6half_tEfNS_4arch4Sm80EEEEEvNT_6ParamsE --------------------------
	.section	.text._ZN7cutlass13device_kernelIN5flash19FlashAttnFwdCombineIN4cute5tupleIJNS3_1CILi8EEENS5_ILi128EEEEEELi7ELi256ELi1ELb0ELb0ENS_6half_tEfNS_4arch4Sm80EEEEEvNT_6ParamsE,"ax",@progbits
	.sectioninfo	@"SHI_REGISTERS=48"
	.align	128
.text._ZN7cutlass13device_kernelIN5flash19FlashAttnFwdCombineIN4cute5tupleIJNS3_1CILi8EEENS5_ILi128EEEEEELi7ELi256ELi1ELb0ELb0ENS_6half_tEfNS_4arch4Sm80EEEEEvNT_6ParamsE:
        .type           _ZN7cutlass13device_kernelIN5flash19FlashAttnFwdCombineIN4cute5tupleIJNS3_1CILi8EEENS5_ILi128EEEEEELi7ELi256ELi1ELb0ELb0ENS_6half_tEfNS_4arch4Sm80EEEEEvNT_6ParamsE,@function
        .size           _ZN7cutlass13device_kernelIN5flash19FlashAttnFwdCombineIN4cute5tupleIJNS3_1CILi8EEENS5_ILi128EEEEEELi7ELi256ELi1ELb0ELb0ENS_6half_tEfNS_4arch4Sm80EEEEEvNT_6ParamsE,(.L_x_1894 - _ZN7cutlass13device_kernelIN5flash19FlashAttnFwdCombineIN4cute5tupleIJNS3_1CILi8EEENS5_ILi128EEEEEELi7ELi256ELi1ELb0ELb0ENS_6half_tEfNS_4arch4Sm80EEEEEvNT_6ParamsE)
        .other          _ZN7cutlass13device_kernelIN5flash19FlashAttnFwdCombineIN4cute5tupleIJNS3_1CILi8EEENS5_ILi128EEEEEELi7ELi256ELi1ELb0ELb0ENS_6half_tEfNS_4arch4Sm80EEEEEvNT_6ParamsE,@"STO_CUDA_ENTRY STV_DEFAULT"
_ZN7cutlass13device_kernelIN5flash19FlashAttnFwdCombineIN4cute5tupleIJNS3_1CILi8EEENS5_ILi128EEEEEELi7ELi256ELi1ELb0ELb0ENS_6half_tEfNS_4arch4Sm80EEEEEvNT_6ParamsE:
        /* <DEDUP_REMOVED lines=58> */
.L_x_740:
        /* <DEDUP_REMOVED lines=113> */
.L_x_742:
[----:B------:R-:W-:Y:S05]  /*0ab0*/  BSYNC B0 ;  /* 0x0000000000007941 */ /* 0x000fea0003800000 */
.L_x_741:
        /* <DEDUP_REMOVED lines=90> */
.L_x_752:
        /* <DEDUP_REMOVED lines=104> */
.L_x_745:
[----:B------:R-:W-:Y:S05]  /*16e0*/  BSYNC B0 ;  /* 0x0000000000007941 */ /* 0x000fea0003800000 */
.L_x_744:
        /* <DEDUP_REMOVED lines=24> */
.L_x_750:
        /* <DEDUP_REMOVED lines=129> */
.L_x_749:
[----:B------:R-:W-:Y:S05]  /*2080*/  BSYNC B0 ;  /* 0x0000000000007941 */ /* 0x000fea0003800000 */
.L_x_748:
        /* <DEDUP_REMOVED lines=8> */
.L_x_751:
        /* <DEDUP_REMOVED lines=43> */
.L_x_747:
[----:B------:R-:W-:Y:S05]  /*23c0*/  BSYNC B1 ;  /* 0x0000000000017941 */ /* 0x000fea0003800000 */
.L_x_746:
        /* <DEDUP_REMOVED lines=24> */
.L_x_743:
[----:B------:R-:W-:Y:S02]  /*2550*/  MOV R6, 0x2570 ;  /* 0x0000257000067802 */ /* 0x000fe40000000f00 */
[----:B------:R-:W-:Y:S05]  /*2560*/  CALL.REL.NOINC `($__internal_67_$__cuda_sm70_shflsync_bfly_p) ;  /* 0x0000001000007944 */ /* 0x000fea0003c00000 */
[----:B-12---:R-:W-:Y:S05]  /*2570*/  BRA `(.L_x_752) ;  /* 0xffffeae000007947 */ /* 0x006fea000383ffff */
        .weak           $__internal_67_$__cuda_sm70_shflsync_bfly_p
        .type           $__internal_67_$__cuda_sm70_shflsync_bfly_p,@function
        .size           $__internal_67_$__cuda_sm70_shflsync_bfly_p,(.L_x_1894 - $__internal_67_$__cuda_sm70_shflsync_bfly_p)
$__internal_67_$__cuda_sm70_shflsync_bfly_p:
[----:B------:R-:W-:Y:S01]  /*2580*/  MOV R7, 0x0 ;  /* 0x0000000000077802 */ /* 0x000fe20000000f00 */
[----:B------:R1:W2:Y:S03]  /*2590*/  SHFL.BFLY PT, R5, R0, 0x10, 0x1f ;  /* 0x0e001f0000057f89 */ /* 0x0002a600000e0000 */
[----:B------:R-:W-:Y:S05]  /*25a0*/  RET.REL.NODEC R6 `(_ZN7cutlass13device_kernelIN5flash19FlashAttnFwdCombineIN4cute5tupleIJNS3_1CILi8EEENS5_ILi128EEEEEELi7ELi256ELi1ELb0ELb0ENS_6half_tEfNS_4arch4Sm80EEEEEvNT_6ParamsE) ;  /* 0xffffda5006007950 */ /* 0x000fea0003c3ffff */
.L_x_753:
        /* <DEDUP_REMOVED lines=13> */
.L_x_1894:


//--------------------- .text._ZN7cutlass13device_kernelIN5flash19FlashAttnFwdCombineIN4cute5tupleIJNS3_1CILi8EEENS5_ILi128EEEEEELi6ELi256ELi1ELb0ELb0ENS_6half_tEfNS_4arch4Sm80EEEEEvNT_6ParamsE --------------------------
	.section	.text._ZN7cutlass13device_kernelIN5flash19FlashAttnFwdCombineIN4cute5tupleIJNS3_1CILi8EEENS5_ILi128EEEEEELi6ELi256ELi1ELb0ELb0ENS_6half_tEfNS_4arch4Sm80EEEEEvNT_6ParamsE,"ax",@progbits
	.sectioninfo	@"SHI_REGISTERS=48"
	.align	128
.text._ZN7cutlass13device_kernelIN5flash19FlashAttnFwdCombineIN4cute5tupleIJNS3_1CILi8EEENS5_ILi128EEEEEELi6ELi256ELi1ELb0ELb0ENS_6half_tEfNS_4arch4Sm80EEEEEvNT_6ParamsE:
        .type           _ZN7cutlass13device_kernelIN5flash19FlashAttnFwdCombineIN4cute5tupleIJNS3_1CILi8EEENS5_ILi128EEEEEELi6ELi256ELi1ELb0ELb0ENS_6half_tEfNS_4arch4Sm80EEEEEvNT_6ParamsE,@function
        .size           _ZN7cutlass13device_kernelIN5flash19FlashAttnFwdCombineIN4cute5tupleIJNS3_1CILi8EEENS5_ILi128EEEEEELi6ELi256ELi1ELb0ELb0ENS_6half_tEfNS_4arch4Sm80EEEEEvNT_6ParamsE,(.L_x_1896 - _ZN7cutlass13device_kernelIN5flash19FlashAttnFwdCombineIN4cute5tupleIJNS3_1CILi8EEENS5_ILi128EEEEEELi6ELi256ELi1ELb0ELb0ENS_6half_tEfNS_4arch4Sm80EEEEEvNT_6ParamsE)
        .other          _ZN7cutlass13device_kernelIN5flash19FlashAttnFwdCombineIN4cute5tupleIJNS3_1CILi8EEENS5_ILi128EEEEEELi6ELi256ELi1ELb0ELb0ENS_6half_tEfNS_4arch4Sm80EEEEEvNT_6ParamsE,@"STO_CUDA_ENTRY STV_DEFAULT"
_ZN7cutlass13device_kernelIN5flash19FlashAttnFwdCombineIN4cute5tupleIJNS3_1CILi8EEENS5_ILi128EEEEEELi6ELi256ELi1ELb0ELb0ENS_6half_tEfNS_4arch4Sm80EEEEEvNT_6ParamsE:
        /* <DEDUP_REMOVED lines=58> */
.L_x_754:
        /* <DEDUP_REMOVED lines=72> */
.L_x_756:
[----:B------:R-:W-:Y:S05]  /*0820*/  BSYNC B0 ;  /* 0x0000000000007941 */ /* 0x000fea0003800000 */
.L_x_755:
        /* <DEDUP_REMOVED lines=81> */
.L_x_766:
        /* <DEDUP_REMOVED lines=88> */
.L_x_759:
[----:B------:R-:W-:Y:S05]  /*12c0*/  BSYNC B0 ;  /* 0x0000000000007941 */ /* 0x000fea0003800000 */
.L_x_758:
        /* <DEDUP_REMOVED lines=24> */
.L_x_764:
        /* <DEDUP_REMOVED lines=129> */
.L_x_763:
[----:B------:R-:W-:Y:S05]  /*1c60*/  BSYNC B0 ;  /* 0x0000000000007941 */ /* 0x000fea0003800000 */
.L_x_762:
        /* <DEDUP_REMOVED lines=8> */
.L_x_765:
        /* <DEDUP_REMOVED lines=43> */
.L_x_761:
[----:B------:R-:W-:Y:S05]  /*1fa0*/  BSYNC B1 ;  /* 0x0000000000017941 */ /* 0x000fea0003800000 */
.L_x_760:
        /* <DEDUP_REMOVED lines=24> */
.L_x_757:
[----:B-1----:R-:W-:Y:S02]  /*2130*/  MOV R6, 0x2150 ;  /* 0x0000215000067802 */ /* 0x002fe40000000f00 */
[----:B------:R-:W-:Y:S05]  /*2140*/  CALL.REL.NOINC `($__internal_68_$__cuda_sm70_shflsync_bfly_p) ;  /* 0x0000001000007944 */ /* 0x000fea0003c00000 */
[----:B-12---:R-:W-:Y:S05]  /*2150*/  BRA `(.L_x_766) ;  /* 0xffffebe000007947 */ /* 0x006fea000383ffff */
        .weak           $__internal_68_$__cuda_sm70_shflsync_bfly_p
        .type           $__internal_68_$__cuda_sm70_shflsync_bfly_p,@function
        .size           $__internal_68_$__cuda_sm70_shflsync_bfly_p,(.L_x_1896 - $__internal_68_$__cuda_sm70_shflsync_bfly_p)
$__internal_68_$__cuda_sm70_shflsync_bfly_p:
[----:B------:R-:W-:Y:S01]  /*2160*/  HFMA2.MMA R11, -RZ, RZ, 0, 0 ;  /* 0x00000000ff0b7435 */ /* 0x000fe200000001ff */
[----:B------:R-:W-:Y:S01]  /*2170*/  MOV R10, R6 ;  /* 0x00000006000a7202 */ /* 0x000fe20000000f00 */
[----:B------:R1:W2:Y:S04]  /*2180*/  SHFL.BFLY PT, R7, R5, 0x10, 0x1f ;  /* 0x0e001f0005077f89 */ /* 0x0002a800000e0000 */
[----:B------:R-:W-:Y:S05]  /*2190*/  RET.REL.NODEC R10 `(_ZN7cutlass13device_kernelIN5flash19FlashAttnFwdCombineIN4cute5tupleIJNS3_1CILi8EEENS5_ILi128EEEEEELi6ELi256ELi1ELb0ELb0ENS_6half_tEfNS_4arch4Sm80EEEEEvNT_6ParamsE) ;  /* 0xffffde600a007950 */ /* 0x000fea0003c3ffff */
.L_x_767:
        /* <DEDUP_REMOVED lines=14> */
.L_x_1896:


//--------------------- .text._ZN7cutlass13device_kernelIN5flash19FlashAttnFwdCombineIN4cute5tupleIJNS3_1CILi8EEENS5_ILi128EEEEEELi5ELi256ELi1ELb0ELb0ENS_6half_tEfNS_4arch4Sm80EEEEEvNT_6ParamsE --------------------------
	.section	.text._ZN7cutlass13device_kernelIN5flash19FlashAttnFwdCombineIN4cute5tupleIJNS3_1CILi8EEENS5_ILi128EEEEEELi5ELi256ELi1ELb0ELb0ENS_6half_tEfNS_4arch4Sm80EEEEEvNT_6ParamsE,"ax",@progbits
	.sectioninfo	@"SHI_REGISTERS=48"
	.align	128
.text._ZN7cutlass13device_kernelIN5flash19FlashAttnFwdCombineIN4cute5tupleIJNS3_1CILi8EEENS5_ILi128EEEEEELi5ELi256ELi1ELb0ELb0ENS_6half_tEfNS_4arch4Sm80EEEEEvNT_6ParamsE:
        .type           _ZN7cutlass13device_kernelIN5flash19FlashAttnFwdCombineIN4cute5tupleIJNS3_1CILi8EEENS5_ILi128EEEEEELi5ELi256ELi1ELb0ELb0ENS_6half_tEfNS_4arch4Sm80EEEEEvNT_6ParamsE,@function
        .size           _ZN7cutlass13device_kernelIN5flash19FlashAttnFwdCombineIN4cute5tupleIJNS3_1CILi8EEENS5_ILi128EEEEEELi5ELi256ELi1ELb0ELb0ENS_6half_tEfNS_4arch4Sm80EEEEEvNT_6ParamsE,(.L_x_1898 - _ZN7cutlass13device_kernelIN5flash19FlashAttnFwdCombineIN4cute5tupleIJNS3_1CILi8EEENS5_ILi128EEEEEELi5ELi256ELi1ELb0ELb0ENS_6half_tEfNS_4arch4Sm80EEEEEvNT_6ParamsE)
        .other          _ZN7cutlass13device_kernelIN5flash19FlashAttnFwdCombineIN4cute5tupleIJNS3_1CILi8EEENS5_ILi128EEEEEELi5ELi256ELi1ELb0ELb0ENS_6half_tEfNS_4arch4Sm80EEEEEvNT_6ParamsE,@"STO_CUDA_ENTRY STV_DEFAULT"
_ZN7cutlass13device_kernelIN5flash19FlashAttnFwdCombineIN4cute5tupleIJNS3_1CILi8EEENS5_ILi128EEEEEELi5ELi256ELi1ELb0ELb0ENS_6half_tEfNS_4arch4Sm80EEEEEvNT_6ParamsE:
        /* <DEDUP_REMOVED lines=58> */
.L_x_768:
        /* <DEDUP_REMOVED lines=49> */
.L_x_770:
[----:B------:R-:W-:Y:S05]  /*06b0*/  BSYNC B0 ;  /* 0x0000000000007941 */ /* 0x000fea0003800000 */
.L_x_769:
        /* <DEDUP_REMOVED lines=74> */
.L_x_780:
        /* <DEDUP_REMOVED lines=80> */
.L_x_773:
[----:B------:R-:W-:Y:S05]  /*1060*/  BSYNC B0 ;  /* 0x0000000000007941 */ /* 0x000fea0003800000 */
.L_x_772:
        /* <DEDUP_REMOVED lines=24> */
.L_x_778:
        /* <DEDUP_REMOVED lines=129> */
.L_x_777:
[----:B------:R-:W-:Y:S05]  /*1a00*/  BSYNC B0 ;  /* 0x0000000000007941 */ /* 0x000fea0003800000 */
.L_x_776:
        /* <DEDUP_REMOVED lines=8> */
.L_x_779:
        /* <DEDUP_REMOVED lines=43> */
.L_x_775:
[----:B------:R-:W-:Y:S05]  /*1d40*/  BSYNC B1 ;  /* 0x0000000000017941 */ /* 0x000fea0003800000 */
.L_x_774:
        /* <DEDUP_REMOVED lines=24> */
.L_x_771:
[----:B------:R-:W-:Y:S02]  /*1ed0*/  MOV R6, 0x1ef0 ;  /* 0x00001ef000067802 */ /* 0x000fe40000000f00 */
[----:B-12---:R-:W-:Y:S05]  /*1ee0*/  CALL.REL.NOINC `($__internal_69_$__cuda_sm70_shflsync_bfly_p) ;  /* 0x0000001000007944 */ /* 0x006fea0003c00000 */
[----:B-12---:R-:W-:Y:S05]  /*1ef0*/  BRA `(.L_x_780) ;  /* 0xffffec6000007947 */ /* 0x006fea000383ffff */
        .weak           $__internal_69_$__cuda_sm70_shflsync_bfly_p
        .type           $__internal_69_$__cuda_sm70_shflsync_bfly_p,@function
        .size           $__internal_69_$__cuda_sm70_shflsync_bfly_p,(.L_x_1898 - $__internal_69_$__cuda_sm70_shflsync_bfly_p)
$__internal_69_$__cuda_sm70_shflsync_bfly_p:
[----:B------:R-:W-:Y:S01]  /*1f00*/  MOV R7, 0x0 ;  /* 0x0000000000077802 */ /* 0x000fe20000000f00 */
[----:B------:R1:W2:Y:S03]  /*1f10*/  SHFL.BFLY PT, R5, R0, 0x10, 0x1f ;  /* 0x0e001f0000057f89 */ /* 0x0002a600000e0000 */
[----:B------:R-:W-:Y:S05]  /*1f20*/  RET.REL.NODEC R6 `(_ZN7cutlass13device_kernelIN5flash19FlashAttnFwdCombineIN4cute5tupleIJNS3_1CILi8EEENS5_ILi128EEEEEELi5ELi256ELi1ELb0ELb0ENS_6half_tEfNS_4arch4Sm80EEEEEvNT_6ParamsE) ;  /* 0xffffe0d006007950 */ /* 0x000fea0003c3ffff */
.L_x_781:
        /* <DEDUP_REMOVED lines=13> */
.L_x_1898:


//--------------------- .text._ZN7cutlass13device_kernelIN5flash19FlashAttnFwdCombineIN4cute5tupleIJNS3_1CILi8EEENS5_ILi128EEEEEELi8ELi256ELi1ELb0ELb1ENS_6half_tEfNS_4arch4Sm80EEEEEvNT_6ParamsE --------------------------
	.section	.text._ZN7cutlass13device_kernelIN5flash19FlashAttnFwdCombineIN4cute5tupleIJNS3_1CILi8EEENS5_ILi128EEEEEELi8ELi256ELi1ELb0ELb1ENS_6half_tEfNS_4arch4Sm80EEEEEvNT_6ParamsE,"ax",@progbits
	.sectioninfo	@"SHI_REGISTERS=48"
	.align	128
.text._ZN7cutlass13device_kernelIN5flash19FlashAttnFwdCombineIN4cute5tupleIJNS3_1CILi8EEENS5_ILi128EEEEEELi8ELi256ELi1ELb0ELb1ENS_6half_tEfNS_4arch4Sm80EEEEEvNT_6ParamsE:
        .type           _ZN7cutlass13device_kernelIN5flash19FlashAttnFwdCombineIN4cute5tupleIJNS3_1CILi8EEENS5_ILi128EEEEEELi8ELi256ELi1ELb0ELb1ENS_6half_tEfNS_4arch4Sm80EEEEEvNT_6ParamsE,@function
        .size           _ZN7cutlass13device_kernelIN5flash19FlashAttnFwdCombineIN4cute5tupleIJNS3_1CILi8EEENS5_ILi128EEEEEELi8ELi256ELi1ELb0ELb1ENS_6half_tEfNS_4arch4Sm80EEEEEvNT_6ParamsE,(.L_x_1900 - _ZN7cutlass13device_kernelIN5flash19FlashAttnFwdCombineIN4cute5tupleIJNS3_1CILi8EEENS5_ILi128EEEEEELi8ELi256ELi1ELb0ELb1ENS_6half_tEfNS_4arch4Sm80EEEEEvNT_6ParamsE)
        .other          _ZN7cutlass13device_kernelIN5flash19FlashAttnFwdCombineIN4cute5tupleIJNS3_1CILi8EEENS5_ILi128EEEEEELi8ELi256ELi1ELb0ELb1ENS_6half_tEfNS_4arch4Sm80EEEEEvNT_6ParamsE,@"STO_CUDA_ENTRY STV_DEFAULT"
_ZN7cutlass13device_kernelIN5flash19FlashAttnFwdCombineIN4cute5tupleIJNS3_1CILi8EEENS5_ILi128EEEEEELi8ELi256ELi1ELb0ELb1ENS_6half_tEfNS_4arch4Sm80EEEEEvNT_6ParamsE:
        /* <DEDUP_REMOVED lines=51> */
.L_x_782:
        /* <DEDUP_REMOVED lines=25> */
.L_x_783:
        /* <DEDUP_REMOVED lines=101> */
.L_x_785:
        /* <DEDUP_REMOVED lines=13> */
[----:B------:R-:W-:Y:S05]  /*0be0*/  CALL.REL.NOINC `($__internal_70_$__cuda_sm20_div_u64) ;  /* 0x0000285000007944 */ /* 0x000fea0003c00000 */
[----:B------:R-:W-:Y:S05]  /*0bf0*/  BRA `(.L_x_787) ;  /* 0x0000012000007947 */ /* 0x000fea0003800000 */
.L_x_786:
        /* <DEDUP_REMOVED lines=18> */
.L_x_787:
[----:B------:R-:W-:Y:S02]  /*0d20*/  IADD3 R5, R8, -0x1, RZ ;  /* 0xffffffff08057810 */ /* 0x000fe40007ffe0ff */
[----:B------:R-:W-:-:S03]  /*0d30*/  MOV R8, R3 ;  /* 0x0000000300087202 */ /* 0x000fc60000000f00 */
.L_x_784:
        /* <DEDUP_REMOVED lines=173> */
.L_x_789:
[----:B------:R-:W-:Y:S05]  /*1810*/  BSYNC B0 ;  /* 0x0000000000007941 */ /* 0x000fea0003800000 */
.L_x_788:
        /* <DEDUP_REMOVED lines=93> */
.L_x_799:
        /* <DEDUP_REMOVED lines=129> */
.L_x_792:
[----:B------:R-:W-:Y:S05]  /*2600*/  BSYNC B0 ;  /* 0x0000000000007941 */ /* 0x000fea0003800000 */
.L_x_791:
        /* <DEDUP_REMOVED lines=24> */
.L_x_797:
        /* <DEDUP_REMOVED lines=129> */
.L_x_796:
[----:B------:R-:W-:Y:S05]  /*2fa0*/  BSYNC B0 ;  /* 0x0000000000007941 */ /* 0x000fea0003800000 */
.L_x_795:
[----:B------:R-:W-:-:S13]  /*2fb0*/  ISETP.NE.AND P0, PT, R36, RZ, PT ;  /* 0x000000ff2400720c */ /* 0x000fda0003f05270 */
[----:B------:R-:W-:Y:S05]  /*2fc0*/  @!P0 BRA `(.L_x_794) ;  /* 0x000002f000008947 */ /* 0x000fea0003800000 */
[----:B------:R-:W-:Y:S01]  /*2fd0*/  IADD3 R0, R42, 0x3, RZ ;  /* 0x000000032a007810 */ /* 0x000fe20007ffe0ff */
[----:B------:R-:W-:Y:S02]  /*2fe0*/  IMAD.MOV.U32 R15, RZ, RZ, 0x3 ;  /* 0x00000003ff0f7424 */ /* 0x000fe400078e00ff */
[----:B-1----:R-:W-:Y:S01]  /*2ff0*/  IMAD.MOV.U32 R7, RZ, RZ, RZ ;  /* 0x000000ffff077224 */ /* 0x002fe200078e00ff */
[----:B------:R-:W-:Y:S02]  /*3000*/  SHF.R.S32.HI R6, RZ, 0x1f, R0 ;  /* 0x0000001fff067819 */ /* 0x000fe40000011400 */
.L_x_798:
        /* <DEDUP_REMOVED lines=43> */
.L_x_794:
[----:B------:R-:W-:Y:S05]  /*32c0*/  BSYNC B1 ;  /* 0x0000000000017941 */ /* 0x000fea0003800000 */
.L_x_793:
        /* <DEDUP_REMOVED lines=20> */
.L_x_790:
[----:B------:R-:W-:Y:S02]  /*3410*/  MOV R6, 0x3430 ;  /* 0x0000343000067802 */ /* 0x000fe40000000f00 */
[----:B------:R-:W-:Y:S05]  /*3420*/  CALL.REL.NOINC `($__internal_71_$__cuda_sm70_shflsync_bfly_p) ;  /* 0x000003e000007944 */ /* 0x000fea0003c00000 */
[----:B-12---:R-:W-:Y:S05]  /*3430*/  BRA `(.L_x_799) ;  /* 0xffffe9b000007947 */ /* 0x006fea000383ffff */
        .weak           $__internal_70_$__cuda_sm20_div_u64
        .type           $__internal_70_$__cuda_sm20_div_u64,@function
        .size           $__internal_70_$__cuda_sm20_div_u64,($__internal_71_$__cuda_sm70_shflsync_bfly_p - $__internal_70_$__cuda_sm20_div_u64)
$__internal_70_$__cuda_sm20_div_u64:
        /* <DEDUP_REMOVED lines=60> */
[----:B------:R-:W-:Y:S06]  /*3800*/  RET.REL.NODEC R6 `(_ZN7cutlass13device_kernelIN5flash19FlashAttnFwdCombineIN4cute5tupleIJNS3_1CILi8EEENS5_ILi128EEEEEELi8ELi256ELi1ELb0ELb1ENS_6half_tEfNS_4arch4Sm80EEEEEvNT_6ParamsE) ;  /* 0xffffc7f006007950 */ /* 0x000fec0003c3ffff */
        .weak           $__internal_71_$__cuda_sm70_shflsync_bfly_p
        .type           $__internal_71_$__cuda_sm70_shflsync_bfly_p,@function
        .size           $__internal_71_$__cuda_sm70_shflsync_bfly_p,(.L_x_1900 - $__internal_71_$__cuda_sm70_shflsync_bfly_p)
$__internal_71_$__cuda_sm70_shflsync_bfly_p:
[----:B------:R-:W-:Y:S01]  /*3810*/  HFMA2.MMA R11, -RZ, RZ, 0, 0 ;  /* 0x00000000ff0b7435 */ /* 0x000fe200000001ff */
[----:B------:R-:W-:Y:S01]  /*3820*/  MOV R10, R6 ;  /* 0x00000006000a7202 */ /* 0x000fe20000000f00 */
[----:B------:R1:W2:Y:S04]  /*3830*/  SHFL.BFLY PT, R7, R0, 0x10, 0x1f ;  /* 0x0e001f0000077f89 */ /* 0x0002a800000e0000 */
[----:B------:R-:W-:Y:S05]  /*3840*/  RET.REL.NODEC R10 `(_ZN7cutlass13device_kernelIN5flash19FlashAttnFwdCombineIN4cute5tupleIJNS3_1CILi8EEENS5_ILi128EEEEEELi8ELi256ELi1ELb0ELb1ENS_6half_tEfNS_4arch4Sm80EEEEEvNT_6ParamsE) ;  /* 0xffffc7b00a007950 */ /* 0x000fea0003c3ffff */
.L_x_800:
        /* <DEDUP_REMOVED lines=11> */
.L_x_1900:


//--------------------- .text._ZN7cutlass13device_kernelIN5flash19FlashAttnFwdCombineIN4cute5tupleIJNS3_1CILi8EEENS5_ILi128EEEEEELi7ELi256ELi1ELb0ELb1ENS_6half_tEfNS_4arch4Sm80EEEEEvNT_6ParamsE --------------------------
	.section	.text._ZN7cutlass13device_kernelIN5flash19FlashAttnFwdCombineIN4cute5tupleIJNS3_1CILi8EEENS5_ILi128EEEEEELi7ELi256ELi1ELb0ELb1ENS_6half_tEfNS_4arch4Sm80EEEEEvNT_6ParamsE,"ax",@progbits
	.sectioninfo	@"SHI_REGISTERS=42"
	.align	128
.text._ZN7cutlass13device_kernelIN5flash19FlashAttnFwdCombineIN4cute5tupleIJNS3_1CILi8EEENS5_ILi128EEEEEELi7ELi256ELi1ELb0ELb1ENS_6half_tEfNS_4arch4Sm80EEEEEvNT_6ParamsE:
        .type           _ZN7cutlass13device_kernelIN5flash19FlashAttnFwdCombineIN4cute5tupleIJNS3_1CILi8EEENS5_ILi128EEEEEELi7ELi256ELi1ELb0ELb1ENS_6half_tEfNS_4arch4Sm80EEEEEvNT_6ParamsE,@function
        .size           _ZN7cutlass13device_kernelIN5flash19FlashAttnFwdCombineIN4cute5tupleIJNS3_1CILi8EEENS5_ILi128EEEEEELi7ELi256ELi1ELb0ELb1ENS_6half_tEfNS_4arch4Sm80EEEEEvNT_6ParamsE,(.L_x_1903 - _ZN7cutlass13device_kernelIN5flash19FlashAttnFwdCombineIN4cute5tupleIJNS3_1CILi8EEENS5_ILi128EEEEEELi7ELi256ELi1ELb0ELb1ENS_6half_tEfNS_4arch4Sm80EEEEEvNT_6ParamsE)
        .other          _ZN7cutlass13device_kernelIN5flash19FlashAttnFwdCombineIN4cute5tupleIJNS3_1CILi8EEENS5_ILi128EEEEEELi7ELi256ELi1ELb0ELb1ENS_6half_tEfNS_4arch4Sm80EEEEEvNT_6ParamsE,@"STO_CUDA_ENTRY STV_DEFAULT"
_ZN7cutlass13device_kernelIN5flash19FlashAttnFwdCombineIN4cute5tupleIJNS3_1CILi8EEENS5_ILi128EEEEEELi7ELi256ELi1ELb0ELb1ENS_6half_tEfNS_4arch4Sm80EEEEEvNT_6ParamsE:
        /* <DEDUP_REMOVED lines=51> */
.L_x_801:
        /* <DEDUP_REMOVED lines=25> */
.L_x_802:
        /* <DEDUP_REMOVED lines=101> */
.L_x_804:
        /* <DEDUP_REMOVED lines=14> */
[----:B------:R-:W-:Y:S05]  /*0bf0*/  CALL.REL.NOINC `($__internal_72_$__cuda_sm20_div_u64) ;  /* 0x0000220000007944 */ /* 0x000fea0003c00000 */
[----:B------:R-:W-:Y:S05]  /*0c00*/  BRA `(.L_x_806) ;  /* 0x0000013000007947 */ /* 0x000fea0003800000 */
.L_x_805:
        /* <DEDUP_REMOVED lines=19> */
.L_x_806:
[----:B------:R-:W-:Y:S02]  /*0d40*/  IADD3 R3, R8, -0x1, RZ ;  /* 0xffffffff08037810 */ /* 0x000fe40007ffe0ff */
[----:B------:R-:W-:-:S03]  /*0d50*/  MOV R5, R0 ;  /* 0x0000000000057202 */ /* 0x000fc60000000f00 */
.L_x_803:
        /* <DEDUP_REMOVED lines=107> */
.L_x_808:
[----:B------:R-:W-:Y:S05]  /*1410*/  BSYNC B0 ;  /* 0x0000000000007941 */ /* 0x000fea0003800000 */
.L_x_807:
        /* <DEDUP_REMOVED lines=86> */
.L_x_818:
        /* <DEDUP_REMOVED lines=97> */
.L_x_811:
[----:B------:R-:W-:Y:S05]  /*1f90*/  BSYNC B0 ;  /* 0x0000000000007941 */ /* 0x000fea0003800000 */
.L_x_810:
        /* <DEDUP_REMOVED lines=24> */
.L_x_816:
        /* <DEDUP_REMOVED lines=129> */
.L_x_815:
[----:B------:R-:W-:Y:S05]  /*2930*/  BSYNC B0 ;  /* 0x0000000000007941 */ /* 0x000fea0003800000 */
.L_x_814:
        /* <DEDUP_REMOVED lines=8> */
.L_x_817:
        /* <DEDUP_REMOVED lines=43> */
.L_x_813:
[----:B------:R-:W-:Y:S05]  /*2c70*/  BSYNC B1 ;  /* 0x0000000000017941 */ /* 0x000fea0003800000 */
.L_x_812:
        /* <DEDUP_REMOVED lines=20> */
.L_x_809:
[----:B------:R-:W-:Y:S02]  /*2dc0*/  MOV R6, 0x2de0 ;  /* 0x00002de000067802 */ /* 0x000fe40000000f00 */
[----:B------:R-:W-:Y:S05]  /*2dd0*/  CALL.REL.NOINC `($__internal_73_$__cuda_sm70_shflsync_bfly_p) ;  /* 0x000003f000007944 */ /* 0x000fea0003c00000 */
[----:B--2---:R-:W-:Y:S01]  /*2de0*/  MOV R6, R7 ;  /* 0x0000000700067202 */ /* 0x004fe20000000f00 */
[----:B-1----:R-:W-:Y:S05]  /*2df0*/  BRA `(.L_x_818) ;  /* 0xffffeb8000007947 */ /* 0x002fea000383ffff */
        .weak           $__internal_72_$__cuda_sm20_div_u64
        .type           $__internal_72_$__cuda_sm20_div_u64,@function
        .size           $__internal_72_$__cuda_sm20_div_u64,($__internal_73_$__cuda_sm70_shflsync_bfly_p - $__internal_72_$__cuda_sm20_div_u64)
$__internal_72_$__cuda_sm20_div_u64:
        /* <DEDUP_REMOVED lines=60> */
[----:B------:R-:W-:Y:S06]  /*31c0*/  RET.REL.NODEC R6 `(_ZN7cutlass13device_kernelIN5flash19FlashAttnFwdCombineIN4cute5tupleIJNS3_1CILi8EEENS5_ILi128EEEEEELi7ELi256ELi1ELb0ELb1ENS_6half_tEfNS_4arch4Sm80EEEEEvNT_6ParamsE) ;  /* 0xffffce3006007950 */ /* 0x000fec0003c3ffff */
        .weak           $__internal_73_$__cuda_sm70_shflsync_bfly_p
        .type           $__internal_73_$__cuda_sm70_shflsync_bfly_p,@function
        .size           $__internal_73_$__cuda_sm70_shflsync_bfly_p,(.L_x_1903 - $__internal_73_$__cuda_sm70_shflsync_bfly_p)
$__internal_73_$__cuda_sm70_shflsync_bfly_p:
[----:B------:R-:W-:Y:S01]  /*31d0*/  HFMA2.MMA R21, -RZ, RZ, 0, 0 ;  /* 0x00000000ff157435 */ /* 0x000fe200000001ff */
[----:B------:R-:W-:Y:S01]  /*31e0*/  MOV R20, R6 ;  /* 0x0000000600147202 */ /* 0x000fe20000000f00 */
[----:B------:R1:W2:Y:S04]  /*31f0*/  SHFL.BFLY PT, R7, R0, 0x10, 0x1f ;  /* 0x0e001f0000077f89 */ /* 0x0002a800000e0000 */
[----:B------:R-:W-:Y:S05]  /*3200*/  RET.REL.NODEC R20 `(_ZN7cutlass13device_kernelIN5flash19FlashAttnFwdCombineIN4cute5tupleIJNS3_1CILi8EEENS5_ILi128EEEEEELi7ELi256ELi1ELb0ELb1ENS_6half_tEfNS_4arch4Sm80EEEEEvNT_6ParamsE) ;  /* 0xffffcdf014007950 */ /* 0x000fea0003c3ffff */
.L_x_819:
        /* <DEDUP_REMOVED lines=15> */
.L_x_1903:


//--------------------- .text._ZN7cutlass13device_kernelIN5flash19FlashAttnFwdCombineIN4cute5tupleIJNS3_1CILi8EEENS5_ILi128EEEEEELi6ELi256ELi1ELb0ELb1ENS_6half_tEfNS_4arch4Sm80EEEEEvNT_6ParamsE --------------------------
	.section	.text._ZN7cutlass13device_kernelIN5flash19FlashAttnFwdCombineIN4cute5tupleIJNS3_1CILi8EEENS5_ILi128EEEEEELi6ELi256ELi1ELb0ELb1ENS_6half_tEfNS_4arch4Sm80EEEEEvNT_6ParamsE,"ax",@progbits
	.sectioninfo	@"SHI_REGISTERS=42"
	.align	128
.text._ZN7cutlass13device_kernelIN5flash19FlashAttnFwdCombineIN4cute5tupleIJNS3_1CILi8EEENS5_ILi128EEEEEELi6ELi256ELi1ELb0ELb1ENS_6half_tEfNS_4arch4Sm80EEEEEvNT_6ParamsE:
        .type           _ZN7cutlass13device_kernelIN5flash19FlashAttnFwdCombineIN4cute5tupleIJNS3_1CILi8EEENS5_ILi128EEEEEELi6ELi256ELi1ELb0ELb1ENS_6half_tEfNS_4arch4Sm80EEEEEvNT_6ParamsE,@function
        .size           _ZN7cutlass13device_kernelIN5flash19FlashAttnFwdCombineIN4cute5tupleIJNS3_1CILi8EEENS5_ILi128EEEEEELi6ELi256ELi1ELb0ELb1ENS_6half_tEfNS_4arch4Sm80EEEEEvNT_6ParamsE,(.L_x_1906 - _ZN7cutlass13device_kernelIN5flash19FlashAttnFwdCombineIN4cute5tupleIJNS3_1CILi8EEENS5_ILi128EEEEEELi6ELi256ELi1ELb0ELb1ENS_6half_tEfNS_4arch4Sm80EEEEEvNT_6ParamsE)
        .other          _ZN7cutlass13device_kernelIN5flash19FlashAttnFwdCombineIN4cute5tupleIJNS3_1CILi8EEENS5_ILi128EEEEEELi6ELi256ELi1ELb0ELb1ENS_6half_tEfNS_4arch4Sm80EEEEEvNT_6ParamsE,@"STO_CUDA_ENTRY STV_DEFAULT"
_ZN7cutlass13device_kernelIN5flash19FlashAttnFwdCombineIN4cute5tupleIJNS3_1CILi8EEENS5_ILi128EEEEEELi6ELi256ELi1ELb0ELb1ENS_6half_tEfNS_4arch4Sm80EEEEEvNT_6ParamsE:
        /* <DEDUP_REMOVED lines=51> */
.L_x_820:
        /* <DEDUP_REMOVED lines=25> */
.L_x_821:
        /* <DEDUP_REMOVED lines=101> */
.L_x_823:
        /* <DEDUP_REMOVED lines=14> */
[----:B------:R-:W-:Y:S05]  /*0bf0*/  CALL.REL.NOINC `($__internal_74_$__cuda_sm20_div_u64) ;  /* 0x00001de000007944 */ /* 0x000fea0003c00000 */
[----:B------:R-:W-:Y:S05]  /*0c00*/  BRA `(.L_x_825) ;  /* 0x0000013000007947 */ /* 0x000fea0003800000 */
.L_x_824:
        /* <DEDUP_REMOVED lines=19> */
.L_x_825:
[----:B------:R-:W-:Y:S02]  /*0d40*/  IADD3 R3, R8, -0x1, RZ ;  /* 0xffffffff08037810 */ /* 0x000fe40007ffe0ff */
[----:B------:R-:W-:-:S03]  /*0d50*/  MOV R5, R0 ;  /* 0x0000000000057202 */ /* 0x000fc60000000f00 */
.L_x_822:
        /* <DEDUP_REMOVED lines=66> */
.L_x_827:
[----:B------:R-:W-:Y:S05]  /*1180*/  BSYNC B0 ;  /* 0x0000000000007941 */ /* 0x000fea0003800000 */
.L_x_826:
        /* <DEDUP_REMOVED lines=77> */
.L_x_837:
        /* <DEDUP_REMOVED lines=81> */
.L_x_830:
[----:B------:R-:W-:Y:S05]  /*1b70*/  BSYNC B0 ;  /* 0x0000000000007941 */ /* 0x000fea0003800000 */
.L_x_829:
        /* <DEDUP_REMOVED lines=24> */
.L_x_835:
        /* <DEDUP_REMOVED lines=129> */
.L_x_834:
[----:B------:R-:W-:Y:S05]  /*2510*/  BSYNC B0 ;  /* 0x0000000000007941 */ /* 0x000fea0003800000 */
.L_x_833:
        /* <DEDUP_REMOVED lines=8> */
.L_x_836:
        /* <DEDUP_REMOVED lines=43> */
.L_x_832:
[----:B------:R-:W-:Y:S05]  /*2850*/  BSYNC B1 ;  /* 0x0000000000017941 */ /* 0x000fea0003800000 */
.L_x_831:
        /* <DEDUP_REMOVED lines=20> */
.L_x_828:
[----:B-1----:R-:W-:Y:S02]  /*29a0*/  MOV R7, 0x29c0 ;  /* 0x000029c000077802 */ /* 0x002fe40000000f00 */
[----:B------:R-:W-:Y:S05]  /*29b0*/  CALL.REL.NOINC `($__internal_75_$__cuda_sm70_shflsync_bfly_p) ;  /* 0x000003f000007944 */ /* 0x000fea0003c00000 */
[----:B--2---:R-:W-:Y:S01]  /*29c0*/  MOV R7, R9 ;  /* 0x0000000900077202 */ /* 0x004fe20000000f00 */
[----:B-1----:R-:W-:Y:S05]  /*29d0*/  BRA `(.L_x_837) ;  /* 0xffffec8000007947 */ /* 0x002fea000383ffff */
        .weak           $__internal_74_$__cuda_sm20_div_u64
        .type           $__internal_74_$__cuda_sm20_div_u64,@function
        .size           $__internal_74_$__cuda_sm20_div_u64,($__internal_75_$__cuda_sm70_shflsync_bfly_p - $__internal_74_$__cuda_sm20_div_u64)
$__internal_74_$__cuda_sm20_div_u64:
        /* <DEDUP_REMOVED lines=60> */
[----:B------:R-:W-:Y:S06]  /*2da0*/  RET.REL.NODEC R6 `(_ZN7cutlass13device_kernelIN5flash19FlashAttnFwdCombineIN4cute5tupleIJNS3_1CILi8EEENS5_ILi128EEEEEELi6ELi256ELi1ELb0ELb1ENS_6half_tEfNS_4arch4Sm80EEEEEvNT_6ParamsE) ;  /* 0xffffd25006007950 */ /* 0x000fec0003c3ffff */
        .weak           $__internal_75_$__cuda_sm70_shflsync_bfly_p
        .type           $__internal_75_$__cuda_sm70_shflsync_bfly_p,@function
        .size           $__internal_75_$__cuda_sm70_shflsync_bfly_p,(.L_x_1906 - $__internal_75_$__cuda_sm70_shflsync_bfly_p)
$__internal_75_$__cuda_sm70_shflsync_bfly_p:
[----:B------:R-:W-:Y:S01]  /*2db0*/  HFMA2.MMA R23, -RZ, RZ, 0, 0 ;  /* 0x00000000ff177435 */ /* 0x000fe200000001ff */
[----:B------:R-:W-:Y:S01]  /*2dc0*/  MOV R22, R7 ;  /* 0x0000000700167202 */ /* 0x000fe20000000f00 */
[----:B------:R1:W2:Y:S04]  /*2dd0*/  SHFL.BFLY PT, R9, R6, 0x10, 0x1f ;  /* 0x0e001f0006097f89 */ /* 0x0002a800000e0000 */
[----:B------:R-:W-:Y:S05]  /*2de0*/  RET.REL.NODEC R22 `(_ZN7cutlass13device_kernelIN5flash19FlashAttnFwdCombineIN4cute5tupleIJNS3_1CILi8EEENS5_ILi128EEEEEELi6ELi256ELi1ELb0ELb1ENS_6half_tEfNS_4arch4Sm80EEEEEvNT_6ParamsE) ;  /* 0xffffd21016007950 */ /* 0x000fea0003c3ffff */
.L_x_838:
        /* <DEDUP_REMOVED lines=9> */
.L_x_1906:


//--------------------- .text._ZN7cutlass13device_kernelIN5flash19FlashAttnFwdCombineIN4cute5tupleIJNS3_1CILi8EEENS5_ILi128EEEEEELi5ELi256ELi1ELb0ELb1ENS_6half_tEfNS_4arch4Sm80EEEEEvNT_6ParamsE --------------------------
	.section	.text._ZN7cutlass13device_kernelIN5flash19FlashAttnFwdCombineIN4cute5tupleIJNS3_1CILi8EEENS5_ILi128EEEEEELi5ELi256ELi1ELb0ELb1ENS_6half_tEfNS_4arch4Sm80EEEEEvNT_6ParamsE,"ax",@progbits
	.sectioninfo	@"SHI_REGISTERS=42"
	.align	128
.text._ZN7cutlass13device_kernelIN5flash19FlashAttnFwdCombineIN4cute5tupleIJNS3_1CILi8EEENS5_ILi128EEEEEELi5ELi256ELi1ELb0ELb1ENS_6half_tEfNS_4arch4Sm80EEEEEvNT_6ParamsE:
        .type           _ZN7cutlass13device_kernelIN5flash19FlashAttnFwdCombineIN4cute5tupleIJNS3_1CILi8EEENS5_ILi128EEEEEELi5ELi256ELi1ELb0ELb1ENS_6half_tEfNS_4arch4Sm80EEEEEvNT_6ParamsE,@function
        .size           _ZN7cutlass13device_kernelIN5flash19FlashAttnFwdCombineIN4cute5tupleIJNS3_1CILi8EEENS5_ILi128EEEEEELi5ELi256ELi1ELb0ELb1ENS_6half_tEfNS_4arch4Sm80EEEEEvNT_6ParamsE,(.L_x_1909 - _ZN7cutlass13device_kernelIN5flash19FlashAttnFwdCombineIN4cute5tupleIJNS3_1CILi8EEENS5_ILi128EEEEEELi5ELi256ELi1ELb0ELb1ENS_6half_tEfNS_4arch4Sm80EEEEEvNT_6ParamsE)
        .other          _ZN7cutlass13device_kernelIN5flash19FlashAttnFwdCombineIN4cute5tupleIJNS3_1CILi8EEENS5_ILi128EEEEEELi5ELi256ELi1ELb0ELb1ENS_6half_tEfNS_4arch4Sm80EEEEEvNT_6ParamsE,@"STO_CUDA_ENTRY STV_DEFAULT"
_ZN7cutlass13device_kernelIN5flash19FlashAttnFwdCombineIN4cute5tupleIJNS3_1CILi8EEENS5_ILi128EEEEEELi5ELi256ELi1ELb0ELb1ENS_6half_tEfNS_4arch4Sm80EEEEEvNT_6ParamsE:
        /* <DEDUP_REMOVED lines=51> */
.L_x_839:
        /* <DEDUP_REMOVED lines=25> */
.L_x_840:
        /* <DEDUP_REMOVED lines=101> */
.L_x_842:
        /* <DEDUP_REMOVED lines=14> */
[----:B------:R-:W-:Y:S05]  /*0bf0*/  CALL.REL.NOINC `($__internal_76_$__cuda_sm20_div_u64) ;  /* 0x00001b7000007944 */ /* 0x000fea0003c00000 */
[----:B------:R-:W-:Y:S05]  /*0c00*/  BRA `(.L_x_844) ;  /* 0x0000013000007947 */ /* 0x000fea0003800000 */
.L_x_843:
        /* <DEDUP_REMOVED lines=19> */
.L_x_844:
[----:B------:R-:W-:Y:S02]  /*0d40*/  IADD3 R3, R8, -0x1, RZ ;  /* 0xffffffff08037810 */ /* 0x000fe40007ffe0ff */
[----:B------:R-:W-:-:S03]  /*0d50*/  MOV R5, R0 ;  /* 0x0000000000057202 */ /* 0x000fc60000000f00 */
.L_x_841:
        /* <DEDUP_REMOVED lines=43> */
.L_x_846:
[----:B------:R-:W-:Y:S05]  /*1010*/  BSYNC B0 ;  /* 0x0000000000007941 */ /* 0x000fea0003800000 */
.L_x_845:
        /* <DEDUP_REMOVED lines=70> */
.L_x_856:
        /* <DEDUP_REMOVED lines=73> */
.L_x_849:
[----:B------:R-:W-:Y:S05]  /*1910*/  BSYNC B0 ;  /* 0x0000000000007941 */ /* 0x000fea0003800000 */
.L_x_848:
        /* <DEDUP_REMOVED lines=24> */
.L_x_854:
        /* <DEDUP_REMOVED lines=129> */
.L_x_853:
[----:B------:R-:W-:Y:S05]  /*22b0*/  BSYNC B0 ;  /* 0x0000000000007941 */ /* 0x000fea0003800000 */
.L_x_852:
        /* <DEDUP_REMOVED lines=8> */
.L_x_855:
        /* <DEDUP_REMOVED lines=43> */
.L_x_851:
[----:B------:R-:W-:Y:S05]  /*25f0*/  BSYNC B1 ;  /* 0x0000000000017941 */ /* 0x000fea0003800000 */
.L_x_850:
        /* <DEDUP_REMOVED lines=20> */
.L_x_847:
[----:B-1----:R-:W-:Y:S02]  /*2740*/  MOV R6, 0x2760 ;  /* 0x0000276000067802 */ /* 0x002fe40000000f00 */
[----:B--2---:R-:W-:Y:S05]  /*2750*/  CALL.REL.NOINC `($__internal_77_$__cuda_sm70_shflsync_bfly_p) ;  /* 0x000003e000007944 */ /* 0x004fea0003c00000 */
[----:B-12---:R-:W-:Y:S05]  /*2760*/  BRA `(.L_x_856) ;  /* 0xffffed1000007947 */ /* 0x006fea000383ffff */
        .weak           $__internal_76_$__cuda_sm20_div_u64
        .type           $__internal_76_$__cuda_sm20_div_u64,@function
        .size           $__internal_76_$__cuda_sm20_div_u64,($__internal_77_$__cuda_sm70_shflsync_bfly_p - $__internal_76_$__cuda_sm20_div_u64)
$__internal_76_$__cuda_sm20_div_u64:
        /* <DEDUP_REMOVED lines=60> */
[----:B------:R-:W-:Y:S06]  /*2b30*/  RET.REL.NODEC R6 `(_ZN7cutlass13device_kernelIN5flash19FlashAttnFwdCombineIN4cute5tupleIJNS3_1CILi8EEENS5_ILi128EEEEEELi5ELi256ELi1ELb0ELb1ENS_6half_tEfNS_4arch4Sm80EEEEEvNT_6ParamsE) ;  /* 0xffffd4c006007950 */ /* 0x000fec0003c3ffff */
        .weak           $__internal_77_$__cuda_sm70_shflsync_bfly_p
        .type           $__internal_77_$__cuda_sm70_shflsync_bfly_p,@function
        .size           $__internal_77_$__cuda_sm70_shflsync_bfly_p,(.L_x_1909 - $__internal_77_$__cuda_sm70_shflsync_bfly_p)
$__internal_77_$__cuda_sm70_shflsync_bfly_p:
[----:B------:R-:W-:Y:S01]  /*2b40*/  HFMA2.MMA R11, -RZ, RZ, 0, 0 ;  /* 0x00000000ff0b7435 */ /* 0x000fe200000001ff */
[----:B------:R-:W-:Y:S01]  /*2b50*/  MOV R10, R6 ;  /* 0x00000006000a7202 */ /* 0x000fe20000000f00 */
[----:B------:R1:W2:Y:S04]  /*2b60*/  SHFL.BFLY PT, R7, R0, 0x10, 0x1f ;  /* 0x0e001f0000077f89 */ /* 0x0002a800000e0000 */
[----:B------:R-:W-:Y:S05]  /*2b70*/  RET.REL.NODEC R10 `(_ZN7cutlass13device_kernelIN5flash19FlashAttnFwdCombineIN4cute5tupleIJNS3_1CILi8EEENS5_ILi128EEEEEELi5ELi256ELi1ELb0ELb1ENS_6half_tEfNS_4arch4Sm80EEEEEvNT_6ParamsE) ;  /* 0xffffd4800a007950 */ /* 0x000fea0003c3ffff */
.L_x_857:
        /* <DEDUP_REMOVED lines=16> */
.L_x_1909:


//--------------------- .text._ZN7cutlass13device_kernelIN5flash19FlashAttnFwdCombineIN4cute5tupleIJNS3_1CILi16EEENS5_ILi64EEEEEELi8ELi256ELi1ELb0ELb0ENS_6half_tEfNS_4arch4Sm90EEEEEvNT_6ParamsE --------------------------
	.section	.text._ZN7cutlass13device_kernelIN5flash19FlashAttnFwdCombineIN4cute5tupleIJNS3_1CILi16EEENS5_ILi64EEEEEELi8ELi256ELi1ELb0ELb0ENS_6half_tEfNS_4arch4Sm90EEEEEvNT_6ParamsE,"ax",@progbits
	.sectioninfo	@"SHI_REGISTERS=55"
	.align	128
.text._ZN7cutlass13device_kernelIN5flash19FlashAttnFwdCombineIN4cute5tupleIJNS3_1CILi16EEENS5_ILi64EEEEEELi8ELi256ELi1ELb0ELb0ENS_6half_tEfNS_4arch4Sm90EEEEEvNT_6ParamsE:
        .type           _ZN7cutlass13device_kernelIN5flash19FlashAttnFwdCombineIN4cute5tupleIJNS3_1CILi16EEENS5_ILi64EEEEEELi8ELi256ELi1ELb0ELb0ENS_6half_tEfNS_4arch4Sm90EEEEEvNT_6ParamsE,@function
        .size           _ZN7cutlass13device_kernelIN5flash19FlashAttnFwdCombineIN4cute5tupleIJNS3_1CILi16EEENS5_ILi64EEEEEELi8ELi256ELi1ELb0ELb0ENS_6half_tEfNS_4arch4Sm90EEEEEvNT_6ParamsE,(.L_x_1912 - _ZN7cutlass13device_kernelIN5flash19FlashAttnFwdCombineIN4cute5tupleIJNS3_1CILi16EEENS5_ILi64EEEEEELi8ELi256ELi1ELb0ELb0ENS_6half_tEfNS_4arch4Sm90EEEEEvNT_6ParamsE)
        .other          _ZN7cutlass13device_kernelIN5flash19FlashAttnFwdCombineIN4cute5tupleIJNS3_1CILi16EEENS5_ILi64EEEEEELi8ELi256ELi1ELb0ELb0ENS_6half_tEfNS_4arch4Sm90EEEEEvNT_6ParamsE,@"STO_CUDA_ENTRY STV_DEFAULT"
_ZN7cutlass13device_kernelIN5flash19FlashAttnFwdCombineIN4cute5tupleIJNS3_1CILi16EEENS5_ILi64EEEEEELi8ELi256ELi1ELb0ELb0ENS_6half_tEfNS_4arch4Sm90EEEEEvNT_6ParamsE:
        /* <DEDUP_REMOVED lines=58> */
.L_x_858:
        /* <DEDUP_REMOVED lines=289> */
.L_x_860:
[----:B------:R-:W-:Y:S05]  /*15b0*/  BSYNC B0 ;  /* 0x0000000000007941 */ /* 0x000fea0003800000 */
.L_x_859:
        /* <DEDUP_REMOVED lines=100> */
.L_x_870:
        /* <DEDUP_REMOVED lines=194> */
.L_x_863:
[----:B------:R-:W-:Y:S05]  /*2820*/  BSYNC B0 ;  /* 0x0000000000007941 */ /* 0x000fea0003800000 */
.L_x_862:
        /* <DEDUP_REMOVED lines=24> */
.L_x_868:
        /* <DEDUP_REMOVED lines=129> */
.L_x_867:
[----:B------:R-:W-:Y:S05]  /*31c0*/  BSYNC B0 ;  /* 0x0000000000007941 */ /* 0x000fea0003800000 */
.L_x_866:
[----:B------:R-:W-:-:S13]  /*31d0*/  ISETP.NE.AND P0, PT, R38, RZ, PT ;  /* 0x000000ff2600720c */ /* 0x000fda0003f05270 */
[----:B------:R-:W-:Y:S05]  /*31e0*/  @!P0 BRA `(.L_x_865) ;  /* 0x000002f000008947 */ /* 0x000fea0003800000 */
[----:B------:R-:W-:Y:S01]  /*31f0*/  IADD3 R0, R44, 0x3, RZ ;  /* 0x000000032c007810 */ /* 0x000fe20007ffe0ff */
[----:B------:R-:W-:Y:S02]  /*3200*/  IMAD.MOV.U32 R15, RZ, RZ, 0x3 ;  /* 0x00000003ff0f7424 */ /* 0x000fe400078e00ff */
[----:B------:R-:W-:Y:S01]  /*3210*/  IMAD.MOV.U32 R7, RZ, RZ, RZ ;  /* 0x000000ffff077224 */ /* 0x000fe200078e00ff */
[----:B------:R-:W-:Y:S02]  /*3220*/  SHF.R.S32.HI R6, RZ, 0x1f, R0 ;  /* 0x0000001fff067819 */ /* 0x000fe40000011400 */
.L_x_869:
        /* <DEDUP_REMOVED lines=43> */
.L_x_865:
[----:B------:R-:W-:Y:S05]  /*34e0*/  BSYNC B1 ;  /* 0x0000000000017941 */ /* 0x000fea0003800000 */
.L_x_864:
        /* <DEDUP_REMOVED lines=24> */
.L_x_861:
[----:B------:R-:W-:Y:S02]  /*3670*/  MOV R0, 0x3690 ;  /* 0x0000369000007802 */ /* 0x000fe40000000f00 */
[----:B------:R-:W-:Y:S05]  /*3680*/  CALL.REL.NOINC `($__internal_78_$__cuda_sm70_shflsync_bfly_p) ;  /* 0x0000001000007944 */ /* 0x000fea0003c00000 */
[----:B-12---:R-:W-:Y:S05]  /*3690*/  BRA `(.L_x_870) ;  /* 0xffffe56000007947 */ /* 0x006fea000383ffff */
        .weak           $__internal_78_$__cuda_sm70_shflsync_bfly_p
        .type           $__internal_78_$__cuda_sm70_shflsync_bfly_p,@function
        .size           $__internal_78_$__cuda_sm70_shflsync_bfly_p,(.L_x_1912 - $__internal_78_$__cuda_sm70_shflsync_bfly_p)
$__internal_78_$__cuda_sm70_shflsync_bfly_p:
[----:B------:R-:W-:Y:S01]  /*36a0*/  HFMA2.MMA R9, -RZ, RZ, 0, 0 ;  /* 0x00000000ff097435 */ /* 0x000fe200000001ff */
[----:B------:R-:W-:Y:S01]  /*36b0*/  MOV R8, R0 ;  /* 0x0000000000087202 */ /* 0x000fe20000000f00 */
[----:B------:R1:W2:Y:S04]  /*36c0*/  SHFL.BFLY PT, R5, R6, 0x8, 0x1f ;  /* 0x0d001f0006057f89 */ /* 0x0002a800000e0000 */
[----:B------:R-:W-:Y:S05]  /*36d0*/  RET.REL.NODEC R8 `(_ZN7cutlass13device_kernelIN5flash19FlashAttnFwdCombineIN4cute5tupleIJNS3_1CILi16EEENS5_ILi64EEEEEELi8ELi256ELi1ELb0ELb0ENS_6half_tEfNS_4arch4Sm90EEEEEvNT_6ParamsE) ;  /* 0xffffc92008007950 */ /* 0x000fea0003c3ffff */
.L_x_871:
        /* <DEDUP_REMOVED lines=10> */
.L_x_1912:


//--------------------- .text._ZN7cutlass13device_kernelIN5flash19FlashAttnFwdCombineIN4cute5tupleIJNS3_1CILi16EEENS5_ILi64EEEEEELi7ELi256ELi1ELb0ELb0ENS_6half_tEfNS_4arch4Sm90EEEEEvNT_6ParamsE --------------------------
	.section	.text._ZN7cutlass13device_kernelIN5flash19FlashAttnFwdCombineIN4cute5tupleIJNS3_1CILi16EEENS5_ILi64EEEEEELi7ELi256ELi1ELb0ELb0ENS_6half_tEfNS_4arch4Sm90EEEEEvNT_6ParamsE,"ax",@progbits
	.sectioninfo	@"SHI_REGISTERS=48"
	.align	128
.text._ZN7cutlass13device_kernelIN5flash19FlashAttnFwdCombineIN4cute5tupleIJNS3_1CILi16EEENS5_ILi64EEEEEELi7ELi256ELi1ELb0ELb0ENS_6half_tEfNS_4arch4Sm90EEEEEvNT_6ParamsE:
        .type           _ZN7cutlass13device_kernelIN5flash19FlashAttnFwdCombineIN4cute5tupleIJNS3_1CILi16EEENS5_ILi64EEEEEELi7ELi256ELi1ELb0ELb0ENS_6half_tEfNS_4arch4Sm90EEEEEvNT_6ParamsE,@function
        .size           _ZN7cutlass13device_kernelIN5flash19FlashAttnFwdCombineIN4cute5tupleIJNS3_1CILi16EEENS5_ILi64EEEEEELi7ELi256ELi1ELb0ELb0ENS_6half_tEfNS_4arch4Sm90EEEEEvNT_6ParamsE,(.L_x_1914 - _ZN7cutlass13device_kernelIN5flash19FlashAttnFwdCombineIN4cute5tupleIJNS3_1CILi16EEENS5_ILi64EEEEEELi7ELi256ELi1ELb0ELb0ENS_6half_tEfNS_4arch4Sm90EEEEEvNT_6ParamsE)
        .other          _ZN7cutlass13device_kernelIN5flash19FlashAttnFwdCombineIN4cute5tupleIJNS3_1CILi16EEENS5_ILi64EEEEEELi7ELi256ELi1ELb0ELb0ENS_6half_tEfNS_4arch4Sm90EEEEEvNT_6ParamsE,@"STO_CUDA_ENTRY STV_DEFAULT"
_ZN7cutlass13device_kernelIN5flash19FlashAttnFwdCombineIN4cute5tupleIJNS3_1CILi16EEENS5_ILi64EEEEEELi7ELi256ELi1ELb0ELb0ENS_6half_tEfNS_4arch4Sm90EEEEEvNT_6ParamsE:
        /* <DEDUP_REMOVED lines=58> */
.L_x_872:
        /* <DEDUP_REMOVED lines=165> */
.L_x_874:
[----:B------:R-:W-:Y:S05]  /*0df0*/  BSYNC B0 ;  /* 0x0000000000007941 */ /* 0x000fea0003800000 */
.L_x_873:
        /* <DEDUP_REMOVED lines=84> */
.L_x_884:
        /* <DEDUP_REMOVED lines=130> */
.L_x_877:
[----:B------:R-:W-:Y:S05]  /*1b60*/  BSYNC B0 ;  /* 0x0000000000007941 */ /* 0x000fea0003800000 */
.L_x_876:
        /* <DEDUP_REMOVED lines=24> */
.L_x_882:
        /* <DEDUP_REMOVED lines=129> */
.L_x_881:
[----:B------:R-:W-:Y:S05]  /*2500*/  BSYNC B0 ;  /* 0x0000000000007941 */ /* 0x000fea0003800000 */
.L_x_880:
        /* <DEDUP_REMOVED lines=8> */
.L_x_883:
        /* <DEDUP_REMOVED lines=43> */
.L_x_879:
[----:B------:R-:W-:Y:S05]  /*2840*/  BSYNC B1 ;  /* 0x0000000000017941 */ /* 0x000fea0003800000 */
.L_x_878:
        /* <DEDUP_REMOVED lines=24> */
.L_x_875:
[----:B------:R-:W-:Y:S02]  /*29d0*/  MOV R0, 0x29f0 ;  /* 0x000029f000007802 */ /* 0x000fe40000000f00 */
[----:B------:R-:W-:Y:S05]  /*29e0*/  CALL.REL.NOINC `($__internal_79_$__cuda_sm70_shflsync_bfly_p) ;  /* 0x0000001000007944 */ /* 0x000fea0003c00000 */
[----:B-12---:R-:W-:Y:S05]  /*29f0*/  BRA `(.L_x_884) ;  /* 0xffffe94000007947 */ /* 0x006fea000383ffff */
        .weak           $__internal_79_$__cuda_sm70_shflsync_bfly_p
        .type           $__internal_79_$__cuda_sm70_shflsync_bfly_p,@function
        .size           $__internal_79_$__cuda_sm70_shflsync_bfly_p,(.L_x_1914 - $__internal_79_$__cuda_sm70_shflsync_bfly_p)
$__internal_79_$__cuda_sm70_shflsync_bfly_p:
[----:B------:R-:W-:Y:S01]  /*2a00*/  HFMA2.MMA R9, -RZ, RZ, 0, 0 ;  /* 0x00000000ff097435 */ /* 0x000fe200000001ff */
[----:B------:R-:W-:Y:S01]  /*2a10*/  MOV R8, R0 ;  /* 0x0000000000087202 */ /* 0x000fe20000000f00 */
[----:B------:R1:W2:Y:S04]  /*2a20*/  SHFL.BFLY PT, R5, R6, 0x8, 0x1f ;  /* 0x0d001f0006057f89 */ /* 0x0002a800000e0000 */
[----:B------:R-:W-:Y:S05]  /*2a30*/  RET.REL.NODEC R8 `(_ZN7cutlass13device_kernelIN5flash19FlashAttnFwdCombineIN4cute5tupleIJNS3_1CILi16EEENS5_ILi64EEEEEELi7ELi256ELi1ELb0ELb0ENS_6half_tEfNS_4arch4Sm90EEEEEvNT_6ParamsE) ;  /* 0xffffd5c008007950 */ /* 0x000fea0003c3ffff */
.L_x_885:
        /* <DEDUP_REMOVED lines=12> */
.L_x_1914:


//--------------------- .text._ZN7cutlass13device_kernelIN5flash19FlashAttnFwdCombineIN4cute5tupleIJNS3_1CILi16EEENS5_ILi64EEEEEELi6ELi256ELi1ELb0ELb0ENS_6half_tEfNS_4arch4Sm90EEEEEvNT_6ParamsE --------------------------
	.section	.text._ZN7cutlass13device_kernelIN5flash19FlashAttnFwdCombineIN4cute5tupleIJNS3_1CILi16EEENS5_ILi64EEEEEELi6ELi256ELi1ELb0ELb0ENS_6half_tEfNS_4arch4Sm90EEEEEvNT_6ParamsE,"ax",@progbits
	.sectioninfo	@"SHI_REGISTERS=48"
	.align	128
.text._ZN7cutlass13device_kernelIN5flash19FlashAttnFwdCombineIN4cute5tupleIJNS3_1CILi16EEENS5_ILi64EEEEEELi6ELi256ELi1ELb0ELb0ENS_6half_tEfNS_4arch4Sm90EEEEEvNT_6ParamsE:
        .type           _ZN7cutlass13device_kernelIN5flash19FlashAttnFwdCombineIN4cute5tupleIJNS3_1CILi16EEENS5_ILi64EEEEEELi6ELi256ELi1ELb0ELb0ENS_6half_tEfNS_4arch4Sm90EEEEEvNT_6ParamsE,@function
        .size           _ZN7cutlass13device_kernelIN5flash19FlashAttnFwdCombineIN4cute5tupleIJNS3_1CILi16EEENS5_ILi64EEEEEELi6ELi256ELi1ELb0ELb0ENS_6half_tEfNS_4arch4Sm90EEEEEvNT_6ParamsE,(.L_x_1916 - _ZN7cutlass13device_kernelIN5flash19FlashAttnFwdCombineIN4cute5tupleIJNS3_1CILi16EEENS5_ILi64EEEEEELi6ELi256ELi1ELb0ELb0ENS_6half_tEfNS_4arch4Sm90EEEEEvNT_6ParamsE)
        .other          _ZN7cutlass13device_kernelIN5flash19FlashAttnFwdCombineIN4cute5tupleIJNS3_1CILi16EEENS5_ILi64EEEEEELi6ELi256ELi1ELb0ELb0ENS_6half_tEfNS_4arch4Sm90EEEEEvNT_6ParamsE,@"STO_CUDA_ENTRY STV_DEFAULT"
_ZN7cutlass13device_kernelIN5flash19FlashAttnFwdCombineIN4cute5tupleIJNS3_1CILi16EEENS5_ILi64EEEEEELi6ELi256ELi1ELb0ELb0ENS_6half_tEfNS_4arch4Sm90EEEEEvNT_6ParamsE:
        /* <DEDUP_REMOVED lines=58> */
.L_x_886:
        /* <DEDUP_REMOVED lines=97> */
.L_x_888:
[----:B------:R-:W-:Y:S05]  /*09b0*/  BSYNC B0 ;  /* 0x0000000000007941 */ /* 0x000fea0003800000 */
.L_x_887:
        /* <DEDUP_REMOVED lines=76> */
.L_x_898:
        /* <DEDUP_REMOVED lines=95> */
.L_x_891:
[----:B------:R-:W-:Y:S05]  /*1470*/  BSYNC B0 ;  /* 0x0000000000007941 */ /* 0x000fea0003800000 */
.L_x_890:
        /* <DEDUP_REMOVED lines=24> */
.L_x_896:
        /* <DEDUP_REMOVED lines=129> */
.L_x_895:
[----:B------:R-:W-:Y:S05]  /*1e10*/  BSYNC B0 ;  /* 0x0000000000007941 */ /* 0x000fea0003800000 */
.L_x_894:
[----:B------:R-:W-:-:S13]  /*1e20*/  ISETP.NE.AND P0, PT, R38, RZ, PT ;  /* 0x000000ff2600720c */ /* 0x000fda0003f05270 */
[----:B------:R-:W-:Y:S05]  /*1e30*/  @!P0 BRA `(.L_x_893) ;  /* 0x000002f000008947 */ /* 0x000fea0003800000 */
[----:B------:R-:W-:Y:S01]  /*1e40*/  IADD3 R0, R44, 0x3, RZ ;  /* 0x000000032c007810 */ /* 0x000fe20007ffe0ff */
[----:B------:R-:W-:Y:S02]  /*1e50*/  IMAD.MOV.U32 R15, RZ, RZ, 0x3 ;  /* 0x00000003ff0f7424 */ /* 0x000fe400078e00ff */
[----:B------:R-:W-:Y:S01]  /*1e60*/  IMAD.MOV.U32 R7, RZ, RZ, RZ ;  /* 0x000000ffff077224 */ /* 0x000fe200078e00ff */
[----:B------:R-:W-:Y:S02]  /*1e70*/  SHF.R.S32.HI R6, RZ, 0x1f, R0 ;  /* 0x0000001fff067819 */ /* 0x000fe40000011400 */
.L_x_897:
        /* <DEDUP_REMOVED lines=43> */
.L_x_893:
[----:B------:R-:W-:Y:S05]  /*2130*/  BSYNC B1 ;  /* 0x0000000000017941 */ /* 0x000fea0003800000 */
.L_x_892:
        /* <DEDUP_REMOVED lines=24> */
.L_x_889:
[----:B---3--:R-:W-:Y:S02]  /*22c0*/  MOV R0, 0x22e0 ;  /* 0x000022e000007802 */ /* 0x008fe40000000f00 */
[----:B------:R-:W-:Y:S05]  /*22d0*/  CALL.REL.NOINC `($__internal_80_$__cuda_sm70_shflsync_bfly_p) ;  /* 0x0000001000007944 */ /* 0x000fea0003c00000 */
[----:B-12---:R-:W-:Y:S05]  /*22e0*/  BRA `(.L_x_898) ;  /* 0xffffeb9000007947 */ /* 0x006fea000383ffff */
        .weak           $__internal_80_$__cuda_sm70_shflsync_bfly_p
        .type           $__internal_80_$__cuda_sm70_shflsync_bfly_p,@function
        .size           $__internal_80_$__cuda_sm70_shflsync_bfly_p,(.L_x_1916 - $__internal_80_$__cuda_sm70_shflsync_bfly_p)
$__internal_80_$__cuda_sm70_shflsync_bfly_p:
[----:B------:R-:W-:Y:S01]  /*22f0*/  HFMA2.MMA R9, -RZ, RZ, 0, 0 ;  /* 0x00000000ff097435 */ /* 0x000fe200000001ff */
[----:B------:R-:W-:Y:S01]  /*2300*/  MOV R8, R0 ;  /* 0x0000000000087202 */ /* 0x000fe20000000f00 */
[----:B------:R1:W2:Y:S04]  /*2310*/  SHFL.BFLY PT, R5, R7, 0x8, 0x1f ;  /* 0x0d001f0007057f89 */ /* 0x0002a800000e0000 */
[----:B------:R-:W-:Y:S05]  /*2320*/  RET.REL.NODEC R8 `(_ZN7cutlass13device_kernelIN5flash19FlashAttnFwdCombineIN4cute5tupleIJNS3_1CILi16EEENS5_ILi64EEEEEELi6ELi256ELi1ELb0ELb0ENS_6half_tEfNS_4arch4Sm90EEEEEvNT_6ParamsE) ;  /* 0xffffdcd008007950 */ /* 0x000fea0003c3ffff */
.L_x_899:
        /* <DEDUP_REMOVED lines=13> */
.L_x_1916:


//--------------------- .text._ZN7cutlass13device_kernelIN5flash19FlashAttnFwdCombineIN4cute5tupleIJNS3_1CILi16EEENS5_ILi64EEEEEELi5ELi256ELi1ELb0ELb0ENS_6half_tEfNS_4arch4Sm90EEEEEvNT_6ParamsE --------------------------
	.section	.text._ZN7cutlass13device_kernelIN5flash19FlashAttnFwdCombineIN4cute5tupleIJNS3_1CILi16EEENS5_ILi64EEEEEELi5ELi256ELi1ELb0ELb0ENS_6half_tEfNS_4arch4Sm90EEEEEvNT_6ParamsE,"ax",@progbits
	.sectioninfo	@"SHI_REGISTERS=48"
	.align	128
.text._ZN7cutlass13device_kernelIN5flash19FlashAttnFwdCombineIN4cute5tupleIJNS3_1CILi16EEENS5_ILi64EEEEEELi5ELi256ELi1ELb0ELb0ENS_6half_tEfNS_4arch4Sm90EEEEEvNT_6ParamsE:
        .type           _ZN7cutlass13device_kernelIN5flash19FlashAttnFwdCombineIN4cute5tupleIJNS3_1CILi16EEENS5_ILi64EEEEEELi5ELi256ELi1ELb0ELb0ENS_6half_tEfNS_4arch4Sm90EEEEEvNT_6ParamsE,@function
        .size           _ZN7cutlass13device_kernelIN5flash19FlashAttnFwdCombineIN4cute5tupleIJNS3_1CILi16EEENS5_ILi64EEEEEELi5ELi256ELi1ELb0ELb0ENS_6half_tEfNS_4arch4Sm90EEEEEvNT_6ParamsE,(.L_x_1918 - _ZN7cutlass13device_kernelIN5flash19FlashAttnFwdCombineIN4cute5tupleIJNS3_1CILi16EEENS5_ILi64EEEEEELi5ELi256ELi1ELb0ELb0ENS_6half_tEfNS_4arch4Sm90EEEEEvNT_6ParamsE)
        .other          _ZN7cutlass13device_kernelIN5flash19FlashAttnFwdCombineIN4cute5tupleIJNS3_1CILi16EEENS5_ILi64EEEEEELi5ELi256ELi1ELb0ELb0ENS_6half_tEfNS_4arch4Sm90EEEEEvNT_6ParamsE,@"STO_CUDA_ENTRY STV_DEFAULT"
_ZN7cutlass13device_kernelIN5flash19FlashAttnFwdCombineIN4cute5tupleIJNS3_1CILi16EEENS5_ILi64EEEEEELi5ELi256ELi1ELb0ELb0ENS_6half_tEfNS_4arch4Sm90EEEEEvNT_6ParamsE:
        /* <DEDUP_REMOVED lines=58> */
.L_x_900:
        /* <DEDUP_REMOVED lines=65> */
.L_x_902:
[----:B------:R-:W-:Y:S05]  /*07b0*/  BSYNC B0 ;  /* 0x0000000000007941 */ /* 0x000fea0003800000 */
.L_x_901:
        /* <DEDUP_REMOVED lines=72> */
.L_x_912:
        /* <DEDUP_REMOVED lines=82> */
.L_x_905:
[----:B------:R-:W-:Y:S05]  /*1160*/  BSYNC B0 ;  /* 0x0000000000007941 */ /* 0x000fea0003800000 */
.L_x_904:
        /* <DEDUP_REMOVED lines=24> */
.L_x_910:
        /* <DEDUP_REMOVED lines=129> */
.L_x_909:
[----:B------:R-:W-:Y:S05]  /*1b00*/  BSYNC B0 ;  /* 0x0000000000007941 */ /* 0x000fea0003800000 */
.L_x_908:
        /* <DEDUP_REMOVED lines=8> */
.L_x_911:
        /* <DEDUP_REMOVED lines=43> */
.L_x_907:
[----:B------:R-:W-:Y:S05]  /*1e40*/  BSYNC B1 ;  /* 0x0000000000017941 */ /* 0x000fea0003800000 */
.L_x_906:
        /* <DEDUP_REMOVED lines=24> */
.L_x_903:
[----:B--2---:R-:W-:Y:S02]  /*1fd0*/  MOV R0, 0x1ff0 ;  /* 0x00001ff000007802 */ /* 0x004fe40000000f00 */
[----:B------:R-:W-:Y:S05]  /*1fe0*/  CALL.REL.NOINC `($__internal_81_$__cuda_sm70_shflsync_bfly_p) ;  /* 0x0000001000007944 */ /* 0x000fea0003c00000 */
[----:B-12---:R-:W-:Y:S05]  /*1ff0*/  BRA `(.L_x_912) ;  /* 0xffffec4000007947 */ /* 0x006fea000383ffff */
        .weak           $__internal_81_$__cuda_sm70_shflsync_bfly_p
        .type           $__internal_81_$__cuda_sm70_shflsync_bfly_p,@function
        .size           $__internal_81_$__cuda_sm70_shflsync_bfly_p,(.L_x_1918 - $__internal_81_$__cuda_sm70_shflsync_bfly_p)
$__internal_81_$__cuda_sm70_shflsync_bfly_p:
[----:B------:R-:W-:Y:S01]  /*2000*/  HFMA2.MMA R11, -RZ, RZ, 0, 0 ;  /* 0x00000000ff0b7435 */ /* 0x000fe200000001ff */
[----:B------:R-:W-:Y:S01]  /*2010*/  MOV R10, R0 ;  /* 0x00000000000a7202 */ /* 0x000fe20000000f00 */
[----:B------:R1:W2:Y:S04]  /*2020*/  SHFL.BFLY PT, R5, R6, 0x8, 0x1f ;  /* 0x0d001f0006057f89 */ /* 0x0002a800000e0000 */
[----:B------:R-:W-:Y:S05]  /*2030*/  RET.REL.NODEC R10 `(_ZN7cutlass13device_kernelIN5flash19FlashAttnFwdCombineIN4cute5tupleIJNS3_1CILi16EEENS5_ILi64EEEEEELi5ELi256ELi1ELb0ELb0ENS_6half_tEfNS_4arch4Sm90EEEEEvNT_6ParamsE) ;  /* 0xffffdfc00a007950 */ /* 0x000fea0003c3ffff */
.L_x_913:
        /* <DEDUP_REMOVED lines=12> */
.L_x_1918:


//--------------------- .text._ZN7cutlass13device_kernelIN5flash19FlashAttnFwdCombineIN4cute5tupleIJNS3_1CILi16EEENS5_ILi64EEEEEELi4ELi256ELi1ELb0ELb0ENS_6half_tEfNS_4arch4Sm90EEEEEvNT_6ParamsE --------------------------
	.section	.text._ZN7cutlass13device_kernelIN5flash19FlashAttnFwdCombineIN4cute5tupleIJNS3_1CILi16EEENS5_ILi64EEEEEELi4ELi256ELi1ELb0ELb0ENS_6half_tEfNS_4arch4Sm90EEEEEvNT_6ParamsE,"ax",@progbits
	.sectioninfo	@"SHI_REGISTERS=48"
	.align	128
.text._ZN7cutlass13device_kernelIN5flash19FlashAttnFwdCombineIN4cute5tupleIJNS3_1CILi16EEENS5_ILi64EEEEEELi4ELi256ELi1ELb0ELb0ENS_6half_tEfNS_4arch4Sm90EEEEEvNT_6ParamsE:
        .type           _ZN7cutlass13device_kernelIN5flash19FlashAttnFwdCombineIN4cute5tupleIJNS3_1CILi16EEENS5_ILi64EEEEEELi4ELi256ELi1ELb0ELb0ENS_6half_tEfNS_4arch4Sm90EEEEEvNT_6ParamsE,@function
        .size           _ZN7cutlass13device_kernelIN5flash19FlashAttnFwdCombineIN4cute5tupleIJNS3_1CILi16EEENS5_ILi64EEEEEELi4ELi256ELi1ELb0ELb0ENS_6half_tEfNS_4arch4Sm90EEEEEvNT_6ParamsE,(.L_x_1920 - _ZN7cutlass13device_kernelIN5flash19FlashAttnFwdCombineIN4cute5tupleIJNS3_1CILi16EEENS5_ILi64EEEEEELi4ELi256ELi1ELb0ELb0ENS_6half_tEfNS_4arch4Sm90EEEEEvNT_6ParamsE)
        .other          _ZN7cutlass13device_kernelIN5flash19FlashAttnFwdCombineIN4cute5tupleIJNS3_1CILi16EEENS5_ILi64EEEEEELi4ELi256ELi1ELb0ELb0ENS_6half_tEfNS_4arch4Sm90EEEEEvNT_6ParamsE,@"STO_CUDA_ENTRY STV_DEFAULT"
_ZN7cutlass13device_kernelIN5flash19FlashAttnFwdCombineIN4cute5tupleIJNS3_1CILi16EEENS5_ILi64EEEEEELi4ELi256ELi1ELb0ELb0ENS_6half_tEfNS_4arch4Sm90EEEEEvNT_6ParamsE:
        /* <DEDUP_REMOVED lines=58> */
.L_x_914:
        /* <DEDUP_REMOVED lines=49> */
.L_x_916:
[----:B------:R-:W-:Y:S05]  /*06b0*/  BSYNC B0 ;  /* 0x0000000000007941 */ /* 0x000fea0003800000 */
.L_x_915:
        /* <DEDUP_REMOVED lines=70> */
.L_x_926:
        /* <DEDUP_REMOVED lines=74> */
.L_x_919:
[----:B------:R-:W-:Y:S05]  /*0fc0*/  BSYNC B0 ;  /* 0x0000000000007941 */ /* 0x000fea0003800000 */
.L_x_918:
        /* <DEDUP_REMOVED lines=24> */
.L_x_924:
        /* <DEDUP_REMOVED lines=129> */
.L_x_923:
[----:B------:R-:W-:Y:S05]  /*1960*/  BSYNC B0 ;  /* 0x0000000000007941 */ /* 0x000fea0003800000 */
.L_x_922:
        /* <DEDUP_REMOVED lines=8> */
.L_x_925:
        /* <DEDUP_REMOVED lines=43> */
.L_x_921:
[----:B------:R-:W-:Y:S05]  /*1ca0*/  BSYNC B1 ;  /* 0x0000000000017941 */ /* 0x000fea0003800000 */
.L_x_920:
        /* <DEDUP_REMOVED lines=24> */
.L_x_917:
[----:B------:R-:W-:Y:S02]  /*1e30*/  MOV R0, 0x1e50 ;  /* 0x00001e5000007802 */ /* 0x000fe40000000f00 */
[----:B-1-3--:R-:W-:Y:S05]  /*1e40*/  CALL.REL.NOINC `($__internal_82_$__cuda_sm70_shflsync_bfly_p) ;  /* 0x0000001000007944 */ /* 0x00afea0003c00000 */
[----:B-12---:R-:W-:Y:S05]  /*1e50*/  BRA `(.L_x_926) ;  /* 0xffffecc000007947 */ /* 0x006fea000383ffff */
        .weak           $__internal_82_$__cuda_sm70_shflsync_bfly_p
        .type           $__internal_82_$__cuda_sm70_shflsync_bfly_p,@function
        .size           $__internal_82_$__cuda_sm70_shflsync_bfly_p,(.L_x_1920 - $__internal_82_$__cuda_sm70_shflsync_bfly_p)
$__internal_82_$__cuda_sm70_shflsync_bfly_p:
[----:B------:R-:W-:Y:S01]  /*1e60*/  HFMA2.MMA R9, -RZ, RZ, 0, 0 ;  /* 0x00000000ff097435 */ /* 0x000fe200000001ff */
[----:B------:R-:W-:Y:S01]  /*1e70*/  MOV R8, R0 ;  /* 0x0000000000087202 */ /* 0x000fe20000000f00 */
[----:B------:R1:W2:Y:S04]  /*1e80*/  SHFL.BFLY PT, R5, R7, 0x8, 0x1f ;  /* 0x0d001f0007057f89 */ /* 0x0002a800000e0000 */
[----:B------:R-:W-:Y:S05]  /*1e90*/  RET.REL.NODEC R8 `(_ZN7cutlass13device_kernelIN5flash19FlashAttnFwdCombineIN4cute5tupleIJNS3_1CILi16EEENS5_ILi64EEEEEELi4ELi256ELi1ELb0ELb0ENS_6half_tEfNS_4arch4Sm90EEEEEvNT_6ParamsE) ;  /* 0xffffe16008007950 */ /* 0x000fea0003c3ffff */
.L_x_927:
        /* <DEDUP_REMOVED lines=14> */
.L_x_1920:


//--------------------- .text._ZN7cutlass13device_kernelIN5flash19FlashAttnFwdCombineIN4cute5tupleIJNS3_1CILi16EEENS5_ILi64EEEEEELi8ELi256ELi1ELb0ELb1ENS_6half_tEfNS_4arch4Sm90EEEEEvNT_6ParamsE --------------------------
	.section	.text._ZN7cutlass13device_kernelIN5flash19FlashAttnFwdCombineIN4cute5tupleIJNS3_1CILi16EEENS5_ILi64EEEEEELi8ELi256ELi1ELb0ELb1ENS_6half_tEfNS_4arch4Sm90EEEEEvNT_6ParamsE,"ax",@progbits
	.sectioninfo	@"SHI_REGISTERS=55"
	.align	128
.text._ZN7cutlass13device_kernelIN5flash19FlashAttnFwdCombineIN4cute5tupleIJNS3_1CILi16EEENS5_ILi64EEEEEELi8ELi256ELi1ELb0ELb1ENS_6half_tEfNS_4arch4Sm90EEEEEvNT_6ParamsE:
        .type           _ZN7cutlass13device_kernelIN5flash19FlashAttnFwdCombineIN4cute5tupleIJNS3_1CILi16EEENS5_ILi64EEEEEELi8ELi256ELi1ELb0ELb1ENS_6half_tEfNS_4arch4Sm90EEEEEvNT_6ParamsE,@function
        .size           _ZN7cutlass13device_kernelIN5flash19FlashAttnFwdCombineIN4cute5tupleIJNS3_1CILi16EEENS5_ILi64EEEEEELi8ELi256ELi1ELb0ELb1ENS_6half_tEfNS_4arch4Sm90EEEEEvNT_6ParamsE,(.L_x_1922 - _ZN7cutlass13device_kernelIN5flash19FlashAttnFwdCombineIN4cute5tupleIJNS3_1CILi16EEENS5_ILi64EEEEEELi8ELi256ELi1ELb0ELb1ENS_6half_tEfNS_4arch4Sm90EEEEEvNT_6ParamsE)
        .other          _ZN7cutlass13device_kernelIN5flash19FlashAttnFwdCombineIN4cute5tupleIJNS3_1CILi16EEENS5_ILi64EEEEEELi8ELi256ELi1ELb0ELb1ENS_6half_tEfNS_4arch4Sm90EEEEEvNT_6ParamsE,@"STO_CUDA_ENTRY STV_DEFAULT"
_ZN7cutlass13device_kernelIN5flash19FlashAttnFwdCombineIN4cute5tupleIJNS3_1CILi16EEENS5_ILi64EEEEEELi8ELi256ELi1ELb0ELb1ENS_6half_tEfNS_4arch4Sm90EEEEEvNT_6ParamsE:
        /* <DEDUP_REMOVED lines=51> */
.L_x_928:
        /* <DEDUP_REMOVED lines=25> */
.L_x_929:
        /* <DEDUP_REMOVED lines=101> */
.L_x_931:
        /* <DEDUP_REMOVED lines=13> */
[----:B------:R-:W-:Y:S05]  /*0be0*/  CALL.REL.NOINC `($__internal_83_$__cuda_sm20_div_u64) ;  /* 0x0000337000007944 */ /* 0x000fea0003c00000 */
[----:B------:R-:W-:Y:S01]  /*0bf0*/  MOV R2, R3 ;  /* 0x0000000300027202 */ /* 0x000fe20000000f00 */
[----:B------:R-:W-:Y:S05]  /*0c00*/  BRA `(.L_x_933) ;  /* 0x0000012000007947 */ /* 0x000fea0003800000 */
.L_x_932:
        /* <DEDUP_REMOVED lines=18> */
.L_x_933:
[----:B------:R-:W-:Y:S02]  /*0d30*/  IADD3 R5, R6, -0x1, RZ ;  /* 0xffffffff06057810 */ /* 0x000fe40007ffe0ff */
[----:B------:R-:W-:-:S03]  /*0d40*/  MOV R8, R2 ;  /* 0x0000000200087202 */ /* 0x000fc60000000f00 */
.L_x_930:
        /* <DEDUP_REMOVED lines=290> */
.L_x_935:
[----:B------:R-:W-:Y:S05]  /*1f70*/  BSYNC B0 ;  /* 0x0000000000007941 */ /* 0x000fea0003800000 */
.L_x_934:
        /* <DEDUP_REMOVED lines=95> */
.L_x_945:
        /* <DEDUP_REMOVED lines=187> */
.L_x_938:
[----:B------:R-:W-:Y:S05]  /*3120*/  BSYNC B0 ;  /* 0x0000000000007941 */ /* 0x000fea0003800000 */
.L_x_937:
        /* <DEDUP_REMOVED lines=24> */
.L_x_943:
        /* <DEDUP_REMOVED lines=129> */
.L_x_942:
[----:B------:R-:W-:Y:S05]  /*3ac0*/  BSYNC B0 ;  /* 0x0000000000007941 */ /* 0x000fea0003800000 */
.L_x_941:
[----:B------:R-:W-:-:S13]  /*3ad0*/  ISETP.NE.AND P0, PT, R36, RZ, PT ;  /* 0x000000ff2400720c */ /* 0x000fda0003f05270 */
[----:B------:R-:W-:Y:S05]  /*3ae0*/  @!P0 BRA `(.L_x_940) ;  /* 0x000002f000008947 */ /* 0x000fea0003800000 */
[----:B------:R-:W-:Y:S01]  /*3af0*/  IADD3 R0, R42, 0x3, RZ ;  /* 0x000000032a007810 */ /* 0x000fe20007ffe0ff */
[----:B------:R-:W-:Y:S02]  /*3b00*/  IMAD.MOV.U32 R15, RZ, RZ, 0x3 ;  /* 0x00000003ff0f7424 */ /* 0x000fe400078e00ff */
[----:B-1----:R-:W-:Y:S01]  /*3b10*/  IMAD.MOV.U32 R7, RZ, RZ, RZ ;  /* 0x000000ffff077224 */ /* 0x002fe200078e00ff */
[----:B------:R-:W-:Y:S02]  /*3b20*/  SHF.R.S32.HI R6, RZ, 0x1f, R0 ;  /* 0x0000001fff067819 */ /* 0x000fe40000011400 */
.L_x_944:
        /* <DEDUP_REMOVED lines=43> */
.L_x_940:
[----:B------:R-:W-:Y:S05]  /*3de0*/  BSYNC B1 ;  /* 0x0000000000017941 */ /* 0x000fea0003800000 */
.L_x_939:
        /* <DEDUP_REMOVED lines=20> */
.L_x_936:
[----:B------:R-:W-:Y:S02]  /*3f30*/  MOV R0, 0x3f50 ;  /* 0x00003f5000007802 */ /* 0x000fe40000000f00 */
[----:B------:R-:W-:Y:S05]  /*3f40*/  CALL.REL.NOINC `($__internal_84_$__cuda_sm70_shflsync_bfly_p) ;  /* 0x000003e000007944 */ /* 0x000fea0003c00000 */
[----:B-12---:R-:W-:Y:S05]  /*3f50*/  BRA `(.L_x_945) ;  /* 0xffffe61000007947 */ /* 0x006fea000383ffff */
        .weak           $__internal_83_$__cuda_sm20_div_u64
        .type           $__internal_83_$__cuda_sm20_div_u64,@function
        .size           $__internal_83_$__cuda_sm20_div_u64,($__internal_84_$__cuda_sm70_shflsync_bfly_p - $__internal_83_$__cuda_sm20_div_u64)
$__internal_83_$__cuda_sm20_div_u64:
        /* <DEDUP_REMOVED lines=60> */
[----:B------:R-:W-:Y:S06]  /*4320*/  RET.REL.NODEC R4 `(_ZN7cutlass13device_kernelIN5flash19FlashAttnFwdCombineIN4cute5tupleIJNS3_1CILi16EEENS5_ILi64EEEEEELi8ELi256ELi1ELb0ELb1ENS_6half_tEfNS_4arch4Sm90EEEEEvNT_6ParamsE) ;  /* 0xffffbcd004007950 */ /* 0x000fec0003c3ffff */
        .weak           $__internal_84_$__cuda_sm70_shflsync_bfly_p
        .type           $__internal_84_$__cuda_sm70_shflsync_bfly_p,@function
        .size           $__internal_84_$__cuda_sm70_shflsync_bfly_p,(.L_x_1922 - $__internal_84_$__cuda_sm70_shflsync_bfly_p)
$__internal_84_$__cuda_sm70_shflsync_bfly_p:
[----:B------:R-:W-:Y:S01]  /*4330*/  HFMA2.MMA R11, -RZ, RZ, 0, 0 ;  /* 0x00000000ff0b7435 */ /* 0x000fe200000001ff */
[----:B------:R-:W-:Y:S01]  /*4340*/  MOV R10, R0 ;  /* 0x00000000000a7202 */ /* 0x000fe20000000f00 */
[----:B------:R1:W2:Y:S04]  /*4350*/  SHFL.BFLY PT, R6, R7, 0x8, 0x1f ;  /* 0x0d001f0007067f89 */ /* 0x0002a800000e0000 */
[----:B------:R-:W-:Y:S05]  /*4360*/  RET.REL.NODEC R10 `(_ZN7cutlass13device_kernelIN5flash19FlashAttnFwdCombineIN4cute5tupleIJNS3_1CILi16EEENS5_ILi64EEEEEELi8ELi256ELi1ELb0ELb1ENS_6half_tEfNS_4arch4Sm90EEEEEvNT_6ParamsE) ;  /* 0xffffbc900a007950 */ /* 0x000fea0003c3ffff */
.L_x_946:
        /* <DEDUP_REMOVED lines=9> */
.L_x_1922:


//--------------------- .text._ZN7cutlass13device_kernelIN5flash19FlashAttnFwdCombineIN4cute5tupleIJNS3_1CILi16EEENS5_ILi64EEEEEELi7ELi256ELi1ELb0ELb1ENS_6half_tEfNS_4arch4Sm90EEEEEvNT_6ParamsE --------------------------
	.section	.text._ZN7cutlass13device_kernelIN5flash19FlashAttnFwdCombineIN4cute5tupleIJNS3_1CILi16EEENS5_ILi64EEEEEELi7ELi256ELi1ELb0ELb1ENS_6half_tEfNS_4arch4Sm90EEEEEvNT_6ParamsE,"ax",@progbits
	.sectioninfo	@"SHI_REGISTERS=48"
	.align	128
.text._ZN7cutlass13device_kernelIN5flash19FlashAttnFwdCombineIN4cute5tupleIJNS3_1CILi16EEENS5_ILi64EEEEEELi7ELi256ELi1ELb0ELb1ENS_6half_tEfNS_4arch4Sm90EEEEEvNT_6ParamsE:
        .type           _ZN7cutlass13device_kernelIN5flash19FlashAttnFwdCombineIN4cute5tupleIJNS3_1CILi16EEENS5_ILi64EEEEEELi7ELi256ELi1ELb0ELb1ENS_6half_tEfNS_4arch4Sm90EEEEEvNT_6ParamsE,@function
        .size           _ZN7cutlass13device_kernelIN5flash19FlashAttnFwdCombineIN4cute5tupleIJNS3_1CILi16EEENS5_ILi64EEEEEELi7ELi256ELi1ELb0ELb1ENS_6half_tEfNS_4arch4Sm90EEEEEvNT_6ParamsE,(.L_x_1925 - _ZN7cutlass13device_kernelIN5flash19FlashAttnFwdCombineIN4cute5tupleIJNS3_1CILi16EEENS5_ILi64EEEEEELi7ELi256ELi1ELb0ELb1ENS_6half_tEfNS_4arch4Sm90EEEEEvNT_6ParamsE)
        .other          _ZN7cutlass13device_kernelIN5flash19FlashAttnFwdCombineIN4cute5tupleIJNS3_1CILi16EEENS5_ILi64EEEEEELi7ELi256ELi1ELb0ELb1ENS_6half_tEfNS_4arch4Sm90EEEEEvNT_6ParamsE,@"STO_CUDA_ENTRY STV_DEFAULT"
_ZN7cutlass13device_kernelIN5flash19FlashAttnFwdCombineIN4cute5tupleIJNS3_1CILi16EEENS5_ILi64EEEEEELi7ELi256ELi1ELb0ELb1ENS_6half_tEfNS_4arch4Sm90EEEEEvNT_6ParamsE:
        /* <DEDUP_REMOVED lines=51> */
.L_x_947:
        /* <DEDUP_REMOVED lines=25> */
.L_x_948:
        /* <DEDUP_REMOVED lines=101> */
.L_x_950:
        /* <DEDUP_REMOVED lines=13> */
[----:B------:R-:W-:Y:S05]  /*0be0*/  CALL.REL.NOINC `($__internal_85_$__cuda_sm20_div_u64) ;  /* 0x000025f000007944 */ /* 0x000fea0003c00000 */
[----:B------:R-:W-:Y:S01]  /*0bf0*/  MOV R2, R3 ;  /* 0x0000000300027202 */ /* 0x000fe20000000f00 */
[----:B------:R-:W-:Y:S05]  /*0c00*/  BRA `(.L_x_952) ;  /* 0x0000012000007947 */ /* 0x000fea0003800000 */
.L_x_951:
        /* <DEDUP_REMOVED lines=18> */
.L_x_952:
[----:B------:R-:W-:Y:S02]  /*0d30*/  IADD3 R5, R6, -0x1, RZ ;  /* 0xffffffff06057810 */ /* 0x000fe40007ffe0ff */
[----:B------:R-:W-:-:S03]  /*0d40*/  MOV R8, R2 ;  /* 0x0000000200087202 */ /* 0x000fc60000000f00 */
.L_x_949:
        /* <DEDUP_REMOVED lines=154> */
.L_x_954:
[----:B------:R-:W-:Y:S05]  /*16f0*/  BSYNC B0 ;  /* 0x0000000000007941 */ /* 0x000fea0003800000 */
.L_x_953:
        /* <DEDUP_REMOVED lines=79> */
.L_x_964:
        /* <DEDUP_REMOVED lines=123> */
.L_x_957:
[----:B------:R-:W-:Y:S05]  /*23a0*/  BSYNC B0 ;  /* 0x0000000000007941 */ /* 0x000fea0003800000 */
.L_x_956:
        /* <DEDUP_REMOVED lines=24> */
.L_x_962:
        /* <DEDUP_REMOVED lines=129> */
.L_x_961:
[----:B------:R-:W-:Y:S05]  /*2d40*/  BSYNC B0 ;  /* 0x0000000000007941 */ /* 0x000fea0003800000 */
.L_x_960:
[----:B------:R-:W-:-:S13]  /*2d50*/  ISETP.NE.AND P0, PT, R36, RZ, PT ;  /* 0x000000ff2400720c */ /* 0x000fda0003f05270 */
[----:B------:R-:W-:Y:S05]  /*2d60*/  @!P0 BRA `(.L_x_959) ;  /* 0x000002f000008947 */ /* 0x000fea0003800000 */
[----:B------:R-:W-:Y:S01]  /*2d70*/  IADD3 R0, R42, 0x3, RZ ;  /* 0x000000032a007810 */ /* 0x000fe20007ffe0ff */
[----:B------:R-:W-:Y:S02]  /*2d80*/  IMAD.MOV.U32 R15, RZ, RZ, 0x3 ;  /* 0x00000003ff0f7424 */ /* 0x000fe400078e00ff */
[----:B-1----:R-:W-:Y:S01]  /*2d90*/  IMAD.MOV.U32 R7, RZ, RZ, RZ ;  /* 0x000000ffff077224 */ /* 0x002fe200078e00ff */
[----:B------:R-:W-:Y:S02]  /*2da0*/  SHF.R.S32.HI R6, RZ, 0x1f, R0 ;  /* 0x0000001fff067819 */ /* 0x000fe40000011400 */
.L_x_963:
        /* <DEDUP_REMOVED lines=43> */
.L_x_959:
[----:B------:R-:W-:Y:S05]  /*3060*/  BSYNC B1 ;  /* 0x0000000000017941 */ /* 0x000fea0003800000 */
.L_x_958:
        /* <DEDUP_REMOVED lines=20> */
.L_x_955:
[----:B------:R-:W-:Y:S02]  /*31b0*/  MOV R0, 0x31d0 ;  /* 0x000031d000007802 */ /* 0x000fe40000000f00 */
[----:B------:R-:W-:Y:S05]  /*31c0*/  CALL.REL.NOINC `($__internal_86_$__cuda_sm70_shflsync_bfly_p) ;  /* 0x000003e000007944 */ /* 0x000fea0003c00000 */
[----:B-12---:R-:W-:Y:S05]  /*31d0*/  BRA `(.L_x_964) ;  /* 0xffffea1000007947 */ /* 0x006fea000383ffff */
        .weak           $__internal_85_$__cuda_sm20_div_u64
        .type           $__internal_85_$__cuda_sm20_div_u64,@function
        .size           $__internal_85_$__cuda_sm20_div_u64,($__internal_86_$__cuda_sm70_shflsync_bfly_p - $__internal_85_$__cuda_sm20_div_u64)
$__internal_85_$__cuda_sm20_div_u64:
        /* <DEDUP_REMOVED lines=60> */
[----:B------:R-:W-:Y:S06]  /*35a0*/  RET.REL.NODEC R4 `(_ZN7cutlass13device_kernelIN5flash19FlashAttnFwdCombineIN4cute5tupleIJNS3_1CILi16EEENS5_ILi64EEEEEELi7ELi256ELi1ELb0ELb1ENS_6half_tEfNS_4arch4Sm90EEEEEvNT_6ParamsE) ;  /* 0xffffca5004007950 */ /* 0x000fec0003c3ffff */
        .weak           $__internal_86_$__cuda_sm70_shflsync_bfly_p
        .type           $__internal_86_$__cuda_sm70_shflsync_bfly_p,@function
        .size           $__internal_86_$__cuda_sm70_shflsync_bfly_p,(.L_x_1925 - $__internal_86_$__cuda_sm70_shflsync_bfly_p)
$__internal_86_$__cuda_sm70_shflsync_bfly_p:
[----:B------:R-:W-:Y:S01]  /*35b0*/  HFMA2.MMA R11, -RZ, RZ, 0, 0 ;  /* 0x00000000ff0b7435 */ /* 0x000fe200000001ff */
[----:B------:R-:W-:Y:S01]  /*35c0*/  MOV R10, R0 ;  /* 0x00000000000a7202 */ /* 0x000fe20000000f00 */
[----:B------:R1:W2:Y:S04]  /*35d0*/  SHFL.BFLY PT, R6, R7, 0x8, 0x1f ;  /* 0x0d001f0007067f89 */ /* 0x0002a800000e0000 */
[----:B------:R-:W-:Y:S05]  /*35e0*/  RET.REL.NODEC R10 `(_ZN7cutlass13device_kernelIN5flash19FlashAttnFwdCombineIN4cute5tupleIJNS3_1CILi16EEENS5_ILi64EEEEEELi7ELi256ELi1ELb0ELb1ENS_6half_tEfNS_4arch4Sm90EEEEEvNT_6ParamsE) ;  /* 0xffffca100a007950 */ /* 0x000fea0003c3ffff */
.L_x_965:
        /* <DEDUP_REMOVED lines=9> */
.L_x_1925:


//--------------------- .text._ZN7cutlass13device_kernelIN5flash19FlashAttnFwdCombineIN4cute5tupleIJNS3_1CILi16EEENS5_ILi64EEEEEELi6ELi256ELi1ELb0ELb1ENS_6half_tEfNS_4arch4Sm90EEEEEvNT_6ParamsE --------------------------
	.section	.text._ZN7cutlass13device_kernelIN5flash19FlashAttnFwdCombineIN4cute5tupleIJNS3_1CILi16EEENS5_ILi64EEEEEELi6ELi256ELi1ELb0ELb1ENS_6half_tEfNS_4arch4Sm90EEEEEvNT_6ParamsE,"ax",@progbits
	.sectioninfo	@"SHI_REGISTERS=42"
	.align	128
.text._ZN7cutlass13device_kernelIN5flash19FlashAttnFwdCombineIN4cute5tupleIJNS3_1CILi16EEENS5_ILi64EEEEEELi6ELi256ELi1ELb0ELb1ENS_6half_tEfNS_4arch4Sm90EEEEEvNT_6ParamsE:
        .type           _ZN7cutlass13device_kernelIN5flash19FlashAttnFwdCombineIN4cute5tupleIJNS3_1CILi16EEENS5_ILi64EEEEEELi6ELi256ELi1ELb0ELb1ENS_6half_tEfNS_4arch4Sm90EEEEEvNT_6ParamsE,@function
        .size           _ZN7cutlass13device_kernelIN5flash19FlashAttnFwdCombineIN4cute5tupleIJNS3_1CILi16EEENS5_ILi64EEEEEELi6ELi256ELi1ELb0ELb1ENS_6half_tEfNS_4arch4Sm90EEEEEvNT_6ParamsE,(.L_x_1928 - _ZN7cutlass13device_kernelIN5flash19FlashAttnFwdCombineIN4cute5tupleIJNS3_1CILi16EEENS5_ILi64EEEEEELi6ELi256ELi1ELb0ELb1ENS_6half_tEfNS_4arch4Sm90EEEEEvNT_6ParamsE)
        .other          _ZN7cutlass13device_kernelIN5flash19FlashAttnFwdCombineIN4cute5tupleIJNS3_1CILi16EEENS5_ILi64EEEEEELi6ELi256ELi1ELb0ELb1ENS_6half_tEfNS_4arch4Sm90EEEEEvNT_6ParamsE,@"STO_CUDA_ENTRY STV_DEFAULT"
_ZN7cutlass13device_kernelIN5flash19FlashAttnFwdCombineIN4cute5tupleIJNS3_1CILi16EEENS5_ILi64EEEEEELi6ELi256ELi1ELb0ELb1ENS_6half_tEfNS_4arch4Sm90EEEEEvNT_6ParamsE:
        /* <DEDUP_REMOVED lines=51> */
.L_x_966:
        /* <DEDUP_REMOVED lines=25> */
.L_x_967:
        /* <DEDUP_REMOVED lines=101> */
.L_x_969:
        /* <DEDUP_REMOVED lines=14> */
[----:B------:R-:W-:Y:S05]  /*0bf0*/  CALL.REL.NOINC `($__internal_87_$__cuda_sm20_div_u64) ;  /* 0x00001fc000007944 */ /* 0x000fea0003c00000 */
[----:B------:R-:W-:Y:S05]  /*0c00*/  BRA `(.L_x_971) ;  /* 0x0000013000007947 */ /* 0x000fea0003800000 */
.L_x_970:
        /* <DEDUP_REMOVED lines=19> */
.L_x_971:
[----:B------:R-:W-:Y:S02]  /*0d40*/  IADD3 R3, R7, -0x1, RZ ;  /* 0xffffffff07037810 */ /* 0x000fe40007ffe0ff */
[----:B------:R-:W-:-:S03]  /*0d50*/  MOV R5, R0 ;  /* 0x0000000000057202 */ /* 0x000fc60000000f00 */
.L_x_968:
        /* <DEDUP_REMOVED lines=92> */
.L_x_973:
[----:B------:R-:W-:Y:S05]  /*1320*/  BSYNC B0 ;  /* 0x0000000000007941 */ /* 0x000fea0003800000 */
.L_x_972:
        /* <DEDUP_REMOVED lines=72> */
.L_x_983:
        /* <DEDUP_REMOVED lines=91> */
.L_x_976:
[----:B------:R-:W-:Y:S05]  /*1d60*/  BSYNC B0 ;  /* 0x0000000000007941 */ /* 0x000fea0003800000 */
.L_x_975:
        /* <DEDUP_REMOVED lines=24> */
.L_x_981:
        /* <DEDUP_REMOVED lines=129> */
.L_x_980:
[----:B------:R-:W-:Y:S05]  /*2700*/  BSYNC B0 ;  /* 0x0000000000007941 */ /* 0x000fea0003800000 */
.L_x_979:
        /* <DEDUP_REMOVED lines=8> */
.L_x_982:
        /* <DEDUP_REMOVED lines=43> */
.L_x_978:
[----:B------:R-:W-:Y:S05]  /*2a40*/  BSYNC B1 ;  /* 0x0000000000017941 */ /* 0x000fea0003800000 */
.L_x_977:
        /* <DEDUP_REMOVED lines=20> */
.L_x_974:
[----:B-1----:R-:W-:Y:S02]  /*2b90*/  MOV R0, 0x2bb0 ;  /* 0x00002bb000007802 */ /* 0x002fe40000000f00 */
[----:B------:R-:W-:Y:S05]  /*2ba0*/  CALL.REL.NOINC `($__internal_88_$__cuda_sm70_shflsync_bfly_p) ;  /* 0x000003e000007944 */ /* 0x000fea0003c00000 */
[----:B-12---:R-:W-:Y:S05]  /*2bb0*/  BRA `(.L_x_983) ;  /* 0xffffebf000007947 */ /* 0x006fea000383ffff */
        .weak           $__internal_87_$__cuda_sm20_div_u64
        .type           $__internal_87_$__cuda_sm20_div_u64,@function
        .size           $__internal_87_$__cuda_sm20_div_u64,($__internal_88_$__cuda_sm70_shflsync_bfly_p - $__internal_87_$__cuda_sm20_div_u64)
$__internal_87_$__cuda_sm20_div_u64:
        /* <DEDUP_REMOVED lines=60> */
[----:B------:R-:W-:Y:S06]  /*2f80*/  RET.REL.NODEC R2 `(_ZN7cutlass13device_kernelIN5flash19FlashAttnFwdCombineIN4cute5tupleIJNS3_1CILi16EEENS5_ILi64EEEEEELi6ELi256ELi1ELb0ELb1ENS_6half_tEfNS_4arch4Sm90EEEEEvNT_6ParamsE) ;  /* 0xffffd07002007950 */ /* 0x000fec0003c3ffff */
        .weak           $__internal_88_$__cuda_sm70_shflsync_bfly_p
        .type           $__internal_88_$__cuda_sm70_shflsync_bfly_p,@function
        .size           $__internal_88_$__cuda_sm70_shflsync_bfly_p,(.L_x_1928 - $__internal_88_$__cuda_sm70_shflsync_bfly_p)
$__internal_88_$__cuda_sm70_shflsync_bfly_p:
[----:B------:R-:W-:Y:S01]  /*2f90*/  HFMA2.MMA R11, -RZ, RZ, 0, 0 ;  /* 0x00000000ff0b7435 */ /* 0x000fe200000001ff */
[----:B------:R-:W-:Y:S01]  /*2fa0*/  MOV R10, R0 ;  /* 0x00000000000a7202 */ /* 0x000fe20000000f00 */
[----:B------:R1:W2:Y:S04]  /*2fb0*/  SHFL.BFLY PT, R6, R7, 0x8, 0x1f ;  /* 0x0d001f0007067f89 */ /* 0x0002a800000e0000 */
[----:B------:R-:W-:Y:S05]  /*2fc0*/  RET.REL.NODEC R10 `(_ZN7cutlass13device_kernelIN5flash19FlashAttnFwdCombineIN4cute5tupleIJNS3_1CILi16EEENS5_ILi64EEEEEELi6ELi256ELi1ELb0ELb1ENS_6half_tEfNS_4arch4Sm90EEEEEvNT_6ParamsE) ;  /* 0xffffd0300a007950 */ /* 0x000fea0003c3ffff */
.L_x_984:
        /* <DEDUP_REMOVED lines=11> */
.L_x_1928:


//--------------------- .text._ZN7cutlass13device_kernelIN5flash19FlashAttnFwdCombineIN4cute5tupleIJNS3_1CILi16EEENS5_ILi64EEEEEELi5ELi256ELi1ELb0ELb1ENS_6half_tEfNS_4arch4Sm90EEEEEvNT_6ParamsE --------------------------
	.section	.text._ZN7cutlass13device_kernelIN5flash19FlashAttnFwdCombineIN4cute5tupleIJNS3_1CILi16EEENS5_ILi64EEEEEELi5ELi256ELi1ELb0ELb1ENS_6half_tEfNS_4arch4Sm90EEEEEvNT_6ParamsE,"ax",@progbits
	.sectioninfo	@"SHI_REGISTERS=42"
	.align	128
.text._ZN7cutlass13device_kernelIN5flash19FlashAttnFwdCombineIN4cute5tupleIJNS3_1CILi16EEENS5_ILi64EEEEEELi5ELi256ELi1ELb0ELb1ENS_6half_tEfNS_4arch4Sm90EEEEEvNT_6ParamsE:
        .type           _ZN7cutlass13device_kernelIN5flash19FlashAttnFwdCombineIN4cute5tupleIJNS3_1CILi16EEENS5_ILi64EEEEEELi5ELi256ELi1ELb0ELb1ENS_6half_tEfNS_4arch4Sm90EEEEEvNT_6ParamsE,@function
        .size           _ZN7cutlass13device_kernelIN5flash19FlashAttnFwdCombineIN4cute5tupleIJNS3_1CILi16EEENS5_ILi64EEEEEELi5ELi256ELi1ELb0ELb1ENS_6half_tEfNS_4arch4Sm90EEEEEvNT_6ParamsE,(.L_x_1931 - _ZN7cutlass13device_kernelIN5flash19FlashAttnFwdCombineIN4cute5tupleIJNS3_1CILi16EEENS5_ILi64EEEEEELi5ELi256ELi1ELb0ELb1ENS_6half_tEfNS_4arch4Sm90EEEEEvNT_6ParamsE)
        .other          _ZN7cutlass13device_kernelIN5flash19FlashAttnFwdCombineIN4cute5tupleIJNS3_1CILi16EEENS5_ILi64EEEEEELi5ELi256ELi1ELb0ELb1ENS_6half_tEfNS_4arch4Sm90EEEEEvNT_6ParamsE,@"STO_CUDA_ENTRY STV_DEFAULT"
_ZN7cutlass13device_kernelIN5flash19FlashAttnFwdCombineIN4cute5tupleIJNS3_1CILi16EEENS5_ILi64EEEEEELi5ELi256ELi1ELb0ELb1ENS_6half_tEfNS_4arch4Sm90EEEEEvNT_6ParamsE:
        /* <DEDUP_REMOVED lines=51> */
.L_x_985:
        /* <DEDUP_REMOVED lines=25> */
.L_x_986:
        /* <DEDUP_REMOVED lines=101> */
.L_x_988:
        /* <DEDUP_REMOVED lines=14> */
[----:B------:R-:W-:Y:S05]  /*0bf0*/  CALL.REL.NOINC `($__internal_89_$__cuda_sm20_div_u64) ;  /* 0x00001c8000007944 */ /* 0x000fea0003c00000 */
[----:B------:R-:W-:Y:S05]  /*0c00*/  BRA `(.L_x_990) ;  /* 0x0000013000007947 */ /* 0x000fea0003800000 */
.L_x_989:
        /* <DEDUP_REMOVED lines=19> */
.L_x_990:
[----:B------:R-:W-:Y:S02]  /*0d40*/  IADD3 R3, R7, -0x1, RZ ;  /* 0xffffffff07037810 */ /* 0x000fe40007ffe0ff */
[----:B------:R-:W-:-:S03]  /*0d50*/  MOV R5, R0 ;  /* 0x0000000000057202 */ /* 0x000fc60000000f00 */
.L_x_987:
        /* <DEDUP_REMOVED lines=60> */
.L_x_992:
[----:B------:R-:W-:Y:S05]  /*1120*/  BSYNC B0 ;  /* 0x0000000000007941 */ /* 0x000fea0003800000 */
.L_x_991:
        /* <DEDUP_REMOVED lines=68> */
.L_x_1002:
        /* <DEDUP_REMOVED lines=75> */
.L_x_995:
[----:B------:R-:W-:Y:S05]  /*1a20*/  BSYNC B0 ;  /* 0x0000000000007941 */ /* 0x000fea0003800000 */
.L_x_994:
        /* <DEDUP_REMOVED lines=24> */
.L_x_1000:
        /* <DEDUP_REMOVED lines=129> */
.L_x_999:
[----:B------:R-:W-:Y:S05]  /*23c0*/  BSYNC B0 ;  /* 0x0000000000007941 */ /* 0x000fea0003800000 */
.L_x_998:
        /* <DEDUP_REMOVED lines=8> */
.L_x_1001:
        /* <DEDUP_REMOVED lines=43> */
.L_x_997:
[----:B------:R-:W-:Y:S05]  /*2700*/  BSYNC B1 ;  /* 0x0000000000017941 */ /* 0x000fea0003800000 */
.L_x_996:
        /* <DEDUP_REMOVED lines=20> */
.L_x_993:
[----:B--2---:R-:W-:Y:S02]  /*2850*/  MOV R0, 0x2870 ;  /* 0x0000287000007802 */ /* 0x004fe40000000f00 */
[----:B------:R-:W-:Y:S05]  /*2860*/  CALL.REL.NOINC `($__internal_90_$__cuda_sm70_shflsync_bfly_p) ;  /* 0x000003e000007944 */ /* 0x000fea0003c00000 */
[----:B-12---:R-:W-:Y:S05]  /*2870*/  BRA `(.L_x_1002) ;  /* 0xffffecf000007947 */ /* 0x006fea000383ffff */
        .weak           $__internal_89_$__cuda_sm20_div_u64
        .type           $__internal_89_$__cuda_sm20_div_u64,@function
        .size           $__internal_89_$__cuda_sm20_div_u64,($__internal_90_$__cuda_sm70_shflsync_bfly_p - $__internal_89_$__cuda_sm20_div_u64)
$__internal_89_$__cuda_sm20_div_u64:
        /* <DEDUP_REMOVED lines=60> */
[----:B------:R-:W-:Y:S06]  /*2c40*/  RET.REL.NODEC R2 `(_ZN7cutlass13device_kernelIN5flash19FlashAttnFwdCombineIN4cute5tupleIJNS3_1CILi16EEENS5_ILi64EEEEEELi5ELi256ELi1ELb0ELb1ENS_6half_tEfNS_4arch4Sm90EEEEEvNT_6ParamsE) ;  /* 0xffffd3b002007950 */ /* 0x000fec0003c3ffff */
        .weak           $__internal_90_$__cuda_sm70_shflsync_bfly_p
        .type           $__internal_90_$__cuda_sm70_shflsync_bfly_p,@function
        .size           $__internal_90_$__cuda_sm70_shflsync_bfly_p,(.L_x_1931 - $__internal_90_$__cuda_sm70_shflsync_bfly_p)
$__internal_90_$__cuda_sm70_shflsync_bfly_p:
[----:B------:R-:W-:Y:S01]  /*2c50*/  HFMA2.MMA R23, -RZ, RZ, 0, 0 ;  /* 0x00000000ff177435 */ /* 0x000fe200000001ff */
[----:B------:R-:W-:Y:S01]  /*2c60*/  MOV R22, R0 ;  /* 0x0000000000167202 */ /* 0x000fe20000000f00 */
[----:B------:R1:W2:Y:S04]  /*2c70*/  SHFL.BFLY PT, R6, R7, 0x8, 0x1f ;  /* 0x0d001f0007067f89 */ /* 0x0002a800000e0000 */
[----:B------:R-:W-:Y:S05]  /*2c80*/  RET.REL.NODEC R22 `(_ZN7cutlass13device_kernelIN5flash19FlashAttnFwdCombineIN4cute5tupleIJNS3_1CILi16EEENS5_ILi64EEEEEELi5ELi256ELi1ELb0ELb1ENS_6half_tEfNS_4arch4Sm90EEEEEvNT_6ParamsE) ;  /* 0xffffd37016007950 */ /* 0x000fea0003c3ffff */
.L_x_1003:
        /* <DEDUP_REMOVED lines=15> */
.L_x_1931:


//--------------------- .text._ZN7cutlass13device_kernelIN5flash19FlashAttnFwdCombineIN4cute5tupleIJNS3_1CILi16EEENS5_ILi64EEEEEELi4ELi256ELi1ELb0ELb1ENS_6half_tEfNS_4arch4Sm90EEEEEvNT_6ParamsE --------------------------
	.section	.text._ZN7cutlass13device_kernelIN5flash19FlashAttnFwdCombineIN4cute5tupleIJNS3_1CILi16EEENS5_ILi64EEEEEELi4ELi256ELi1ELb0ELb1ENS_6half_tEfNS_4arch4Sm90EEEEEvNT_6ParamsE,"ax",@progbits
	.sectioninfo	@"SHI_REGISTERS=42"
	.align	128
.text._ZN7cutlass13device_kernelIN5flash19FlashAttnFwdCombineIN4cute5tupleIJNS3_1CILi16EEENS5_ILi64EEEEEELi4ELi256ELi1ELb0ELb1ENS_6half_tEfNS_4arch4Sm90EEEEEvNT_6ParamsE:
        .type           _ZN7cutlass13device_kernelIN5flash19FlashAttnFwdCombineIN4cute5tupleIJNS3_1CILi16EEENS5_ILi64EEEEEELi4ELi256ELi1ELb0ELb1ENS_6half_tEfNS_4arch4Sm90EEEEEvNT_6ParamsE,@function
        .size           _ZN7cutlass13device_kernelIN5flash19FlashAttnFwdCombineIN4cute5tupleIJNS3_1CILi16EEENS5_ILi64EEEEEELi4ELi256ELi1ELb0ELb1ENS_6half_tEfNS_4arch4Sm90EEEEEvNT_6ParamsE,(.L_x_1934 - _ZN7cutlass13device_kernelIN5flash19FlashAttnFwdCombineIN4cute5tupleIJNS3_1CILi16EEENS5_ILi64EEEEEELi4ELi256ELi1ELb0ELb1ENS_6half_tEfNS_4arch4Sm90EEEEEvNT_6ParamsE)
        .other          _ZN7cutlass13device_kernelIN5flash19FlashAttnFwdCombineIN4cute5tupleIJNS3_1CILi16EEENS5_ILi64EEEEEELi4ELi256ELi1ELb0ELb1ENS_6half_tEfNS_4arch4Sm90EEEEEvNT_6ParamsE,@"STO_CUDA_ENTRY STV_DEFAULT"
_ZN7cutlass13device_kernelIN5flash19FlashAttnFwdCombineIN4cute5tupleIJNS3_1CILi16EEENS5_ILi64EEEEEELi4ELi256ELi1ELb0ELb1ENS_6half_tEfNS_4arch4Sm90EEEEEvNT_6ParamsE:
        /* <DEDUP_REMOVED lines=51> */
.L_x_1004:
        /* <DEDUP_REMOVED lines=25> */
.L_x_1005:
        /* <DEDUP_REMOVED lines=101> */
.L_x_1007:
        /* <DEDUP_REMOVED lines=14> */
[----:B------:R-:W-:Y:S05]  /*0bf0*/  CALL.REL.NOINC `($__internal_91_$__cuda_sm20_div_u64) ;  /* 0x00001af000007944 */ /* 0x000fea0003c00000 */
[----:B------:R-:W-:Y:S05]  /*0c00*/  BRA `(.L_x_1009) ;  /* 0x0000013000007947 */ /* 0x000fea0003800000 */
.L_x_1008:
        /* <DEDUP_REMOVED lines=19> */
.L_x_1009:
[----:B------:R-:W-:Y:S02]  /*0d40*/  IADD3 R3, R7, -0x1, RZ ;  /* 0xffffffff07037810 */ /* 0x000fe40007ffe0ff */
[----:B------:R-:W-:-:S03]  /*0d50*/  MOV R5, R0 ;  /* 0x0000000000057202 */ /* 0x000fc60000000f00 */
.L_x_1006:
        /* <DEDUP_REMOVED lines=44> */
.L_x_1011:
[----:B------:R-:W-:Y:S05]  /*1020*/  BSYNC B0 ;  /* 0x0000000000007941 */ /* 0x000fea0003800000 */
.L_x_1010:
        /* <DEDUP_REMOVED lines=66> */
.L_x_1021:
        /* <DEDUP_REMOVED lines=67> */
.L_x_1014:
[----:B------:R-:W-:Y:S05]  /*1880*/  BSYNC B0 ;  /* 0x0000000000007941 */ /* 0x000fea0003800000 */
.L_x_1013:
        /* <DEDUP_REMOVED lines=24> */
.L_x_1019:
        /* <DEDUP_REMOVED lines=129> */
.L_x_1018:
[----:B------:R-:W-:Y:S05]  /*2220*/  BSYNC B0 ;  /* 0x0000000000007941 */ /* 0x000fea0003800000 */
.L_x_1017:
        /* <DEDUP_REMOVED lines=8> */
.L_x_1020:
        /* <DEDUP_REMOVED lines=43> */
.L_x_1016:
[----:B------:R-:W-:Y:S05]  /*2560*/  BSYNC B1 ;  /* 0x0000000000017941 */ /* 0x000fea0003800000 */
.L_x_1015:
        /* <DEDUP_REMOVED lines=20> */
.L_x_1012:
[----:B------:R-:W-:Y:S02]  /*26b0*/  MOV R0, 0x26d0 ;  /* 0x000026d000007802 */ /* 0x000fe40000000f00 */
[----:B-12---:R-:W-:Y:S05]  /*26c0*/  CALL.REL.NOINC `($__internal_92_$__cuda_sm70_shflsync_bfly_p) ;  /* 0x000003f000007944 */ /* 0x006fea0003c00000 */
[----:B--2---:R-:W-:Y:S01]  /*26d0*/  MOV R0, R7 ;  /* 0x0000000700007202 */ /* 0x004fe20000000f00 */
[----:B-1----:R-:W-:Y:S05]  /*26e0*/  BRA `(.L_x_1021) ;  /* 0xffffed6000007947 */ /* 0x002fea000383ffff */
        .weak           $__internal_91_$__cuda_sm20_div_u64
        .type           $__internal_91_$__cuda_sm20_div_u64,@function
        .size           $__internal_91_$__cuda_sm20_div_u64,($__internal_92_$__cuda_sm70_shflsync_bfly_p - $__internal_91_$__cuda_sm20_div_u64)
$__internal_91_$__cuda_sm20_div_u64:
        /* <DEDUP_REMOVED lines=60> */
[----:B------:R-:W-:Y:S06]  /*2ab0*/  RET.REL.NODEC R2 `(_ZN7cutlass13device_kernelIN5flash19FlashAttnFwdCombineIN4cute5tupleIJNS3_1CILi16EEENS5_ILi64EEEEEELi4ELi256ELi1ELb0ELb1ENS_6half_tEfNS_4arch4Sm90EEEEEvNT_6ParamsE) ;  /* 0xffffd54002007950 */ /* 0x000fec0003c3ffff */
        .weak           $__internal_92_$__cuda_sm70_shflsync_bfly_p
        .type           $__internal_92_$__cuda_sm70_shflsync_bfly_p,@function
        .size           $__internal_92_$__cuda_sm70_shflsync_bfly_p,(.L_x_1934 - $__internal_92_$__cuda_sm70_shflsync_bfly_p)
$__internal_92_$__cuda_sm70_shflsync_bfly_p:
[----:B------:R-:W-:Y:S01]  /*2ac0*/  HFMA2.MMA R11, -RZ, RZ, 0, 0 ;  /* 0x00000000ff0b7435 */ /* 0x000fe200000001ff */
[----:B------:R-:W-:Y:S01]  /*2ad0*/  MOV R10, R0 ;  /* 0x00000000000a7202 */ /* 0x000fe20000000f00 */
[----:B------:R1:W2:Y:S04]  /*2ae0*/  SHFL.BFLY PT, R7, R6, 0x8, 0x1f ;  /* 0x0d001f0006077f89 */ /* 0x0002a800000e0000 */
[----:B------:R-:W-:Y:S05]  /*2af0*/  RET.REL.NODEC R10 `(_ZN7cutlass13device_kernelIN5flash19FlashAttnFwdCombineIN4cute5tupleIJNS3_1CILi16EEENS5_ILi64EEEEEELi4ELi256ELi1ELb0ELb1ENS_6half_tEfNS_4arch4Sm90EEEEEvNT_6ParamsE) ;  /* 0xffffd5000a007950 */ /* 0x000fea0003c3ffff */
.L_x_1022:
        /* <DEDUP_REMOVED lines=16> */
.L_x_1934:


//--------------------- .text._ZN7cutlass13device_kernelIN5flash19FlashAttnFwdCombineIN4cute5tupleIJNS3_1CILi16EEENS5_ILi64EEEEEELi8ELi256ELi1ELb0ELb0ENS_6half_tEfNS_4arch4Sm80EEEEEvNT_6ParamsE --------------------------
	.section	.text._ZN7cutlass13device_kernelIN5flash19FlashAttnFwdCombineIN4cute5tupleIJNS3_1CILi16EEENS5_ILi64EEEEEELi8ELi256ELi1ELb0ELb0ENS_6half_tEfNS_4arch4Sm80EEEEEvNT_6ParamsE,"ax",@progbits
	.sectioninfo	@"SHI_REGISTERS=55"
	.align	128
.text._ZN7cutlass13device_kernelIN5flash19FlashAttnFwdCombineIN4cute5tupleIJNS3_1CILi16EEENS5_ILi64EEEEEELi8ELi256ELi1ELb0ELb0ENS_6half_tEfNS_4arch4Sm80EEEEEvNT_6ParamsE:
        .type           _ZN7cutlass13device_kernelIN5flash19FlashAttnFwdCombineIN4cute5tupleIJNS3_1CILi16EEENS5_ILi64EEEEEELi8ELi256ELi1ELb0ELb0ENS_6half_tEfNS_4arch4Sm80EEEEEvNT_6ParamsE,@function
        .size           _ZN7cutlass13device_kernelIN5flash19FlashAttnFwdCombineIN4cute5tupleIJNS3_1CILi16EEENS5_ILi64EEEEEELi8ELi256ELi1ELb0ELb0ENS_6half_tEfNS_4arch4Sm80EEEEEvNT_6ParamsE,(.L_x_1937 - _ZN7cutlass13device_kernelIN5flash19FlashAttnFwdCombineIN4cute5tupleIJNS3_1CILi16EEENS5_ILi64EEEEEELi8ELi256ELi1ELb0ELb0ENS_6half_tEfNS_4arch4Sm80EEEEEvNT_6ParamsE)
        .other          _ZN7cutlass13device_kernelIN5flash19FlashAttnFwdCombineIN4cute5tupleIJNS3_1CILi16EEENS5_ILi64EEEEEELi8ELi256ELi1ELb0ELb0ENS_6half_tEfNS_4arch4Sm80EEEEEvNT_6ParamsE,@"STO_CUDA_ENTRY STV_DEFAULT"
_ZN7cutlass13device_kernelIN5flash19FlashAttnFwdCombineIN4cute5tupleIJNS3_1CILi16EEENS5_ILi64EEEEEELi8ELi256ELi1ELb0ELb0ENS_6half_tEfNS_4arch4Sm80EEEEEvNT_6ParamsE:
        /* <DEDUP_REMOVED lines=58> */
.L_x_1023:
        /* <DEDUP_REMOVED lines=289> */
.L_x_1025:
[----:B------:R-:W-:Y:S05]  /*15b0*/  BSYNC B0 ;  /* 0x0000000000007941 */ /* 0x000fea0003800000 */
.L_x_1024:
        /* <DEDUP_REMOVED lines=100> */
.L_x_1035:
        /* <DEDUP_REMOVED lines=194> */
.L_x_1028:
[----:B------:R-:W-:Y:S05]  /*2820*/  BSYNC B0 ;  /* 0x0000000000007941 */ /* 0x000fea0003800000 */
.L_x_1027:
        /* <DEDUP_REMOVED lines=24> */
.L_x_1033:
        /* <DEDUP_REMOVED lines=129> */
.L_x_1032:
[----:B------:R-:W-:Y:S05]  /*31c0*/  BSYNC B0 ;  /* 0x0000000000007941 */ /* 0x000fea0003800000 */
.L_x_1031:
[----:B------:R-:W-:-:S13]  /*31d0*/  ISETP.NE.AND P0, PT, R38, RZ, PT ;  /* 0x000000ff2600720c */ /* 0x000fda0003f05270 */
[----:B------:R-:W-:Y:S05]  /*31e0*/  @!P0 BRA `(.L_x_1030) ;  /* 0x000002f000008947 */ /* 0x000fea0003800000 */
[----:B------:R-:W-:Y:S01]  /*31f0*/  IADD3 R0, R44, 0x3, RZ ;  /* 0x000000032c007810 */ /* 0x000fe20007ffe0ff */
[----:B------:R-:W-:Y:S02]  /*3200*/  IMAD.MOV.U32 R15, RZ, RZ, 0x3 ;  /* 0x00000003ff0f7424 */ /* 0x000fe400078e00ff */
[----:B------:R-:W-:Y:S01]  /*3210*/  IMAD.MOV.U32 R7, RZ, RZ, RZ ;  /* 0x000000ffff077224 */ /* 0x000fe200078e00ff */
[----:B------:R-:W-:Y:S02]  /*3220*/  SHF.R.S32.HI R6, RZ, 0x1f, R0 ;  /* 0x0000001fff067819 */ /* 0x000fe40000011400 */
.L_x_1034:
        /* <DEDUP_REMOVED lines=43> */
.L_x_1030:
[----:B------:R-:W-:Y:S05]  /*34e0*/  BSYNC B1 ;  /* 0x0000000000017941 */ /* 0x000fea0003800000 */
.L_x_1029:
        /* <DEDUP_REMOVED lines=24> */
.L_x_1026:
[----:B------:R-:W-:Y:S02]  /*3670*/  MOV R0, 0x3690 ;  /* 0x0000369000007802 */ /* 0x000fe40000000f00 */
[----:B------:R-:W-:Y:S05]  /*3680*/  CALL.REL.NOINC `($__internal_93_$__cuda_sm70_shflsync_bfly_p) ;  /* 0x0000001000007944 */ /* 0x000fea0003c00000 */
[----:B-12---:R-:W-:Y:S05]  /*3690*/  BRA `(.L_x_1035) ;  /* 0xffffe56000007947 */ /* 0x006fea000383ffff */
        .weak           $__internal_93_$__cuda_sm70_shflsync_bfly_p
        .type           $__internal_93_$__cuda_sm70_shflsync_bfly_p,@function
        .size           $__internal_93_$__cuda_sm70_shflsync_bfly_p,(.L_x_1937 - $__internal_93_$__cuda_sm70_shflsync_bfly_p)
$__internal_93_$__cuda_sm70_shflsync_bfly_p:
[----:B------:R-:W-:Y:S01]  /*36a0*/  HFMA2.MMA R9, -RZ, RZ, 0, 0 ;  /* 0x00000000ff097435 */ /* 0x000fe200000001ff */
[----:B------:R-:W-:Y:S01]  /*36b0*/  MOV R8, R0 ;  /* 0x0000000000087202 */ /* 0x000fe20000000f00 */
[----:B------:R1:W2:Y:S04]  /*36c0*/  SHFL.BFLY PT, R5, R6, 0x8, 0x1f ;  /* 0x0d001f0006057f89 */ /* 0x0002a800000e0000 */
[----:B------:R-:W-:Y:S05]  /*36d0*/  RET.REL.NODEC R8 `(_ZN7cutlass13device_kernelIN5flash19FlashAttnFwdCombineIN4cute5tupleIJNS3_1CILi16EEENS5_ILi64EEEEEELi8ELi256ELi1ELb0ELb0ENS_6half_tEfNS_4arch4Sm80EEEEEvNT_6ParamsE) ;  /* 0xffffc92008007950 */ /* 0x000fea0003c3ffff */
.L_x_1036:
        /* <DEDUP_REMOVED lines=10> */
.L_x_1937:


//--------------------- .text._ZN7cutlass13device_kernelIN5flash19FlashAttnFwdCombineIN4cute5tupleIJNS3_1CILi16EEENS5_ILi64EEEEEELi7ELi256ELi1ELb0ELb0ENS_6half_tEfNS_4arch4Sm80EEEEEvNT_6ParamsE --------------------------
	.section	.text._ZN7cutlass13device_kernelIN5flash19FlashAttnFwdCombineIN4cute5tupleIJNS3_1CILi16EEENS5_ILi64EEEEEELi7ELi256ELi1ELb0ELb0ENS_6half_tEfNS_4arch4Sm80EEEEEvNT_6ParamsE,"ax",@progbits
	.sectioninfo	@"SHI_REGISTERS=48"
	.align	128
.text._ZN7cutlass13device_kernelIN5flash19FlashAttnFwdCombineIN4cute5tupleIJNS3_1CILi16EEENS5_ILi64EEEEEELi7ELi256ELi1ELb0ELb0ENS_6half_tEfNS_4arch4Sm80EEEEEvNT_6ParamsE:
        .type           _ZN7cutlass13device_kernelIN5flash19FlashAttnFwdCombineIN4cute5tupleIJNS3_1CILi16EEENS5_ILi64EEEEEELi7ELi256ELi1ELb0ELb0ENS_6half_tEfNS_4arch4Sm80EEEEEvNT_6ParamsE,@function
        .size           _ZN7cutlass13device_kernelIN5flash19FlashAttnFwdCombineIN4cute5tupleIJNS3_1CILi16EEENS5_ILi64EEEEEELi7ELi256ELi1ELb0ELb0ENS_6half_tEfNS_4arch4Sm80EEEEEvNT_6ParamsE,(.L_x_1939 - _ZN7cutlass13device_kernelIN5flash19FlashAttnFwdCombineIN4cute5tupleIJNS3_1CILi16EEENS5_ILi64EEEEEELi7ELi256ELi1ELb0ELb0ENS_6half_tEfNS_4arch4Sm80EEEEEvNT_6ParamsE)
        .other          _ZN7cutlass13device_kernelIN5flash19FlashAttnFwdCombineIN4cute5tupleIJNS3_1CILi16EEENS5_ILi64EEEEEELi7ELi256ELi1ELb0ELb0ENS_6half_tEfNS_4arch4Sm80EEEEEvNT_6ParamsE,@"STO_CUDA_ENTRY STV_DEFAULT"
_ZN7cutlass13device_kernelIN5flash19FlashAttnFwdCombineIN4cute5tupleIJNS3_1CILi16EEENS5_ILi64EEEEEELi7ELi256ELi1ELb0ELb0ENS_6half_tEfNS_4arch4Sm80EEEEEvNT_6ParamsE:
        /* <DEDUP_REMOVED lines=58> */
.L_x_1037:
        /* <DEDUP_REMOVED lines=165> */
.L_x_1039:
[----:B------:R-:W-:Y:S05]  /*0df0*/  BSYNC B0 ;  /* 0x0000000000007941 */ /* 0x000fea0003800000 */
.L_x_1038:
        /* <DEDUP_REMOVED lines=84> */
.L_x_1049:
        /* <DEDUP_REMOVED lines=130> */
.L_x_1042:
[----:B------:R-:W-:Y:S05]  /*1b60*/  BSYNC B0 ;  /* 0x0000000000007941 */ /* 0x000fea0003800000 */
.L_x_1041:
        /* <DEDUP_REMOVED lines=24> */
.L_x_1047:
        /* <DEDUP_REMOVED lines=129> */
.L_x_1046:
[----:B------:R-:W-:Y:S05]  /*2500*/  BSYNC B0 ;  /* 0x0000000000007941 */ /* 0x000fea0003800000 */
.L_x_1045:
        /* <DEDUP_REMOVED lines=8> */
.L_x_1048:
        /* <DEDUP_REMOVED lines=43> */
.L_x_1044:
[----:B------:R-:W-:Y:S05]  /*2840*/  BSYNC B1 ;  /* 0x0000000000017941 */ /* 0x000fea0003800000 */
.L_x_1043:
        /* <DEDUP_REMOVED lines=24> */
.L_x_1040:
[----:B------:R-:W-:Y:S02]  /*29d0*/  MOV R0, 0x29f0 ;  /* 0x000029f000007802 */ /* 0x000fe40000000f00 */
[----:B------:R-:W-:Y:S05]  /*29e0*/  CALL.REL.NOINC `($__internal_94_$__cuda_sm70_shflsync_bfly_p) ;  /* 0x0000001000007944 */ /* 0x000fea0003c00000 */
[----:B-12---:R-:W-:Y:S05]  /*29f0*/  BRA `(.L_x_1049) ;  /* 0xffffe94000007947 */ /* 0x006fea000383ffff */
        .weak           $__internal_94_$__cuda_sm70_shflsync_bfly_p
        .type           $__internal_94_$__cuda_sm70_shflsync_bfly_p,@function
        .size           $__internal_94_$__cuda_sm70_shflsync_bfly_p,(.L_x_1939 - $__internal_94_$__cuda_sm70_shflsync_bfly_p)
$__internal_94_$__cuda_sm70_shflsync_bfly_p:
[----:B------:R-:W-:Y:S01]  /*2a00*/  HFMA2.MMA R9, -RZ, RZ, 0, 0 ;  /* 0x00000000ff097435 */ /* 0x000fe200000001ff */
[----:B------:R-:W-:Y:S01]  /*2a10*/  MOV R8, R0 ;  /* 0x0000000000087202 */ /* 0x000fe20000000f00 */
[----:B------:R1:W2:Y:S04]  /*2a20*/  SHFL.BFLY PT, R5, R6, 0x8, 0x1f ;  /* 0x0d001f0006057f89 */ /* 0x0002a800000e0000 */
[----:B------:R-:W-:Y:S05]  /*2a30*/  RET.REL.NODEC R8 `(_ZN7cutlass13device_kernelIN5flash19FlashAttnFwdCombineIN4cute5tupleIJNS3_1CILi16EEENS5_ILi64EEEEEELi7ELi256ELi1ELb0ELb0ENS_6half_tEfNS_4arch4Sm80EEEEEvNT_6ParamsE) ;  /* 0xffffd5c008007950 */ /* 0x000fea0003c3ffff */
.L_x_1050:
        /* <DEDUP_REMOVED lines=12> */
.L_x_1939:


//--------------------- .text._ZN7cutlass13device_kernelIN5flash19FlashAttnFwdCombineIN4cute5tupleIJNS3_1CILi16EEENS5_ILi64EEEEEELi6ELi256ELi1ELb0ELb0ENS_6half_tEfNS_4arch4Sm80EEEEEvNT_6ParamsE --------------------------
	.section	.text._ZN7cutlass13device_kernelIN5flash19FlashAttnFwdCombineIN4cute5tupleIJNS3_1CILi16EEENS5_ILi64EEEEEELi6ELi256ELi1ELb0ELb0ENS_6half_tEfNS_4arch4Sm80EEEEEvNT_6ParamsE,"ax",@progbits
	.sectioninfo	@"SHI_REGISTERS=48"
	.align	128
.text._ZN7cutlass13device_kernelIN5flash19FlashAttnFwdCombineIN4cute5tupleIJNS3_1CILi16EEENS5_ILi64EEEEEELi6ELi256ELi1ELb0ELb0ENS_6half_tEfNS_4arch4Sm80EEEEEvNT_6ParamsE:
        .type           _ZN7cutlass13device_kernelIN5flash19FlashAttnFwdCombineIN4cute5tupleIJNS3_1CILi16EEENS5_ILi64EEEEEELi6ELi256ELi1ELb0ELb0ENS_6half_tEfNS_4arch4Sm80EEEEEvNT_6ParamsE,@function
        .size           _ZN7cutlass13device_kernelIN5flash19FlashAttnFwdCombineIN4cute5tupleIJNS3_1CILi16EEENS5_ILi64EEEEEELi6ELi256ELi1ELb0ELb0ENS_6half_tEfNS_4arch4Sm80EEEEEvNT_6ParamsE,(.L_x_1941 - _ZN7cutlass13device_kernelIN5flash19FlashAttnFwdCombineIN4cute5tupleIJNS3_1CILi16EEENS5_ILi64EEEEEELi6ELi256ELi1ELb0ELb0ENS_6half_tEfNS_4arch4Sm80EEEEEvNT_6ParamsE)
        .other          _ZN7cutlass13device_kernelIN5flash19FlashAttnFwdCombineIN4cute5tupleIJNS3_1CILi16EEENS5_ILi64EEEEEELi6ELi256ELi1ELb0ELb0ENS_6half_tEfNS_4arch4Sm80EEEEEvNT_6ParamsE,@"STO_CUDA_ENTRY STV_DEFAULT"
_ZN7cutlass13device_kernelIN5flash19FlashAttnFwdCombineIN4cute5tupleIJNS3_1CILi16EEENS5_ILi64EEEEEELi6ELi256ELi1ELb0ELb0ENS_6half_tEfNS_4arch4Sm80EEEEEvNT_6ParamsE:
        /* <DEDUP_REMOVED lines=58> */
.L_x_1051:
        /* <DEDUP_REMOVED lines=97> */
.L_x_1053:
[----:B------:R-:W-:Y:S05]  /*09b0*/  BSYNC B0 ;  /* 0x0000000000007941 */ /* 0x000fea0003800000 */
.L_x_1052:
        /* <DEDUP_REMOVED lines=76> */
.L_x_1063:
        /* <DEDUP_REMOVED lines=95> */
.L_x_1056:
[----:B------:R-:W-:Y:S05]  /*1470*/  BSYNC B0 ;  /* 0x0000000000007941 */ /* 0x000fea0003800000 */
.L_x_1055:
        /* <DEDUP_REMOVED lines=24> */
.L_x_1061:
        /* <DEDUP_REMOVED lines=129> */
.L_x_1060:
[----:B------:R-:W-:Y:S05]  /*1e10*/  BSYNC B0 ;  /* 0x0000000000007941 */ /* 0x000fea0003800000 */
.L_x_1059:
[----:B------:R-:W-:-:S13]  /*1e20*/  ISETP.NE.AND P0, PT, R38, RZ, PT ;  /* 0x000000ff2600720c */ /* 0x000fda0003f05270 */
[----:B------:R-:W-:Y:S05]  /*1e30*/  @!P0 BRA `(.L_x_1058) ;  /* 0x000002f000008947 */ /* 0x000fea0003800000 */
[----:B------:R-:W-:Y:S01]  /*1e40*/  IADD3 R0, R44, 0x3, RZ ;  /* 0x000000032c007810 */ /* 0x000fe20007ffe0ff */
[----:B------:R-:W-:Y:S02]  /*1e50*/  IMAD.MOV.U32 R15, RZ, RZ, 0x3 ;  /* 0x00000003ff0f7424 */ /* 0x000fe400078e00ff */
[----:B------:R-:W-:Y:S01]  /*1e60*/  IMAD.MOV.U32 R7, RZ, RZ, RZ ;  /* 0x000000ffff077224 */ /* 0x000fe200078e00ff */
[----:B------:R-:W-:Y:S02]  /*1e70*/  SHF.R.S32.HI R6, RZ, 0x1f, R0 ;  /* 0x0000001fff067819 */ /* 0x000fe40000011400 */
.L_x_1062:
        /* <DEDUP_REMOVED lines=43> */
.L_x_1058:
[----:B------:R-:W-:Y:S05]  /*2130*/  BSYNC B1 ;  /* 0x0000000000017941 */ /* 0x000fea0003800000 */
.L_x_1057:
        /* <DEDUP_REMOVED lines=24> */
.L_x_1054:
[----:B---3--:R-:W-:Y:S02]  /*22c0*/  MOV R0, 0x22e0 ;  /* 0x000022e000007802 */ /* 0x008fe40000000f00 */
[----:B------:R-:W-:Y:S05]  /*22d0*/  CALL.REL.NOINC `($__internal_95_$__cuda_sm70_shflsync_bfly_p) ;  /* 0x0000001000007944 */ /* 0x000fea0003c00000 */
[----:B-12---:R-:W-:Y:S05]  /*22e0*/  BRA `(.L_x_1063) ;  /* 0xffffeb9000007947 */ /* 0x006fea000383ffff */
        .weak           $__internal_95_$__cuda_sm70_shflsync_bfly_p
        .type           $__internal_95_$__cuda_sm70_shflsync_bfly_p,@function
        .size           $__internal_95_$__cuda_sm70_shflsync_bfly_p,(.L_x_1941 - $__internal_95_$__cuda_sm70_shflsync_bfly_p)
$__internal_95_$__cuda_sm70_shflsync_bfly_p:
[----:B------:R-:W-:Y:S01]  /*22f0*/  HFMA2.MMA R9, -RZ, RZ, 0, 0 ;  /* 0x00000000ff097435 */ /* 0x000fe200000001ff */
[----:B------:R-:W-:Y:S01]  /*2300*/  MOV R8, R0 ;  /* 0x0000000000087202 */ /* 0x000fe20000000f00 */
[----:B------:R1:W2:Y:S04]  /*2310*/  SHFL.BFLY PT, R5, R7, 0x8, 0x1f ;  /* 0x0d001f0007057f89 */ /* 0x0002a800000e0000 */
[----:B------:R-:W-:Y:S05]  /*2320*/  RET.REL.NODEC R8 `(_ZN7cutlass13device_kernelIN5flash19FlashAttnFwdCombineIN4cute5tupleIJNS3_1CILi16EEENS5_ILi64EEEEEELi6ELi256ELi1ELb0ELb0ENS_6half_tEfNS_4arch4Sm80EEEEEvNT_6ParamsE) ;  /* 0xffffdcd008007950 */ /* 0x000fea0003c3ffff */
.L_x_1064:
        /* <DEDUP_REMOVED lines=13> */
.L_x_1941:


//--------------------- .text._ZN7cutlass13device_kernelIN5flash19FlashAttnFwdCombineIN4cute5tupleIJNS3_1CILi16EEENS5_ILi64EEEEEELi5ELi256ELi1ELb0ELb0ENS_6half_tEfNS_4arch4Sm80EEEEEvNT_6ParamsE --------------------------
	.section	.text._ZN7cutlass13device_kernelIN5flash19FlashAttnFwdCombineIN4cute5tupleIJNS3_1CILi16EEENS5_ILi64EEEEEELi5ELi256ELi1ELb0ELb0ENS_6half_tEfNS_4arch4Sm80EEEEEvNT_6ParamsE,"ax",@progbits
	.sectioninfo	@"SHI_REGISTERS=48"
	.align	128
.text._ZN7cutlass13device_kernelIN5flash19FlashAttnFwdCombineIN4cute5tupleIJNS3_1CILi16EEENS5_ILi64EEEEEELi5ELi256ELi1ELb0ELb0ENS_6half_tEfNS_4arch4Sm80EEEEEvNT_6ParamsE:
        .type           _ZN7cutlass13device_kernelIN5flash19FlashAttnFwdCombineIN4cute5tupleIJNS3_1CILi16EEENS5_ILi64EEEEEELi5ELi256ELi1ELb0ELb0ENS_6half_tEfNS_4arch4Sm80EEEEEvNT_6ParamsE,@function
        .size           _ZN7cutlass13device_kernelIN5flash19FlashAttnFwdCombineIN4cute5tupleIJNS3_1CILi16EEENS5_ILi64EEEEEELi5ELi256ELi1ELb0ELb0ENS_6half_tEfNS_4arch4Sm80EEEEEvNT_6ParamsE,(.L_x_1943 - _ZN7cutlass13device_kernelIN5flash19FlashAttnFwdCombineIN4cute5tupleIJNS3_1CILi16EEENS5_ILi64EEEEEELi5ELi256ELi1ELb0ELb0ENS_6half_tEfNS_4arch4Sm80EEEEEvNT_6ParamsE)
        .other          _ZN7cutlass13device_kernelIN5flash19FlashAttnFwdCombineIN4cute5tupleIJNS3_1CILi16EEENS5_ILi64EEEEEELi5ELi256ELi1ELb0ELb0ENS_6half_tEfNS_4arch4Sm80EEEEEvNT_6ParamsE,@"STO_CUDA_ENTRY STV_DEFAULT"
_ZN7cutlass13device_kernelIN5flash19FlashAttnFwdCombineIN4cute5tupleIJNS3_1CILi16EEENS5_ILi64EEEEEELi5ELi256ELi1ELb0ELb0ENS_6half_tEfNS_4arch4Sm80EEEEEvNT_6ParamsE:
        /* <DEDUP_REMOVED lines=58> */
.L_x_1065:
        /* <DEDUP_REMOVED lines=65> */
.L_x_1067:
[----:B------:R-:W-:Y:S05]  /*07b0*/  BSYNC B0 ;  /* 0x0000000000007941 */ /* 0x000fea0003800000 */
.L_x_1066:
        /* <DEDUP_REMOVED lines=72> */
.L_x_1077:
        /* <DEDUP_REMOVED lines=82> */
.L_x_1070:
[----:B------:R-:W-:Y:S05]  /*1160*/  BSYNC B0 ;  /* 0x0000000000007941 */ /* 0x000fea0003800000 */
.L_x_1069:
        /* <DEDUP_REMOVED lines=24> */
.L_x_1075:
        /* <DEDUP_REMOVED lines=129> */
.L_x_1074:
[----:B------:R-:W-:Y:S05]  /*1b00*/  BSYNC B0 ;  /* 0x0000000000007941 */ /* 0x000fea0003800000 */
.L_x_1073:
        /* <DEDUP_REMOVED lines=8> */
.L_x_1076:
        /* <DEDUP_REMOVED lines=43> */
.L_x_1072:
[----:B------:R-:W-:Y:S05]  /*1e40*/  BSYNC B1 ;  /* 0x0000000000017941 */ /* 0x000fea0003800000 */
.L_x_1071:
        /* <DEDUP_REMOVED lines=24> */
.L_x_1068:
[----:B--2---:R-:W-:Y:S02]  /*1fd0*/  MOV R0, 0x1ff0 ;  /* 0x00001ff000007802 */ /* 0x004fe40000000f00 */
[----:B------:R-:W-:Y:S05]  /*1fe0*/  CALL.REL.NOINC `($__internal_96_$__cuda_sm70_shflsync_bfly_p) ;  /* 0x0000001000007944 */ /* 0x000fea0003c00000 */
[----:B-12---:R-:W-:Y:S05]  /*1ff0*/  BRA `(.L_x_1077) ;  /* 0xffffec4000007947 */ /* 0x006fea000383ffff */
        .weak           $__internal_96_$__cuda_sm70_shflsync_bfly_p
        .type           $__internal_96_$__cuda_sm70_shflsync_bfly_p,@function
        .size           $__internal_96_$__cuda_sm70_shflsync_bfly_p,(.L_x_1943 - $__internal_96_$__cuda_sm70_shflsync_bfly_p)
$__internal_96_$__cuda_sm70_shflsync_bfly_p:
[----:B------:R-:W-:Y:S01]  /*2000*/  HFMA2.MMA R11, -RZ, RZ, 0, 0 ;  /* 0x00000000ff0b7435 */ /* 0x000fe200000001ff */
[----:B------:R-:W-:Y:S01]  /*2010*/  MOV R10, R0 ;  /* 0x00000000000a7202 */ /* 0x000fe20000000f00 */
[----:B------:R1:W2:Y:S04]  /*2020*/  SHFL.BFLY PT, R5, R6, 0x8, 0x1f ;  /* 0x0d001f0006057f89 */ /* 0x0002a800000e0000 */
[----:B------:R-:W-:Y:S05]  /*2030*/  RET.REL.NODEC R10 `(_ZN7cutlass13device_kernelIN5flash19FlashAttnFwdCombineIN4cute5tupleIJNS3_1CILi16EEENS5_ILi64EEEEEELi5ELi256ELi1ELb0ELb0ENS_6half_tEfNS_4arch4Sm80EEEEEvNT_6ParamsE) ;  /* 0xffffdfc00a007950 */ /* 0x000fea0003c3ffff */
.L_x_1078:
        /* <DEDUP_REMOVED lines=12> */
.L_x_1943:


//--------------------- .text._ZN7cutlass13device_kernelIN5flash19FlashAttnFwdCombineIN4cute5tupleIJNS3_1CILi16EEENS5_ILi64EEEEEELi4ELi256ELi1ELb0ELb0ENS_6half_tEfNS_4arch4Sm80EEEEEvNT_6ParamsE --------------------------
	.section	.text._ZN7cutlass13device_kernelIN5flash19FlashAttnFwdCombineIN4cute5tupleIJNS3_1CILi16EEENS5_ILi64EEEEEELi4ELi256ELi1ELb0ELb0ENS_6half_tEfNS_4arch4Sm80EEEEEvNT_6ParamsE,"ax",@progbits
	.sectioninfo	@"SHI_REGISTERS=48"
	.align	128
.text._ZN7cutlass13device_kernelIN5flash19FlashAttnFwdCombineIN4cute5tupleIJNS3_1CILi16EEENS5_ILi64EEEEEELi4ELi256ELi1ELb0ELb0ENS_6half_tEfNS_4arch4Sm80EEEEEvNT_6ParamsE:
        .type           _ZN7cutlass13device_kernelIN5flash19FlashAttnFwdCombineIN4cute5tupleIJNS3_1CILi16EEENS5_ILi64EEEEEELi4ELi256ELi1ELb0ELb0ENS_6half_tEfNS_4arch4Sm80EEEEEvNT_6ParamsE,@function
        .size           _ZN7cutlass13device_kernelIN5flash19FlashAttnFwdCombineIN4cute5tupleIJNS3_1CILi16EEENS5_ILi64EEEEEELi4ELi256ELi1ELb0ELb0ENS_6half_tEfNS_4arch4Sm80EEEEEvNT_6ParamsE,(.L_x_1945 - _ZN7cutlass13device_kernelIN5flash19FlashAttnFwdCombineIN4cute5tupleIJNS3_1CILi16EEENS5_ILi64EEEEEELi4ELi256ELi1ELb0ELb0ENS_6half_tEfNS_4arch4Sm80EEEEEvNT_6ParamsE)
        .other          _ZN7cutlass13device_kernelIN5flash19FlashAttnFwdCombineIN4cute5tupleIJNS3_1CILi16EEENS5_ILi64EEEEEELi4ELi256ELi1ELb0ELb0ENS_6half_tEfNS_4arch4Sm80EEEEEvNT_6ParamsE,@"STO_CUDA_ENTRY STV_DEFAULT"
_ZN7cutlass13device_kernelIN5flash19FlashAttnFwdCombineIN4cute5tupleIJNS3_1CILi16EEENS5_ILi64EEEEEELi4ELi256ELi1ELb0ELb0ENS_6half_tEfNS_4arch4Sm80EEEEEvNT_6ParamsE:
        /* <DEDUP_REMOVED lines=58> */
.L_x_1079:
        /* <DEDUP_REMOVED lines=49> */
.L_x_1081:
[----:B------:R-:W-:Y:S05]  /*06b0*/  BSYNC B0 ;  /* 0x0000000000007941 */ /* 0x000fea0003800000 */
.L_x_1080:
        /* <DEDUP_REMOVED lines=70> */
.L_x_1091:
        /* <DEDUP_REMOVED lines=74> */
.L_x_1084:
[----:B------:R-:W-:Y:S05]  /*0fc0*/  BSYNC B0 ;  /* 0x0000000000007941 */ /* 0x000fea0003800000 */
.L_x_1083:
        /* <DEDUP_REMOVED lines=24> */
.L_x_1089:
        /* <DEDUP_REMOVED lines=129> */
.L_x_1088:
[----:B------:R-:W-:Y:S05]  /*1960*/  BSYNC B0 ;  /* 0x0000000000007941 */ /* 0x000fea0003800000 */
.L_x_1087:
        /* <DEDUP_REMOVED lines=8> */
.L_x_1090:
        /* <DEDUP_REMOVED lines=43> */
.L_x_1086:
[----:B------:R-:W-:Y:S05]  /*1ca0*/  BSYNC B1 ;  /* 0x0000000000017941 */ /* 0x000fea0003800000 */
.L_x_1085:
        /* <DEDUP_REMOVED lines=24> */
.L_x_1082:
[----:B------:R-:W-:Y:S02]  /*1e30*/  MOV R0, 0x1e50 ;  /* 0x00001e5000007802 */ /* 0x000fe40000000f00 */
[----:B-1-3--:R-:W-:Y:S05]  /*1e40*/  CALL.REL.NOINC `($__internal_97_$__cuda_sm70_shflsync_bfly_p) ;  /* 0x0000001000007944 */ /* 0x00afea0003c00000 */
[----:B-12---:R-:W-:Y:S05]  /*1e50*/  BRA `(.L_x_1091) ;  /* 0xffffecc000007947 */ /* 0x006fea000383ffff */
        .weak           $__internal_97_$__cuda_sm70_shflsync_bfly_p
        .type           $__internal_97_$__cuda_sm70_shflsync_bfly_p,@function
        .size           $__internal_97_$__cuda_sm70_shflsync_bfly_p,(.L_x_1945 - $__internal_97_$__cuda_sm70_shflsync_bfly_p)
$__internal_97_$__cuda_sm70_shflsync_bfly_p:
[----:B------:R-:W-:Y:S01]  /*1e60*/  HFMA2.MMA R9, -RZ, RZ, 0, 0 ;  /* 0x00000000ff097435 */ /* 0x000fe200000001ff */
[----:B------:R-:W-:Y:S01]  /*1e70*/  MOV R8, R0 ;  /* 0x0000000000087202 */ /* 0x000fe20000000f00 */
[----:B------:R1:W2:Y:S04]  /*1e80*/  SHFL.BFLY PT, R5, R7, 0x8, 0x1f ;  /* 0x0d001f0007057f89 */ /* 0x0002a800000e0000 */
[----:B------:R-:W-:Y:S05]  /*1e90*/  RET.REL.NODEC R8 `(_ZN7cutlass13device_kernelIN5flash19FlashAttnFwdCombineIN4cute5tupleIJNS3_1CILi16EEENS5_ILi64EEEEEELi4ELi256ELi1ELb0ELb0ENS_6half_tEfNS_4arch4Sm80EEEEEvNT_6ParamsE) ;  /* 0xffffe16008007950 */ /* 0x000fea0003c3ffff */
.L_x_1092:
        /* <DEDUP_REMOVED lines=14> */
.L_x_1945:


//--------------------- .text._ZN7cutlass13device_kernelIN5flash19FlashAttnFwdCombineIN4cute5tupleIJNS3_1CILi16EEENS5_ILi64EEEEEELi8ELi256ELi1ELb0ELb1ENS_6half_tEfNS_4arch4Sm80EEEEEvNT_6ParamsE --------------------------
	.section	.text._ZN7cutlass13device_kernelIN5flash19FlashAttnFwdCombineIN4cute5tupleIJNS3_1CILi16EEENS5_ILi64EEEEEELi8ELi256ELi1ELb0ELb1ENS_6half_tEfNS_4arch4Sm80EEEEEvNT_6ParamsE,"ax",@progbits
	.sectioninfo	@"SHI_REGISTERS=55"
	.align	128
.text._ZN7cutlass13device_kernelIN5flash19FlashAttnFwdCombineIN4cute5tupleIJNS3_1CILi16EEENS5_ILi64EEEEEELi8ELi256ELi1ELb0ELb1ENS_6half_tEfNS_4arch4Sm80EEEEEvNT_6ParamsE:
        .type           _ZN7cutlass13device_kernelIN5flash19FlashAttnFwdCombineIN4cute5tupleIJNS3_1CILi16EEENS5_ILi64EEEEEELi8ELi256ELi1ELb0ELb1ENS_6half_tEfNS_4arch4Sm80EEEEEvNT_6ParamsE,@function
        .size           _ZN7cutlass13device_kernelIN5flash19FlashAttnFwdCombineIN4cute5tupleIJNS3_1CILi16EEENS5_ILi64EEEEEELi8ELi256ELi1ELb0ELb1ENS_6half_tEfNS_4arch4Sm80EEEEEvNT_6ParamsE,(.L_x_1947 - _ZN7cutlass13device_kernelIN5flash19FlashAttnFwdCombineIN4cute5tupleIJNS3_1CILi16EEENS5_ILi64EEEEEELi8ELi256ELi1ELb0ELb1ENS_6half_tEfNS_4arch4Sm80EEEEEvNT_6ParamsE)
        .other          _ZN7cutlass13device_kernelIN5flash19FlashAttnFwdCombineIN4cute5tupleIJNS3_1CILi16EEENS5_ILi64EEEEEELi8ELi256ELi1ELb0ELb1ENS_6half_tEfNS_4arch4Sm80EEEEEvNT_6ParamsE,@"STO_CUDA_ENTRY STV_DEFAULT"
_ZN7cutlass13device_kernelIN5flash19FlashAttnFwdCombineIN4cute5tupleIJNS3_1CILi16EEENS5_ILi64EEEEEELi8ELi256ELi1ELb0ELb1ENS_6half_tEfNS_4arch4Sm80EEEEEvNT_6ParamsE:
        /* <DEDUP_REMOVED lines=51> */
.L_x_1093:
        /* <DEDUP_REMOVED lines=25> */
.L_x_1094:
        /* <DEDUP_REMOVED lines=101> */
.L_x_1096:
        /* <DEDUP_REMOVED lines=13> */
[----:B------:R-:W-:Y:S05]  /*0be0*/  CALL.REL.NOINC `($__internal_98_$__cuda_sm20_div_u64) ;  /* 0x0000337000007944 */ /* 0x000fea0003c00000 */
[----:B------:R-:W-:Y:S01]  /*0bf0*/  MOV R2, R3 ;  /* 0x0000000300027202 */ /* 0x000fe20000000f00 */
[----:B------:R-:W-:Y:S05]  /*0c00*/  BRA `(.L_x_1098) ;  /* 0x0000012000007947 */ /* 0x000fea0003800000 */
.L_x_1097:
        /* <DEDUP_REMOVED lines=18> */
.L_x_1098:
[----:B------:R-:W-:Y:S02]  /*0d30*/  IADD3 R5, R6, -0x1, RZ ;  /* 0xffffffff06057810 */ /* 0x000fe40007ffe0ff */
[----:B------:R-:W-:-:S03]  /*0d40*/  MOV R8, R2 ;  /* 0x0000000200087202 */ /* 0x000fc60000000f00 */
.L_x_1095:
        /* <DEDUP_REMOVED lines=290> */
.L_x_1100:
[----:B------:R-:W-:Y:S05]  /*1f70*/  BSYNC B0 ;  /* 0x0000000000007941 */ /* 0x000fea0003800000 */
.L_x_1099:
        /* <DEDUP_REMOVED lines=95> */
.L_x_1110:
        /* <DEDUP_REMOVED lines=187> */
.L_x_1103:
[----:B------:R-:W-:Y:S05]  /*3120*/  BSYNC B0 ;  /* 0x0000000000007941 */ /* 0x000fea0003800000 */
.L_x_1102:
        /* <DEDUP_REMOVED lines=24> */
.L_x_1108:
        /* <DEDUP_REMOVED lines=129> */
.L_x_1107:
[----:B------:R-:W-:Y:S05]  /*3ac0*/  BSYNC B0 ;  /* 0x0000000000007941 */ /* 0x000fea0003800000 */
.L_x_1106:
[----:B------:R-:W-:-:S13]  /*3ad0*/  ISETP.NE.AND P0, PT, R36, RZ, PT ;  /* 0x000000ff2400720c */ /* 0x000fda0003f05270 */
[----:B------:R-:W-:Y:S05]  /*3ae0*/  @!P0 BRA `(.L_x_1105) ;  /* 0x000002f000008947 */ /* 0x000fea0003800000 */
[----:B------:R-:W-:Y:S01]  /*3af0*/  IADD3 R0, R42, 0x3, RZ ;  /* 0x000000032a007810 */ /* 0x000fe20007ffe0ff */
[----:B------:R-:W-:Y:S02]  /*3b00*/  IMAD.MOV.U32 R15, RZ, RZ, 0x3 ;  /* 0x00000003ff0f7424 */ /* 0x000fe400078e00ff */
[----:B-1----:R-:W-:Y:S01]  /*3b10*/  IMAD.MOV.U32 R7, RZ, RZ, RZ ;  /* 0x000000ffff077224 */ /* 0x002fe200078e00ff */
[----:B------:R-:W-:Y:S02]  /*3b20*/  SHF.R.S32.HI R6, RZ, 0x1f, R0 ;  /* 0x0000001fff067819 */ /* 0x000fe40000011400 */
.L_x_1109:
        /* <DEDUP_REMOVED lines=43> */
.L_x_1105:
[----:B------:R-:W-:Y:S05]  /*3de0*/  BSYNC B1 ;  /* 0x0000000000017941 */ /* 0x000fea0003800000 */
.L_x_1104:
        /* <DEDUP_REMOVED lines=20> */
.L_x_1101:
[----:B------:R-:W-:Y:S02]  /*3f30*/  MOV R0, 0x3f50 ;  /* 0x00003f5000007802 */ /* 0x000fe40000000f00 */
[----:B------:R-:W-:Y:S05]  /*3f40*/  CALL.REL.NOINC `($__internal_99_$__cuda_sm70_shflsync_bfly_p) ;  /* 0x000003e000007944 */ /* 0x000fea0003c00000 */
[----:B-12---:R-:W-:Y:S05]  /*3f50*/  BRA `(.L_x_1110) ;  /* 0xffffe61000007947 */ /* 0x006fea000383ffff */
        .weak           $__internal_98_$__cuda_sm20_div_u64
        .type           $__internal_98_$__cuda_sm20_div_u64,@function
        .size           $__internal_98_$__cuda_sm20_div_u64,($__internal_99_$__cuda_sm70_shflsync_bfly_p - $__internal_98_$__cuda_sm20_div_u64)
$__internal_98_$__cuda_sm20_div_u64:
        /* <DEDUP_REMOVED lines=60> */
[----:B------:R-:W-:Y:S06]  /*4320*/  RET.REL.NODEC R4 `(_ZN7cutlass13device_kernelIN5flash19FlashAttnFwdCombineIN4cute5tupleIJNS3_1CILi16EEENS5_ILi64EEEEEELi8ELi256ELi1ELb0ELb1ENS_6half_tEfNS_4arch4Sm80EEEEEvNT_6ParamsE) ;  /* 0xffffbcd004007950 */ /* 0x000fec0003c3ffff */
        .weak           $__internal_99_$__cuda_sm70_shflsync_bfly_p
        .type           $__internal_99_$__cuda_sm70_shflsync_bfly_p,@function
        .size           $__internal_99_$__cuda_sm70_shflsync_bfly_p,(.L_x_1947 - $__internal_99_$__cuda_sm70_shflsync_bfly_p)
$__internal_99_$__cuda_sm70_shflsync_bfly_p:
[----:B------:R-:W-:Y:S01]  /*4330*/  HFMA2.MMA R11, -RZ, RZ, 0, 0 ;  /* 0x00000000ff0b7435 */ /* 0x000fe200000001ff */
[----:B------:R-:W-:Y:S01]  /*4340*/  MOV R10, R0 ;  /* 0x00000000000a7202 */ /* 0x000fe20000000f00 */
[----:B------:R1:W2:Y:S04]  /*4350*/  SHFL.BFLY PT, R6, R7, 0x8, 0x1f ;  /* 0x0d001f0007067f89 */ /* 0x0002a800000e0000 */
[----:B------:R-:W-:Y:S05]  /*4360*/  RET.REL.NODEC R10 `(_ZN7cutlass13device_kernelIN5flash19FlashAttnFwdCombineIN4cute5tupleIJNS3_1CILi16EEENS5_ILi64EEEEEELi8ELi256ELi1ELb0ELb1ENS_6half_tEfNS_4arch4Sm80EEEEEvNT_6ParamsE) ;  /* 0xffffbc900a007950 */ /* 0x000fea0003c3ffff */
.L_x_1111:
        /* <DEDUP_REMOVED lines=9> */
.L_x_1947:


//--------------------- .text._ZN7cutlass13device_kernelIN5flash19FlashAttnFwdCombineIN4cute5tupleIJNS3_1CILi16EEENS5_ILi64EEEEEELi7ELi256ELi1ELb0ELb1ENS_6half_tEfNS_4arch4Sm80EEEEEvNT_6ParamsE --------------------------
	.section	.text._ZN7cutlass13device_kernelIN5flash19FlashAttnFwdCombineIN4cute5tupleIJNS3_1CILi16EEENS5_ILi64EEEEEELi7ELi256ELi1ELb0ELb1ENS_6half_tEfNS_4arch4Sm80EEEEEvNT_6ParamsE,"ax",@progbits
	.sectioninfo	@"SHI_REGISTERS=48"
	.align	128
.text._ZN7cutlass13device_kernelIN5flash19FlashAttnFwdCombineIN4cute5tupleIJNS3_1CILi16EEENS5_ILi64EEEEEELi7ELi256ELi1ELb0ELb1ENS_6half_tEfNS_4arch4Sm80EEEEEvNT_6ParamsE:
        .type           _ZN7cutlass13device_kernelIN5flash19FlashAttnFwdCombineIN4cute5tupleIJNS3_1CILi16EEENS5_ILi64EEEEEELi7ELi256ELi1ELb0ELb1ENS_6half_tEfNS_4arch4Sm80EEEEEvNT_6ParamsE,@function
        .size           _ZN7cutlass13device_kernelIN5flash19FlashAttnFwdCombineIN4cute5tupleIJNS3_1CILi16EEENS5_ILi64EEEEEELi7ELi256ELi1ELb0ELb1ENS_6half_tEfNS_4arch4Sm80EEEEEvNT_6ParamsE,(.L_x_1950 - _ZN7cutlass13device_kernelIN5flash19FlashAttnFwdCombineIN4cute5tupleIJNS3_1CILi16EEENS5_ILi64EEEEEELi7ELi256ELi1ELb0ELb1ENS_6half_tEfNS_4arch4Sm80EEEEEvNT_6ParamsE)
        .other          _ZN7cutlass13device_kernelIN5flash19FlashAttnFwdCombineIN4cute5tupleIJNS3_1CILi16EEENS5_ILi64EEEEEELi7ELi256ELi1ELb0ELb1ENS_6half_tEfNS_4arch4Sm80EEEEEvNT_6ParamsE,@"STO_CUDA_ENTRY STV_DEFAULT"
_ZN7cutlass13device_kernelIN5flash19FlashAttnFwdCombineIN4cute5tupleIJNS3_1CILi16EEENS5_ILi64EEEEEELi7ELi256ELi1ELb0ELb1ENS_6half_tEfNS_4arch4Sm80EEEEEvNT_6ParamsE:
        /* <DEDUP_REMOVED lines=51> */
.L_x_1112:
        /* <DEDUP_REMOVED lines=25> */
.L_x_1113:
        /* <DEDUP_REMOVED lines=101> */
.L_x_1115:
        /* <DEDUP_REMOVED lines=13> */
[----:B------:R-:W-:Y:S05]  /*0be0*/  CALL.REL.NOINC `($__internal_100_$__cuda_sm20_div_u64) ;  /* 0x000025f000007944 */ /* 0x000fea0003c00000 */
[----:B------:R-:W-:Y:S01]  /*0bf0*/  MOV R2, R3 ;  /* 0x0000000300027202 */ /* 0x000fe20000000f00 */
[----:B------:R-:W-:Y:S05]  /*0c00*/  BRA `(.L_x_1117) ;  /* 0x0000012000007947 */ /* 0x000fea0003800000 */
.L_x_1116:
        /* <DEDUP_REMOVED lines=18> */
.L_x_1117:
[----:B------:R-:W-:Y:S02]  /*0d30*/  IADD3 R5, R6, -0x1, RZ ;  /* 0xffffffff06057810 */ /* 0x000fe40007ffe0ff */
[----:B------:R-:W-:-:S03]  /*0d40*/  MOV R8, R2 ;  /* 0x0000000200087202 */ /* 0x000fc60000000f00 */
.L_x_1114:
        /* <DEDUP_REMOVED lines=154> */
.L_x_1119:
[----:B------:R-:W-:Y:S05]  /*16f0*/  BSYNC B0 ;  /* 0x0000000000007941 */ /* 0x000fea0003800000 */
.L_x_1118:
        /* <DEDUP_REMOVED lines=79> */
.L_x_1129:
        /* <DEDUP_REMOVED lines=123> */
.L_x_1122:
[----:B------:R-:W-:Y:S05]  /*23a0*/  BSYNC B0 ;  /* 0x0000000000007941 */ /* 0x000fea0003800000 */
.L_x_1121:
        /* <DEDUP_REMOVED lines=24> */
.L_x_1127:
        /* <DEDUP_REMOVED lines=129> */
.L_x_1126:
[----:B------:R-:W-:Y:S05]  /*2d40*/  BSYNC B0 ;  /* 0x0000000000007941 */ /* 0x000fea0003800000 */
.L_x_1125:
[----:B------:R-:W-:-:S13]  /*2d50*/  ISETP.NE.AND P0, PT, R36, RZ, PT ;  /* 0x000000ff2400720c */ /* 0x000fda0003f05270 */
[----:B------:R-:W-:Y:S05]  /*2d60*/  @!P0 BRA `(.L_x_1124) ;  /* 0x000002f000008947 */ /* 0x000fea0003800000 */
[----:B------:R-:W-:Y:S01]  /*2d70*/  IADD3 R0, R42, 0x3, RZ ;  /* 0x000000032a007810 */ /* 0x000fe20007ffe0ff */
[----:B------:R-:W-:Y:S02]  /*2d80*/  IMAD.MOV.U32 R15, RZ, RZ, 0x3 ;  /* 0x00000003ff0f7424 */ /* 0x000fe400078e00ff */
[----:B-1----:R-:W-:Y:S01]  /*2d90*/  IMAD.MOV.U32 R7, RZ, RZ, RZ ;  /* 0x000000ffff077224 */ /* 0x002fe200078e00ff */
[----:B------:R-:W-:Y:S02]  /*2da0*/  SHF.R.S32.HI R6, RZ, 0x1f, R0 ;  /* 0x0000001fff067819 */ /* 0x000fe40000011400 */
.L_x_1128:
        /* <DEDUP_REMOVED lines=43> */
.L_x_1124:
[----:B------:R-:W-:Y:S05]  /*3060*/  BSYNC B1 ;  /* 0x0000000000017941 */ /* 0x000fea0003800000 */
.L_x_1123:
        /* <DEDUP_REMOVED lines=20> */
.L_x_1120:
[----:B------:R-:W-:Y:S02]  /*31b0*/  MOV R0, 0x31d0 ;  /* 0x000031d000007802 */ /* 0x000fe40000000f00 */
[----:B------:R-:W-:Y:S05]  /*31c0*/  CALL.REL.NOINC `($__internal_101_$__cuda_sm70_shflsync_bfly_p) ;  /* 0x000003e000007944 */ /* 0x000fea0003c00000 */
[----:B-12---:R-:W-:Y:S05]  /*31d0*/  BRA `(.L_x_1129) ;  /* 0xffffea1000007947 */ /* 0x006fea000383ffff */
        .weak           $__internal_100_$__cuda_sm20_div_u64
        .type           $__internal_100_$__cuda_sm20_div_u64,@function
        .size           $__internal_100_$__cuda_sm20_div_u64,($__internal_101_$__cuda_sm70_shflsync_bfly_p - $__internal_100_$__cuda_sm20_div_u64)
$__internal_100_$__cuda_sm20_div_u64:
        /* <DEDUP_REMOVED lines=60> */
[----:B------:R-:W-:Y:S06]  /*35a0*/  RET.REL.NODEC R4 `(_ZN7cutlass13device_kernelIN5flash19FlashAttnFwdCombineIN4cute5tupleIJNS3_1CILi16EEENS5_ILi64EEEEEELi7ELi256ELi1ELb0ELb1ENS_6half_tEfNS_4arch4Sm80EEEEEvNT_6ParamsE) ;  /* 0xffffca5004007950 */ /* 0x000fec0003c3ffff */
        .weak           $__internal_101_$__cuda_sm70_shflsync_bfly_p
        .type           $__internal_101_$__cuda_sm70_shflsync_bfly_p,@function
        .size           $__internal_101_$__cuda_sm70_shflsync_bfly_p,(.L_x_1950 - $__internal_101_$__cuda_sm70_shflsync_bfly_p)
$__internal_101_$__cuda_sm70_shflsync_bfly_p:
[----:B------:R-:W-:Y:S01]  /*35b0*/  HFMA2.MMA R11, -RZ, RZ, 0, 0 ;  /* 0x00000000ff0b7435 */ /* 0x000fe200000001ff */
[----:B------:R-:W-:Y:S01]  /*35c0*/  MOV R10, R0 ;  /* 0x00000000000a7202 */ /* 0x000fe20000000f00 */
[----:B------:R1:W2:Y:S04]  /*35d0*/  SHFL.BFLY PT, R6, R7, 0x8, 0x1f ;  /* 0x0d001f0007067f89 */ /* 0x0002a800000e0000 */
[----:B------:R-:W-:Y:S05]  /*35e0*/  RET.REL.NODEC R10 `(_ZN7cutlass13device_kernelIN5flash19FlashAttnFwdCombineIN4cute5tupleIJNS3_1CILi16EEENS5_ILi64EEEEEELi7ELi256ELi1ELb0ELb1ENS_6half_tEfNS_4arch4Sm80EEEEEvNT_6ParamsE) ;  /* 0xffffca100a007950 */ /* 0x000fea0003c3ffff */
.L_x_1130:
        /* <DEDUP_REMOVED lines=9> */
.L_x_1950:


//--------------------- .text._ZN7cutlass13device_kernelIN5flash19FlashAttnFwdCombineIN4cute5tupleIJNS3_1CILi16EEENS5_ILi64EEEEEELi6ELi256ELi1ELb0ELb1ENS_6half_tEfNS_4arch4Sm80EEEEEvNT_6ParamsE --------------------------
	.section	.text._ZN7cutlass13device_kernelIN5flash19FlashAttnFwdCombineIN4cute5tupleIJNS3_1CILi16EEENS5_ILi64EEEEEELi6ELi256ELi1ELb0ELb1ENS_6half_tEfNS_4arch4Sm80EEEEEvNT_6ParamsE,"ax",@progbits
	.sectioninfo	@"SHI_REGISTERS=42"
	.align	128
.text._ZN7cutlass13device_kernelIN5flash19FlashAttnFwdCombineIN4cute5tupleIJNS3_1CILi16EEENS5_ILi64EEEEEELi6ELi256ELi1ELb0ELb1ENS_6half_tEfNS_4arch4Sm80EEEEEvNT_6ParamsE:
        .type           _ZN7cutlass13device_kernelIN5flash19FlashAttnFwdCombineIN4cute5tupleIJNS3_1CILi16EEENS5_ILi64EEEEEELi6ELi256ELi1ELb0ELb1ENS_6half_tEfNS_4arch4Sm80EEEEEvNT_6ParamsE,@function
        .size           _ZN7cutlass13device_kernelIN5flash19FlashAttnFwdCombineIN4cute5tupleIJNS3_1CILi16EEENS5_ILi64EEEEEELi6ELi256ELi1ELb0ELb1ENS_6half_tEfNS_4arch4Sm80EEEEEvNT_6ParamsE,(.L_x_1953 - _ZN7cutlass13device_kernelIN5flash19FlashAttnFwdCombineIN4cute5tupleIJNS3_1CILi16EEENS5_ILi64EEEEEELi6ELi256ELi1ELb0ELb1ENS_6half_tEfNS_4arch4Sm80EEEEEvNT_6ParamsE)
        .other          _ZN7cutlass13device_kernelIN5flash19FlashAttnFwdCombineIN4cute5tupleIJNS3_1CILi16EEENS5_ILi64EEEEEELi6ELi256ELi1ELb0ELb1ENS_6half_tEfNS_4arch4Sm80EEEEEvNT_6ParamsE,@"STO_CUDA_ENTRY STV_DEFAULT"
_ZN7cutlass13device_kernelIN5flash19FlashAttnFwdCombineIN4cute5tupleIJNS3_1CILi16EEENS5_ILi64EEEEEELi6ELi256ELi1ELb0ELb1ENS_6half_tEfNS_4arch4Sm80EEEEEvNT_6ParamsE:
        /* <DEDUP_REMOVED lines=51> */
.L_x_1131:
        /* <DEDUP_REMOVED lines=25> */
.L_x_1132:
        /* <DEDUP_REMOVED lines=101> */
.L_x_1134:
        /* <DEDUP_REMOVED lines=14> */
[----:B------:R-:W-:Y:S05]  /*0bf0*/  CALL.REL.NOINC `($__internal_102_$__cuda_sm20_div_u64) ;  /* 0x00001fc000007944 */ /* 0x000fea0003c00000 */
[----:B------:R-:W-:Y:S05]  /*0c00*/  BRA `(.L_x_1136) ;  /* 0x0000013000007947 */ /* 0x000fea0003800000 */
.L_x_1135:
        /* <DEDUP_REMOVED lines=19> */
.L_x_1136:
[----:B------:R-:W-:Y:S02]  /*0d40*/  IADD3 R3, R7, -0x1, RZ ;  /* 0xffffffff07037810 */ /* 0x000fe40007ffe0ff */
[----:B------:R-:W-:-:S03]  /*0d50*/  MOV R5, R0 ;  /* 0x0000000000057202 */ /* 0x000fc60000000f00 */
.L_x_1133:
        /* <DEDUP_REMOVED lines=92> */
.L_x_1138:
[----:B------:R-:W-:Y:S05]  /*1320*/  BSYNC B0 ;  /* 0x0000000000007941 */ /* 0x000fea0003800000 */
.L_x_1137:
        /* <DEDUP_REMOVED lines=72> */
.L_x_1148:
        /* <DEDUP_REMOVED lines=91> */
.L_x_1141:
[----:B------:R-:W-:Y:S05]  /*1d60*/  BSYNC B0 ;  /* 0x0000000000007941 */ /* 0x000fea0003800000 */
.L_x_1140:
        /* <DEDUP_REMOVED lines=24> */
.L_x_1146:
        /* <DEDUP_REMOVED lines=129> */
.L_x_1145:
[----:B------:R-:W-:Y:S05]  /*2700*/  BSYNC B0 ;  /* 0x0000000000007941 */ /* 0x000fea0003800000 */
.L_x_1144:
        /* <DEDUP_REMOVED lines=8> */
.L_x_1147:
        /* <DEDUP_REMOVED lines=43> */
.L_x_1143:
[----:B------:R-:W-:Y:S05]  /*2a40*/  BSYNC B1 ;  /* 0x0000000000017941 */ /* 0x000fea0003800000 */
.L_x_1142:
        /* <DEDUP_REMOVED lines=20> */
.L_x_1139:
[----:B-1----:R-:W-:Y:S02]  /*2b90*/  MOV R0, 0x2bb0 ;  /* 0x00002bb000007802 */ /* 0x002fe40000000f00 */
[----:B------:R-:W-:Y:S05]  /*2ba0*/  CALL.REL.NOINC `($__internal_103_$__cuda_sm70_shflsync_bfly_p) ;  /* 0x000003e000007944 */ /* 0x000fea0003c00000 */
[----:B-12---:R-:W-:Y:S05]  /*2bb0*/  BRA `(.L_x_1148) ;  /* 0xffffebf000007947 */ /* 0x006fea000383ffff */
        .weak           $__internal_102_$__cuda_sm20_div_u64
        .type           $__internal_102_$__cuda_sm20_div_u64,@function
        .size           $__internal_102_$__cuda_sm20_div_u64,($__internal_103_$__cuda_sm70_shflsync_bfly_p - $__internal_102_$__cuda_sm20_div_u64)
$__internal_102_$__cuda_sm20_div_u64:
        /* <DEDUP_REMOVED lines=60> */
[----:B------:R-:W-:Y:S06]  /*2f80*/  RET.REL.NODEC R2 `(_ZN7cutlass13device_kernelIN5flash19FlashAttnFwdCombineIN4cute5tupleIJNS3_1CILi16EEENS5_ILi64EEEEEELi6ELi256ELi1ELb0ELb1ENS_6half_tEfNS_4arch4Sm80EEEEEvNT_6ParamsE) ;  /* 0xffffd07002007950 */ /* 0x000fec0003c3ffff */
        .weak           $__internal_103_$__cuda_sm70_shflsync_bfly_p
        .type           $__internal_103_$__cuda_sm70_shflsync_bfly_p,@function
        .size           $__internal_103_$__cuda_sm70_shflsync_bfly_p,(.L_x_1953 - $__internal_103_$__cuda_sm70_shflsync_bfly_p)
$__internal_103_$__cuda_sm70_shflsync_bfly_p:
[----:B------:R-:W-:Y:S01]  /*2f90*/  HFMA2.MMA R11, -RZ, RZ, 0, 0 ;  /* 0x00000000ff0b7435 */ /* 0x000fe200000001ff */
[----:B------:R-:W-:Y:S01]  /*2fa0*/  MOV R10, R0 ;  /* 0x00000000000a7202 */ /* 0x000fe20000000f00 */
[----:B------:R1:W2:Y:S04]  /*2fb0*/  SHFL.BFLY PT, R6, R7, 0x8, 0x1f ;  /* 0x0d001f0007067f89 */ /* 0x0002a800000e0000 */
[----:B------:R-:W-:Y:S05]  /*2fc0*/  RET.REL.NODEC R10 `(_ZN7cutlass13device_kernelIN5flash19FlashAttnFwdCombineIN4cute5tupleIJNS3_1CILi16EEENS5_ILi64EEEEEELi6ELi256ELi1ELb0ELb1ENS_6half_tEfNS_4arch4Sm80EEEEEvNT_6ParamsE) ;  /* 0xffffd0300a007950 */ /* 0x000fea0003c3ffff */
.L_x_1149:
        /* <DEDUP_REMOVED lines=11> */
.L_x_1953:


//--------------------- .text._ZN7cutlass13device_kernelIN5flash19FlashAttnFwdCombineIN4cute5tupleIJNS3_1CILi16EEENS5_ILi64EEEEEELi5ELi256ELi1ELb0ELb1ENS_6half_tEfNS_4arch4Sm80EEEEEvNT_6ParamsE --------------------------
	.section	.text._ZN7cutlass13device_kernelIN5flash19FlashAttnFwdCombineIN4cute5tupleIJNS3_1CILi16EEENS5_ILi64EEEEEELi5ELi256ELi1ELb0ELb1ENS_6half_tEfNS_4arch4Sm80EEEEEvNT_6ParamsE,"ax",@progbits
	.sectioninfo	@"SHI_REGISTERS=42"
	.align	128
.text._ZN7cutlass13device_kernelIN5flash19FlashAttnFwdCombineIN4cute5tupleIJNS3_1CILi16EEENS5_ILi64EEEEEELi5ELi256ELi1ELb0ELb1ENS_6half_tEfNS_4arch4Sm80EEEEEvNT_6ParamsE:
        .type           _ZN7cutlass13device_kernelIN5flash19FlashAttnFwdCombineIN4cute5tupleIJNS3_1CILi16EEENS5_ILi64EEEEEELi5ELi256ELi1ELb0ELb1ENS_6half_tEfNS_4arch4Sm80EEEEEvNT_6ParamsE,@function
        .size           _ZN7cutlass13device_kernelIN5flash19FlashAttnFwdCombineIN4cute5tupleIJNS3_1CILi16EEENS5_ILi64EEEEEELi5ELi256ELi1ELb0ELb1ENS_6half_tEfNS_4arch4Sm80EEEEEvNT_6ParamsE,(.L_x_1956 - _ZN7cutlass13device_kernelIN5flash19FlashAttnFwdCombineIN4cute5tupleIJNS3_1CILi16EEENS5_ILi64EEEEEELi5ELi256ELi1ELb0ELb1ENS_6half_tEfNS_4arch4Sm80EEEEEvNT_6ParamsE)
        .other          _ZN7cutlass13device_kernelIN5flash19FlashAttnFwdCombineIN4cute5tupleIJNS3_1CILi16EEENS5_ILi64EEEEEELi5ELi256ELi1ELb0ELb1ENS_6half_tEfNS_4arch4Sm80EEEEEvNT_6ParamsE,@"STO_CUDA_ENTRY STV_DEFAULT"
_ZN7cutlass13device_kernelIN5flash19FlashAttnFwdCombineIN4cute5tupleIJNS3_1CILi16EEENS5_ILi64EEEEEELi5ELi256ELi1ELb0ELb1ENS_6half_tEfNS_4arch4Sm80EEEEEvNT_6ParamsE:
        /* <DEDUP_REMOVED lines=51> */
.L_x_1150:
        /* <DEDUP_REMOVED lines=25> */
.L_x_1151:
        /* <DEDUP_REMOVED lines=101> */
.L_x_1153:
        /* <DEDUP_REMOVED lines=14> */
[----:B------:R-:W-:Y:S05]  /*0bf0*/  CALL.REL.NOINC `($__internal_104_$__cuda_sm20_div_u64) ;  /* 0x00001c8000007944 */ /* 0x000fea0003c00000 */
[----:B------:R-:W-:Y:S05]  /*0c00*/  BRA `(.L_x_1155) ;  /* 0x0000013000007947 */ /* 0x000fea0003800000 */
.L_x_1154:
        /* <DEDUP_REMOVED lines=19> */
.L_x_1155:
[----:B------:R-:W-:Y:S02]  /*0d40*/  IADD3 R3, R7, -0x1, RZ ;  /* 0xffffffff07037810 */ /* 0x000fe40007ffe0ff */
[----:B------:R-:W-:-:S03]  /*0d50*/  MOV R5, R0 ;  /* 0x0000000000057202 */ /* 0x000fc60000000f00 */
.L_x_1152:
        /* <DEDUP_REMOVED lines=60> */
.L_x_1157:
[----:B------:R-:W-:Y:S05]  /*1120*/  BSYNC B0 ;  /* 0x0000000000007941 */ /* 0x000fea0003800000 */
.L_x_1156:
        /* <DEDUP_REMOVED lines=68> */
.L_x_1167:
        /* <DEDUP_REMOVED lines=75> */
.L_x_1160:
[----:B------:R-:W-:Y:S05]  /*1a20*/  BSYNC B0 ;  /* 0x0000000000007941 */ /* 0x000fea0003800000 */
.L_x_1159:
        /* <DEDUP_REMOVED lines=24> */
.L_x_1165:
        /* <DEDUP_REMOVED lines=129> */
.L_x_1164:
[----:B------:R-:W-:Y:S05]  /*23c0*/  BSYNC B0 ;  /* 0x0000000000007941 */ /* 0x000fea0003800000 */
.L_x_1163:
        /* <DEDUP_REMOVED lines=8> */
.L_x_1166:
        /* <DEDUP_REMOVED lines=43> */
.L_x_1162:
[----:B------:R-:W-:Y:S05]  /*2700*/  BSYNC B1 ;  /* 0x0000000000017941 */ /* 0x000fea0003800000 */
.L_x_1161:
        /* <DEDUP_REMOVED lines=20> */
.L_x_1158:
[----:B--2---:R-:W-:Y:S02]  /*2850*/  MOV R0, 0x2870 ;  /* 0x0000287000007802 */ /* 0x004fe40000000f00 */
[----:B------:R-:W-:Y:S05]  /*2860*/  CALL.REL.NOINC `($__internal_105_$__cuda_sm70_shflsync_bfly_p) ;  /* 0x000003e000007944 */ /* 0x000fea0003c00000 */
[----:B-12---:R-:W-:Y:S05]  /*2870*/  BRA `(.L_x_1167) ;  /* 0xffffecf000007947 */ /* 0x006fea000383ffff */
        .weak           $__internal_104_$__cuda_sm20_div_u64
        .type           $__internal_104_$__cuda_sm20_div_u64,@function
        .size           $__internal_104_$__cuda_sm20_div_u64,($__internal_105_$__cuda_sm70_shflsync_bfly_p - $__internal_104_$__cuda_sm20_div_u64)
$__internal_104_$__cuda_sm20_div_u64:
        /* <DEDUP_REMOVED lines=60> */
[----:B------:R-:W-:Y:S06]  /*2c40*/  RET.REL.NODEC R2 `(_ZN7cutlass13device_kernelIN5flash19FlashAttnFwdCombineIN4cute5tupleIJNS3_1CILi16EEENS5_ILi64EEEEEELi5ELi256ELi1ELb0ELb1ENS_6half_tEfNS_4arch4Sm80EEEEEvNT_6ParamsE) ;  /* 0xffffd3b002007950 */ /* 0x000fec0003c3ffff */
        .weak           $__internal_105_$__cuda_sm70_shflsync_bfly_p
        .type           $__internal_105_$__cuda_sm70_shflsync_bfly_p,@function
        .size           $__internal_105_$__cuda_sm70_shflsync_bfly_p,(.L_x_1956 - $__internal_105_$__cuda_sm70_shflsync_bfly_p)
$__internal_105_$__cuda_sm70_shflsync_bfly_p:
[----:B------:R-:W-:Y:S01]  /*2c50*/  HFMA2.MMA R23, -RZ, RZ, 0, 0 ;  /* 0x00000000ff177435 */ /* 0x000fe200000001ff */
[----:B------:R-:W-:Y:S01]  /*2c60*/  MOV R22, R0 ;  /* 0x0000000000167202 */ /* 0x000fe20000000f00 */
[----:B------:R1:W2:Y:S04]  /*2c70*/  SHFL.BFLY PT, R6, R7, 0x8, 0x1f ;  /* 0x0d001f0007067f89 */ /* 0x0002a800000e0000 */
[----:B------:R-:W-:Y:S05]  /*2c80*/  RET.REL.NODEC R22 `(_ZN7cutlass13device_kernelIN5flash19FlashAttnFwdCombineIN4cute5tupleIJNS3_1CILi16EEENS5_ILi64EEEEEELi5ELi256ELi1ELb0ELb1ENS_6half_tEfNS_4arch4Sm80EEEEEvNT_6ParamsE) ;  /* 0xffffd37016007950 */ /* 0x000fea0003c3ffff */
.L_x_1168:
        /* <DEDUP_REMOVED lines=15> */
.L_x_1956:


//--------------------- .text._ZN7cutlass13device_kernelIN5flash19FlashAttnFwdCombineIN4cute5tupleIJNS3_1CILi16EEENS5_ILi64EEEEEELi4ELi256ELi1ELb0ELb1ENS_6half_tEfNS_4arch4Sm80EEEEEvNT_6ParamsE --------------------------
	.section	.text._ZN7cutlass13device_kernelIN5flash19FlashAttnFwdCombineIN4cute5tupleIJNS3_1CILi16EEENS5_ILi64EEEEEELi4ELi256ELi1ELb0ELb1ENS_6half_tEfNS_4arch4Sm80EEEEEvNT_6ParamsE,"ax",@progbits
	.sectioninfo	@"SHI_REGISTERS=42"
	.align	128
.text._ZN7cutlass13device_kernelIN5flash19FlashAttnFwdCombineIN4cute5tupleIJNS3_1CILi16EEENS5_ILi64EEEEEELi4ELi256ELi1ELb0ELb1ENS_6half_tEfNS_4arch4Sm80EEEEEvNT_6ParamsE:
        .type           _ZN7cutlass13device_kernelIN5flash19FlashAttnFwdCombineIN4cute5tupleIJNS3_1CILi16EEENS5_ILi64EEEEEELi4ELi256ELi1ELb0ELb1ENS_6half_tEfNS_4arch4Sm80EEEEEvNT_6ParamsE,@function
        .size           _ZN7cutlass13device_kernelIN5flash19FlashAttnFwdCombineIN4cute5tupleIJNS3_1CILi16EEENS5_ILi64EEEEEELi4ELi256ELi1ELb0ELb1ENS_6half_tEfNS_4arch4Sm80EEEEEvNT_6ParamsE,(.L_x_1959 - _ZN7cutlass13device_kernelIN5flash19FlashAttnFwdCombineIN4cute5tupleIJNS3_1CILi16EEENS5_ILi64EEEEEELi4ELi256ELi1ELb0ELb1ENS_6half_tEfNS_4arch4Sm80EEEEEvNT_6ParamsE)
        .other          _ZN7cutlass13device_kernelIN5flash19FlashAttnFwdCombineIN4cute5tupleIJNS3_1CILi16EEENS5_ILi64EEEEEELi4ELi256ELi1ELb0ELb1ENS_6half_tEfNS_4arch4Sm80EEEEEvNT_6ParamsE,@"STO_CUDA_ENTRY STV_DEFAULT"
_ZN7cutlass13device_kernelIN5flash19FlashAttnFwdCombineIN4cute5tupleIJNS3_1CILi16EEENS5_ILi64EEEEEELi4ELi256ELi1ELb0ELb1ENS_6half_tEfNS_4arch4Sm80EEEEEvNT_6ParamsE:
        /* <DEDUP_REMOVED lines=51> */
.L_x_1169:
        /* <DEDUP_REMOVED lines=25> */
.L_x_1170:
        /* <DEDUP_REMOVED lines=101> */
.L_x_1172:
        /* <DEDUP_REMOVED lines=14> */
[----:B------:R-:W-:Y:S05]  /*0bf0*/  CALL.REL.NOINC `($__internal_106_$__cuda_sm20_div_u64) ;  /* 0x00001af000007944 */ /* 0x000fea0003c00000 */
[----:B------:R-:W-:Y:S05]  /*0c00*/  BRA `(.L_x_1174) ;  /* 0x0000013000007947 */ /* 0x000fea0003800000 */
.L_x_1173:
        /* <DEDUP_REMOVED lines=19> */
.L_x_1174:
[----:B------:R-:W-:Y:S02]  /*0d40*/  IADD3 R3, R7, -0x1, RZ ;  /* 0xffffffff07037810 */ /* 0x000fe40007ffe0ff */
[----:B------:R-:W-:-:S03]  /*0d50*/  MOV R5, R0 ;  /* 0x0000000000057202 */ /* 0x000fc60000000f00 */
.L_x_1171:
        /* <DEDUP_REMOVED lines=44> */
.L_x_1176:
[----:B------:R-:W-:Y:S05]  /*1020*/  BSYNC B0 ;  /* 0x0000000000007941 */ /* 0x000fea0003800000 */
.L_x_1175:
        /* <DEDUP_REMOVED lines=66> */
.L_x_1186:
        /* <DEDUP_REMOVED lines=67> */
.L_x_1179:
[----:B------:R-:W-:Y:S05]  /*1880*/  BSYNC B0 ;  /* 0x0000000000007941 */ /* 0x000fea0003800000 */
.L_x_1178:
        /* <DEDUP_REMOVED lines=24> */
.L_x_1184:
        /* <DEDUP_REMOVED lines=129> */
.L_x_1183:
[----:B------:R-:W-:Y:S05]  /*2220*/  BSYNC B0 ;  /* 0x0000000000007941 */ /* 0x000fea0003800000 */
.L_x_1182:
        /* <DEDUP_REMOVED lines=8> */
.L_x_1185:
        /* <DEDUP_REMOVED lines=43> */
.L_x_1181:
[----:B------:R-:W-:Y:S05]  /*2560*/  BSYNC B1 ;  /* 0x0000000000017941 */ /* 0x000fea0003800000 */
.L_x_1180:
        /* <DEDUP_REMOVED lines=20> */
.L_x_1177:
[----:B------:R-:W-:Y:S02]  /*26b0*/  MOV R0, 0x26d0 ;  /* 0x000026d000007802 */ /* 0x000fe40000000f00 */
[----:B-12---:R-:W-:Y:S05]  /*26c0*/  CALL.REL.NOINC `($__internal_107_$__cuda_sm70_shflsync_bfly_p) ;  /* 0x000003f000007944 */ /* 0x006fea0003c00000 */
[----:B--2---:R-:W-:Y:S01]  /*26d0*/  MOV R0, R7 ;  /* 0x0000000700007202 */ /* 0x004fe20000000f00 */
[----:B-1----:R-:W-:Y:S05]  /*26e0*/  BRA `(.L_x_1186) ;  /* 0xffffed6000007947 */ /* 0x002fea000383ffff */
        .weak           $__internal_106_$__cuda_sm20_div_u64
        .type           $__internal_106_$__cuda_sm20_div_u64,@function
        .size           $__internal_106_$__cuda_sm20_div_u64,($__internal_107_$__cuda_sm70_shflsync_bfly_p - $__internal_106_$__cuda_sm20_div_u64)
$__internal_106_$__cuda_sm20_div_u64:
        /* <DEDUP_REMOVED lines=60> */
[----:B------:R-:W-:Y:S06]  /*2ab0*/  RET.REL.NODEC R2 `(_ZN7cutlass13device_kernelIN5flash19FlashAttnFwdCombineIN4cute5tupleIJNS3_1CILi16EEENS5_ILi64EEEEEELi4ELi256ELi1ELb0ELb1ENS_6half_tEfNS_4arch4Sm80EEEEEvNT_6ParamsE) ;  /* 0xffffd54002007950 */ /* 0x000fec0003c3ffff */
        .weak           $__internal_107_$__cuda_sm70_shflsync_bfly_p
        .type           $__internal_107_$__cuda_sm70_shflsync_bfly_p,@function
        .size           $__internal_107_$__cuda_sm70_shflsync_bfly_p,(.L_x_1959 - $__internal_107_$__cuda_sm70_shflsync_bfly_p)
$__internal_107_$__cuda_sm70_shflsync_bfly_p:
[----:B------:R-:W-:Y:S01]  /*2ac0*/  HFMA2.MMA R11, -RZ, RZ, 0, 0 ;  /* 0x00000000ff0b7435 */ /* 0x000fe200000001ff */
[----:B------:R-:W-:Y:S01]  /*2ad0*/  MOV R10, R0 ;  /* 0x00000000000a7202 */ /* 0x000fe20000000f00 */
[----:B------:R1:W2:Y:S04]  /*2ae0*/  SHFL.BFLY PT, R7, R6, 0x8, 0x1f ;  /* 0x0d001f0006077f89 */ /* 0x0002a800000e0000 */
[----:B------:R-:W-:Y:S05]  /*2af0*/  RET.REL.NODEC R10 `(_ZN7cutlass13device_kernelIN5flash19FlashAttnFwdCombineIN4cute5tupleIJNS3_1CILi16EEENS5_ILi64EEEEEELi4ELi256ELi1ELb0ELb1ENS_6half_tEfNS_4arch4Sm80EEEEEvNT_6ParamsE) ;  /* 0xffffd5000a007950 */ /* 0x000fea0003c3ffff */
.L_x_1187:
        /* <DEDUP_REMOVED lines=16> */
.L_x_1959:


//--------------------- .text._ZN7cutlass13device_kernelIN5flash19FlashAttnFwdCombineIN4cute5tupleIJNS3_1CILi8EEENS5_ILi128EEEEEELi8ELi256ELi1ELb0ELb0EffNS_4arch4Sm90EEEEEvNT_6ParamsE --------------------------
	.section	.text._ZN7cutlass13device_kernelIN5flash19FlashAttnFwdCombineIN4cute5tupleIJNS3_1CILi8EEENS5_ILi128EEEEEELi8ELi256ELi1ELb0ELb0EffNS_4arch4Sm90EEEEEvNT_6ParamsE,"ax",@progbits
	.sectioninfo	@"SHI_REGISTERS=48"
	.align	128
.text._ZN7cutlass13device_kernelIN5flash19FlashAttnFwdCombineIN4cute5tupleIJNS3_1CILi8EEENS5_ILi128EEEEEELi8ELi256ELi1ELb0ELb0EffNS_4arch4Sm90EEEEEvNT_6ParamsE:
        .type           _ZN7cutlass13device_kernelIN5flash19FlashAttnFwdCombineIN4cute5tupleIJNS3_1CILi8EEENS5_ILi128EEEEEELi8ELi256ELi1ELb0ELb0EffNS_4arch4Sm90EEEEEvNT_6ParamsE,@function
        .size           _ZN7cutlass13device_kernelIN5flash19FlashAttnFwdCombineIN4cute5tupleIJNS3_1CILi8EEENS5_ILi128EEEEEELi8ELi256ELi1ELb0ELb0EffNS_4arch4Sm90EEEEEvNT_6ParamsE,(.L_x_1962 - _ZN7cutlass13device_kernelIN5flash19FlashAttnFwdCombineIN4cute5tupleIJNS3_1CILi8EEENS5_ILi128EEEEEELi8ELi256ELi1ELb0ELb0EffNS_4arch4Sm90EEEEEvNT_6ParamsE)
        .other          _ZN7cutlass13device_kernelIN5flash19FlashAttnFwdCombineIN4cute5tupleIJNS3_1CILi8EEENS5_ILi128EEEEEELi8ELi256ELi1ELb0ELb0EffNS_4arch4Sm90EEEEEvNT_6ParamsE,@"STO_CUDA_ENTRY STV_DEFAULT"
_ZN7cutlass13device_kernelIN5flash19FlashAttnFwdCombineIN4cute5tupleIJNS3_1CILi8EEENS5_ILi128EEEEEELi8ELi256ELi1ELb0ELb0EffNS_4arch4Sm90EEEEEvNT_6ParamsE:
        /* <DEDUP_REMOVED lines=58> */
.L_x_1188:
        /* <DEDUP_REMOVED lines=183> */
.L_x_1190:
[----:B------:R-:W-:Y:S05]  /*0f10*/  BSYNC B0 ;  /* 0x0000000000007941 */ /* 0x000fea0003800000 */
.L_x_1189:
        /* <DEDUP_REMOVED lines=98> */
.L_x_1200:
        /* <DEDUP_REMOVED lines=18> */
[----:B------:R-:W-:Y:S01]  /*1660*/  SEL R17, R2, 0xffffffff, P3 ;  /* 0xffffffff02117807 */ /* 0x000fe20001800000 */
[----:B------:R-:W-:Y:S01]  /*1670*/  FMUL.FTZ R11, R11, 1.4426950216293334961 ;  /* 0x3fb8aa3b0b0b7820 */ /* 0x000fe20000410000 */
[----:B------:R-:W-:Y:S01]  /*1680*/  FSETP.NEU.FTZ.AND P3, PT, R22, -INF , PT ;  /* 0xff8000001600780b */ /* 0x000fe20003f7d000 */
[----:B------:R-:W-:Y:S01]  /*1690*/  FMUL.FTZ R10, R10, 1.4426950216293334961 ;  /* 0x3fb8aa3b0a0a7820 */ /* 0x000fe20000410000 */
[----:B------:R-:W-:Y:S01]  /*16a0*/  @P2 IADD3 R17, R2, 0x20, RZ ;  /* 0x0000002002112810 */ /* 0x000fe20007ffe0ff */
[--C-:B------:R-:W-:Y:S01]  /*16b0*/  FADD.FTZ R9, R23, -R0.reuse ;  /* 0x8000000017097221 */ /* 0x100fe20000010000 */
[----:B------:R-:W-:Y:S01]  /*16c0*/  FSETP.NEU.FTZ.AND P2, PT, R15, -INF , PT ;  /* 0xff8000000f00780b */ /* 0x000fe20003f5d000 */
[----:B------:R-:W1:Y:S01]  /*16d0*/  MUFU.EX2 R11, R11 ;  /* 0x0000000b000b7308 */ /* 0x000e620000000800 */
[--C-:B------:R-:W-:Y:S01]  /*16e0*/  FADD.FTZ R7, R16, -R0.reuse ;  /* 0x8000000010077221 */ /* 0x100fe20000010000 */
[C---:B------:R-:W-:Y:S01]  /*16f0*/  @P1 IADD3 R17, R2.reuse, 0x40, RZ ;  /* 0x0000004002111810 */ /* 0x040fe20007ffe0ff */
[----:B------:R-:W-:Y:S01]  /*1700*/  FMUL.FTZ R9, R9, 1.4426950216293334961 ;  /* 0x3fb8aa3b09097820 */ /* 0x000fe20000410000 */
[----:B------:R-:W-:Y:S01]  /*1710*/  FSETP.NEU.FTZ.AND P1, PT, R21, -INF , PT ;  /* 0xff8000001500780b */ /* 0x000fe20003f3d000 */
[----:B------:R-:W-:Y:S01]  /*1720*/  FMUL.FTZ R7, R7, 1.4426950216293334961 ;  /* 0x3fb8aa3b07077820 */ /* 0x000fe20000410000 */
[----:B------:R-:W-:Y:S01]  /*1730*/  @P0 IADD3 R17, R2, 0x60, RZ ;  /* 0x0000006002110810 */ /* 0x000fe20007ffe0ff */
[--C-:B------:R-:W-:Y:S01]  /*1740*/  FADD.FTZ R6, R22, -R0.reuse ;  /* 0x8000000016067221 */ /* 0x100fe20000010000 */
[----:B------:R-:W3:Y:S01]  /*1750*/  MUFU.EX2 R10, R10 ;  /* 0x0000000a000a7308 */ /* 0x000ee20000000800 */
[--C-:B------:R-:W-:Y:S01]  /*1760*/  FADD.FTZ R5, R15, -R0.reuse ;  /* 0x800000000f057221 */ /* 0x100fe20000010000 */
[----:B------:R-:W-:Y:S01]  /*1770*/  FSETP.NEU.FTZ.AND P0, PT, R12, -INF , PT ;  /* 0xff8000000c00780b */ /* 0x000fe20003f1d000 */
[----:B------:R-:W-:Y:S01]  /*1780*/  FMUL.FTZ R6, R6, 1.4426950216293334961 ;  /* 0x3fb8aa3b06067820 */ /* 0x000fe20000410000 */
[C---:B------:R-:W-:Y:S01]  /*1790*/  @P3 IADD3 R17, R2.reuse, 0x80, RZ ;  /* 0x0000008002113810 */ /* 0x040fe20007ffe0ff */
[----:B------:R-:W-:Y:S01]  /*17a0*/  FMUL.FTZ R5, R5, 1.4426950216293334961 ;  /* 0x3fb8aa3b05057820 */ /* 0x000fe20000410000 */
[C---:B------:R-:W-:Y:S01]  /*17b0*/  @P2 IADD3 R17, R2.reuse, 0xa0, RZ ;  /* 0x000000a002112810 */ /* 0x040fe20007ffe0ff */
[--C-:B------:R-:W-:Y:S01]  /*17c0*/  FADD.FTZ R4, R21, -R0.reuse ;  /* 0x8000000015047221 */ /* 0x100fe20000010000 */
[----:B------:R-:W4:Y:S01]  /*17d0*/  MUFU.EX2 R9, R9 ;  /* 0x0000000900097308 */ /* 0x000f220000000800 */
[----:B-1----:R-:W-:Y:S01]  /*17e0*/  FADD.FTZ R29, RZ, R11 ;  /* 0x0000000bff1d7221 */ /* 0x002fe20000010000 */
[----:B------:R-:W-:Y:S01]  /*17f0*/  @P1 IADD3 R17, R2, 0xc0, RZ ;  /* 0x000000c002111810 */ /* 0x000fe20007ffe0ff */
[----:B------:R-:W-:Y:S01]  /*1800*/  FMUL.FTZ R4, R4, 1.4426950216293334961 ;  /* 0x3fb8aa3b04047820 */ /* 0x000fe20000410000 */
[----:B------:R-:W-:Y:S01]  /*1810*/  ISETP.NE.AND P1, PT, R2, RZ, PT ;  /* 0x000000ff0200720c */ /* 0x000fe20003f25270 */
[----:B------:R-:W-:-:S02]  /*1820*/  FADD.FTZ R0, R12, -R0 ;  /* 0x800000000c007221 */ /* 0x000fc40000010000 */
[----:B------:R-:W-:Y:S01]  /*1830*/  @P0 IADD3 R17, R2, 0xe0, RZ ;  /* 0x000000e002110810 */ /* 0x000fe20007ffe0ff */
        /* <DEDUP_REMOVED lines=43> */
[-C--:B------:R-:W-:Y:S01]  /*1af0*/  FMUL.FTZ R6, R6, R16.reuse ;  /* 0x0000001006067220 */ /* 0x080fe20000410000 */
[----:B------:R1:W-:Y:S01]  /*1b00*/  STS [R26], R11 ;  /* 0x0000000b1a007388 */ /* 0x0003e20000000800 */
[-C--:B------:R-:W-:Y:S02]  /*1b10*/  FMUL.FTZ R5, R5, R16.reuse ;  /* 0x0000001005057220 */ /* 0x080fe40000410000 */
[-C--:B------:R-:W-:Y:S01]  /*1b20*/  FMUL.FTZ R4, R4, R16.reuse ;  /* 0x0000001004047220 */ /* 0x080fe20000410000 */
[----:B------:R1:W-:Y:S01]  /*1b30*/  STS [R25], R10 ;  /* 0x0000000a19007388 */ /* 0x0003e20000000800 */
[----:B------:R-:W-:Y:S02]  /*1b40*/  FMUL.FTZ R9, R0, R16 ;  /* 0x0000001000097220 */ /* 0x000fe40000410000 */
[----:B------:R-:W3:Y:S01]  /*1b50*/  MUFU.LG2 R0, R15 ;  /* 0x0000000f00007308 */ /* 0x000ee20000000c00 */
[----:B------:R1:W-:Y:S04]  /*1b60*/  STS [R18], R7 ;  /* 0x0000000712007388 */ /* 0x0003e80000000800 */
[----:B------:R1:W-:Y:S04]  /*1b70*/  STS [R27.X4+0x1000], R6 ;  /* 0x001000061b007388 */ /* 0x0003e80000004800 */
[----:B------:R1:W-:Y:S04]  /*1b80*/  STS [R26+0x1000], R5 ;  /* 0x001000051a007388 */ /* 0x0003e80000000800 */
[----:B------:R1:W-:Y:S01]  /*1b90*/  STS [R25+0x1000], R4 ;  /* 0x0010000419007388 */ /* 0x0003e20000000800 */
[----:B---3--:R-:W-:-:S03]  /*1ba0*/  FFMA.FTZ R19, R0, 0.69314718246459960938, R19 ;  /* 0x3f31721800137823 */ /* 0x008fc60000010013 */
[----:B------:R1:W-:Y:S04]  /*1bb0*/  STS [R18+0x1000], R9 ;  /* 0x0010000912007388 */ /* 0x0003e80000000800 */
        /* <DEDUP_REMOVED lines=11> */
[----:B------:R-:W-:Y:S01]  /*1c70*/  MOV R0, c[0x0][0x208] ;  /* 0x0000820000007a02 */ /* 0x000fe20000000f00 */
[----:B------:R-:W-:Y:S01]  /*1c80*/  IMAD R4, R34, c[0x0][0x200], RZ ;  /* 0x0000800022047a24 */ /* 0x000fe200078e02ff */
[----:B------:R-:W-:Y:S01]  /*1c90*/  MOV R5, R2 ;  /* 0x0000000200057202 */ /* 0x000fe20000000f00 */
[----:B------:R-:W-:Y:S01]  /*1ca0*/  IMAD.WIDE.U32 R6, R33, c[0x0][0x200], RZ ;  /* 0x0000800021067a25 */ /* 0x000fe200078e00ff */
[----:B------:R-:W-:-:S03]  /*1cb0*/  ISETP.NE.AND P0, PT, R0, 0x1, PT ;  /* 0x000000010000780c */ /* 0x000fc60003f05270 */
[----:B------:R-:W-:Y:S02]  /*1cc0*/  IMAD R4, R33, c[0x0][0x204], R4 ;  /* 0x0000810021047a24 */ /* 0x000fe400078e0204 */
[----:B------:R-:W-:Y:S02]  /*1cd0*/  IMAD.MOV.U32 R10, RZ, RZ, R6 ;  /* 0x000000ffff0a7224 */ /* 0x000fe400078e0006 */
[----:B------:R-:W-:-:S06]  /*1ce0*/  IMAD.IADD R11, R7, 0x1, R4 ;  /* 0x00000001070b7824 */ /* 0x000fcc00078e0204 */
        /* <DEDUP_REMOVED lines=14> */
.L_x_1193:
[----:B------:R-:W-:Y:S05]  /*1dd0*/  BSYNC B0 ;  /* 0x0000000000007941 */ /* 0x000fea0003800000 */
.L_x_1192:
[----:B------:R-:W-:Y:S01]  /*1de0*/  BAR.SYNC.DEFER_BLOCKING 0x0 ;  /* 0x0000000000007b1d */ /* 0x000fe20000010000 */
[----:B-1----:R-:W-:Y:S01]  /*1df0*/  CS2R R6, SRZ ;  /* 0x0000000000067805 */ /* 0x002fe2000001ff00 */
[----:B------:R-:W-:-:S04]  /*1e00*/  CS2R R4, SRZ ;  /* 0x0000000000047805 */ /* 0x000fc8000001ff00 */
        /* <DEDUP_REMOVED lines=16> */
[----:B------:R-:W-:Y:S01]  /*1f10*/  CS2R R4, SRZ ;  /* 0x0000000000047805 */ /* 0x000fe2000001ff00 */
[----:B------:R-:W-:-:S05]  /*1f20*/  LOP3.LUT R38, R3, 0x3, RZ, 0xc0, !PT ;  /* 0x0000000303267812 */ /* 0x000fca00078ec0ff */
[----:B------:R-:W-:-:S03]  /*1f30*/  IMAD.IADD R38, R3, 0x1, -R38 ;  /* 0x0000000103267824 */ /* 0x000fc600078e0a26 */
.L_x_1198:
        /* <DEDUP_REMOVED lines=129> */
.L_x_1197:
[----:B------:R-:W-:Y:S05]  /*2750*/  BSYNC B0 ;  /* 0x0000000000007941 */ /* 0x000fea0003800000 */
.L_x_1196:
        /* <DEDUP_REMOVED lines=8> */
.L_x_1199:
        /* <DEDUP_REMOVED lines=43> */
.L_x_1195:
[----:B------:R-:W-:Y:S05]  /*2a90*/  BSYNC B1 ;  /* 0x0000000000017941 */ /* 0x000fea0003800000 */
.L_x_1194:
[----:B------:R-:W-:Y:S05]  /*2aa0*/  @P4 EXIT ;  /* 0x000000000000494d */ /* 0x000fea0003800000 */
        /* <DEDUP_REMOVED lines=19> */
[----:B------:R-:W-:Y:S01]  /*2be0*/  STG.E.128 [R2.64], R4 ;  /* 0x0000000402007986 */ /* 0x000fe2000c101d24 */
[----:B------:R-:W-:Y:S05]  /*2bf0*/  EXIT ;  /* 0x000000000000794d */ /* 0x000fea0003800000 */
.L_x_1191:
[----:B------:R-:W-:Y:S02]  /*2c00*/  MOV R4, 0x2c20 ;  /* 0x00002c2000047802 */ /* 0x000fe40000000f00 */
[----:B------:R-:W-:Y:S05]  /*2c10*/  CALL.REL.NOINC `($__internal_108_$__cuda_sm70_shflsync_bfly_p) ;  /* 0x0000001000007944 */ /* 0x000fea0003c00000 */
[----:B-12---:R-:W-:Y:S05]  /*2c20*/  BRA `(.L_x_1200) ;  /* 0xffffe91000007947 */ /* 0x006fea000383ffff */
        .weak           $__internal_108_$__cuda_sm70_shflsync_bfly_p
        .type           $__internal_108_$__cuda_sm70_shflsync_bfly_p,@function
        .size           $__internal_108_$__cuda_sm70_shflsync_bfly_p,(.L_x_1962 - $__internal_108_$__cuda_sm70_shflsync_bfly_p)
$__internal_108_$__cuda_sm70_shflsync_bfly_p:
[----:B------:R-:W-:Y:S01]  /*2c30*/  HFMA2.MMA R7, -RZ, RZ, 0, 0 ;  /* 0x00000000ff077435 */ /* 0x000fe200000001ff */
[----:B------:R-:W-:Y:S01]  /*2c40*/  MOV R6, R4 ;  /* 0x0000000400067202 */ /* 0x000fe20000000f00 */
[----:B------:R1:W2:Y:S04]  /*2c50*/  SHFL.BFLY PT, R5, R0, 0x10, 0x1f ;  /* 0x0e001f0000057f89 */ /* 0x0002a800000e0000 */
[----:B------:R-:W-:Y:S05]  /*2c60*/  RET.REL.NODEC R6 `(_ZN7cutlass13device_kernelIN5flash19FlashAttnFwdCombineIN4cute5tupleIJNS3_1CILi8EEENS5_ILi128EEEEEELi8ELi256ELi1ELb0ELb0EffNS_4arch4Sm90EEEEEvNT_6ParamsE) ;  /* 0xffffd39006007950 */ /* 0x000fea0003c3ffff */
.L_x_1201:
        /* <DEDUP_REMOVED lines=9> */
.L_x_1962:


//--------------------- .text._ZN7cutlass13device_kernelIN5flash19FlashAttnFwdCombineIN4cute5tupleIJNS3_1CILi8EEENS5_ILi128EEEEEELi7ELi256ELi1ELb0ELb0EffNS_4arch4Sm90EEEEEvNT_6ParamsE --------------------------
	.section	.text._ZN7cutlass13device_kernelIN5flash19FlashAttnFwdCombineIN4cute5tupleIJNS3_1CILi8EEENS5_ILi128EEEEEELi7ELi256ELi1ELb0ELb0EffNS_4arch4Sm90EEEEEvNT_6ParamsE,"ax",@progbits
	.sectioninfo	@"SHI_REGISTERS=48"
	.align	128
.text._ZN7cutlass13device_kernelIN5flash19FlashAttnFwdCombineIN4cute5tupleIJNS3_1CILi8EEENS5_ILi128EEEEEELi7ELi256ELi1ELb0ELb0EffNS_4arch4Sm90EEEEEvNT_6ParamsE:
        .type           _ZN7cutlass13device_kernelIN5flash19FlashAttnFwdCombineIN4cute5tupleIJNS3_1CILi8EEENS5_ILi128EEEEEELi7ELi256ELi1ELb0ELb0EffNS_4arch4Sm90EEEEEvNT_6ParamsE,@function
        .size           _ZN7cutlass13device_kernelIN5flash19FlashAttnFwdCombineIN4cute5tupleIJNS3_1CILi8EEENS5_ILi128EEEEEELi7ELi256ELi1ELb0ELb0EffNS_4arch4Sm90EEEEEvNT_6ParamsE,(.L_x_1964 - _ZN7cutlass13device_kernelIN5flash19FlashAttnFwdCombineIN4cute5tupleIJNS3_1CILi8EEENS5_ILi128EEEEEELi7ELi256ELi1ELb0ELb0EffNS_4arch4Sm90EEEEEvNT_6ParamsE)
        .other          _ZN7cutlass13device_kernelIN5flash19FlashAttnFwdCombineIN4cute5tupleIJNS3_1CILi8EEENS5_ILi128EEEEEELi7ELi256ELi1ELb0ELb0EffNS_4arch4Sm90EEEEEvNT_6ParamsE,@"STO_CUDA_ENTRY STV_DEFAULT"
_ZN7cutlass13device_kernelIN5flash19FlashAttnFwdCombineIN4cute5tupleIJNS3_1CILi8EEENS5_ILi128EEEEEELi7ELi256ELi1ELb0ELb0EffNS_4arch4Sm90EEEEEvNT_6ParamsE:
        /* <DEDUP_REMOVED lines=58> */
.L_x_1202:
        /* <DEDUP_REMOVED lines=113> */
.L_x_1204:
[----:B------:R-:W-:Y:S05]  /*0ab0*/  BSYNC B0 ;  /* 0x0000000000007941 */ /* 0x000fea0003800000 */
.L_x_1203:
        /* <DEDUP_REMOVED lines=90> */
.L_x_1214:
        /* <DEDUP_REMOVED lines=22> */
[----:B------:R-:W-:Y:S01]  /*11c0*/  FADD.FTZ R0, R7, -R0 ;  /* 0x8000000007007221 */ /* 0x000fe20000010000 */
[----:B------:R-:W-:Y:S01]  /*11d0*/  SEL R7, R2, 0xffffffff, P3 ;  /* 0xffffffff02077807 */ /* 0x000fe20001800000 */
[----:B------:R-:W-:Y:S01]  /*11e0*/  FMUL.FTZ R4, R4, 1.4426950216293334961 ;  /* 0x3fb8aa3b04047820 */ /* 0x000fe20000410000 */
[----:B------:R-:W-:Y:S01]  /*11f0*/  @P2 IADD3 R7, R2, 0x20, RZ ;  /* 0x0000002002072810 */ /* 0x000fe20007ffe0ff */
[----:B------:R-:W-:Y:S01]  /*1200*/  FMUL.FTZ R0, R0, 1.4426950216293334961 ;  /* 0x3fb8aa3b00007820 */ /* 0x000fe20000410000 */
[----:B------:R-:W-:-:S02]  /*1210*/  @P1 IADD3 R7, R2, 0x40, RZ ;  /* 0x0000004002071810 */ /* 0x000fc40007ffe0ff */
[----:B------:R-:W3:Y:S01]  /*1220*/  MUFU.EX2 R5, R5 ;  /* 0x0000000500057308 */ /* 0x000ee20000000800 */
[C---:B------:R-:W-:Y:S02]  /*1230*/  @P0 IADD3 R7, R2.reuse, 0x60, RZ ;  /* 0x0000006002070810 */ /* 0x040fe40007ffe0ff */
[----:B------:R-:W-:-:S05]  /*1240*/  ISETP.NE.AND P1, PT, R2, RZ, PT ;  /* 0x000000ff0200720c */ /* 0x000fca0003f25270 */
        /* <DEDUP_REMOVED lines=17> */
[----:B------:R-:W3:Y:S04]  /*1360*/  SHFL.BFLY PT, R16, R21, 0x4, 0x1f ;  /* 0x0c801f0015107f89 */ /* 0x000ee800000e0000 */
[----:B------:R-:W4:Y:S01]  /*1370*/  SHFL.BFLY PT, R22, R11, 0x2, 0x1f ;  /* 0x0c401f000b167f89 */ /* 0x000f2200000e0000 */
[----:B---3--:R-:W-:Y:S01]  /*1380*/  IMNMX R16, R21, R16, !PT ;  /* 0x0000001015107217 */ /* 0x008fe20007800200 */
[----:B----4-:R-:W-:-:S04]  /*1390*/  FADD.FTZ R22, R11, R22 ;  /* 0x000000160b167221 */ /* 0x010fc80000010000 */
[----:B------:R-:W3:Y:S01]  /*13a0*/  SHFL.BFLY PT, R17, R16, 0x2, 0x1f ;  /* 0x0c401f0010117f89 */ /* 0x000ee200000e0000 */
[----:B------:R-:W-:-:S03]  /*13b0*/  IMAD.MOV.U32 R11, RZ, RZ, RZ ;  /* 0x000000ffff0b7224 */ /* 0x000fc600078e00ff */
[----:B------:R-:W4:Y:S01]  /*13c0*/  SHFL.BFLY PT, R9, R22, 0x1, 0x1f ;  /* 0x0c201f0016097f89 */ /* 0x000f2200000e0000 */
[----:B---3--:R-:W-:Y:S01]  /*13d0*/  IMNMX R17, R16, R17, !PT ;  /* 0x0000001110117217 */ /* 0x008fe20007800200 */
[----:B----4-:R-:W-:-:S04]  /*13e0*/  FADD.FTZ R9, R22, R9 ;  /* 0x0000000916097221 */ /* 0x010fc80000010000 */
[----:B------:R-:W3:Y:S01]  /*13f0*/  SHFL.BFLY PT, R12, R17, 0x1, 0x1f ;  /* 0x0c201f00110c7f89 */ /* 0x000ee200000e0000 */
[----:B------:R-:W-:-:S13]  /*1400*/  FSETP.NE.FTZ.AND P0, PT, R9, RZ, PT ;  /* 0x000000ff0900720b */ /* 0x000fda0003f15000 */
[----:B------:R-:W4:Y:S01]  /*1410*/  @P0 MUFU.RCP R11, R9 ;  /* 0x00000009000b0308 */ /* 0x000f220000001000 */
[----:B-1----:R-:W-:Y:S02]  /*1420*/  ISETP.GT.OR P0, PT, R7, 0xff, P1 ;  /* 0x000000ff0700780c */ /* 0x002fe40000f04670 */
[----:B---3--:R-:W-:Y:S01]  /*1430*/  IMNMX R12, R17, R12, !PT ;  /* 0x0000000c110c7217 */ /* 0x008fe20007800200 */
[-C--:B----4-:R-:W-:Y:S02]  /*1440*/  FMUL.FTZ R7, R6, R11.reuse ;  /* 0x0000000b06077220 */ /* 0x090fe40000410000 */
        /* <DEDUP_REMOVED lines=42> */
.L_x_1207:
[----:B------:R-:W-:Y:S05]  /*16f0*/  BSYNC B0 ;  /* 0x0000000000007941 */ /* 0x000fea0003800000 */
.L_x_1206:
        /* <DEDUP_REMOVED lines=22> */
.L_x_1212:
        /* <DEDUP_REMOVED lines=129> */
.L_x_1211:
[----:B------:R-:W-:Y:S05]  /*2070*/  BSYNC B0 ;  /* 0x0000000000007941 */ /* 0x000fea0003800000 */
.L_x_1210:
        /* <DEDUP_REMOVED lines=8> */
.L_x_1213:
        /* <DEDUP_REMOVED lines=43> */
.L_x_1209:
[----:B------:R-:W-:Y:S05]  /*23b0*/  BSYNC B1 ;  /* 0x0000000000017941 */ /* 0x000fea0003800000 */
.L_x_1208:
        /* <DEDUP_REMOVED lines=22> */
.L_x_1205:
[----:B------:R-:W-:Y:S02]  /*2520*/  MOV R4, 0x2540 ;  /* 0x0000254000047802 */ /* 0x000fe40000000f00 */
[----:B------:R-:W-:Y:S05]  /*2530*/  CALL.REL.NOINC `($__internal_109_$__cuda_sm70_shflsync_bfly_p) ;  /* 0x0000001000007944 */ /* 0x000fea0003c00000 */
[----:B-12---:R-:W-:Y:S05]  /*2540*/  BRA `(.L_x_1214) ;  /* 0xffffeb1000007947 */ /* 0x006fea000383ffff */
        .weak           $__internal_109_$__cuda_sm70_shflsync_bfly_p
        .type           $__internal_109_$__cuda_sm70_shflsync_bfly_p,@function
        .size           $__internal_109_$__cuda_sm70_shflsync_bfly_p,(.L_x_1964 - $__internal_109_$__cuda_sm70_shflsync_bfly_p)
$__internal_109_$__cuda_sm70_shflsync_bfly_p:
[----:B------:R-:W-:Y:S01]  /*2550*/  HFMA2.MMA R23, -RZ, RZ, 0, 0 ;  /* 0x00000000ff177435 */ /* 0x000fe200000001ff */
[----:B------:R-:W-:Y:S01]  /*2560*/  MOV R22, R4 ;  /* 0x0000000400167202 */ /* 0x000fe20000000f00 */
[----:B------:R1:W2:Y:S04]  /*2570*/  SHFL.BFLY PT, R5, R0, 0x10, 0x1f ;  /* 0x0e001f0000057f89 */ /* 0x0002a800000e0000 */
[----:B------:R-:W-:Y:S05]  /*2580*/  RET.REL.NODEC R22 `(_ZN7cutlass13device_kernelIN5flash19FlashAttnFwdCombineIN4cute5tupleIJNS3_1CILi8EEENS5_ILi128EEEEEELi7ELi256ELi1ELb0ELb0EffNS_4arch4Sm90EEEEEvNT_6ParamsE) ;  /* 0xffffda7016007950 */ /* 0x000fea0003c3ffff */
.L_x_1215:
        /* <DEDUP_REMOVED lines=15> */
.L_x_1964:


//--------------------- .text._ZN7cutlass13device_kernelIN5flash19FlashAttnFwdCombineIN4cute5tupleIJNS3_1CILi8EEENS5_ILi128EEEEEELi6ELi256ELi1ELb0ELb0EffNS_4arch4Sm90EEEEEvNT_6ParamsE --------------------------
	.section	.text._ZN7cutlass13device_kernelIN5flash19FlashAttnFwdCombineIN4cute5tupleIJNS3_1CILi8EEENS5_ILi128EEEEEELi6ELi256ELi1ELb0ELb0EffNS_4arch4Sm90EEEEEvNT_6ParamsE,"ax",@progbits
	.sectioninfo	@"SHI_REGISTERS=48"
	.align	128
.text._ZN7cutlass13device_kernelIN5flash19FlashAttnFwdCombineIN4cute5tupleIJNS3_1CILi8EEENS5_ILi128EEEEEELi6ELi256ELi1ELb0ELb0EffNS_4arch4Sm90EEEEEvNT_6ParamsE:
        .type           _ZN7cutlass13device_kernelIN5flash19FlashAttnFwdCombineIN4cute5tupleIJNS3_1CILi8EEENS5_ILi128EEEEEELi6ELi256ELi1ELb0ELb0EffNS_4arch4Sm90EEEEEvNT_6ParamsE,@function
        .size           _ZN7cutlass13device_kernelIN5flash19FlashAttnFwdCombineIN4cute5tupleIJNS3_1CILi8EEENS5_ILi128EEEEEELi6ELi256ELi1ELb0ELb0EffNS_4arch4Sm90EEEEEvNT_6ParamsE,(.L_x_1966 - _ZN7cutlass13device_kernelIN5flash19FlashAttnFwdCombineIN4cute5tupleIJNS3_1CILi8EEENS5_ILi128EEEEEELi6ELi256ELi1ELb0ELb0EffNS_4arch4Sm90EEEEEvNT_6ParamsE)
        .other          _ZN7cutlass13device_kernelIN5flash19FlashAttnFwdCombineIN4cute5tupleIJNS3_1CILi8EEENS5_ILi128EEEEEELi6ELi256ELi1ELb0ELb0EffNS_4arch4Sm90EEEEEvNT_6ParamsE,@"STO_CUDA_ENTRY STV_DEFAULT"
_ZN7cutlass13device_kernelIN5flash19FlashAttnFwdCombineIN4cute5tupleIJNS3_1CILi8EEENS5_ILi128EEEEEELi6ELi256ELi1ELb0ELb0EffNS_4arch4Sm90EEEEEvNT_6ParamsE:
        /* <DEDUP_REMOVED lines=58> */
.L_x_1216:
        /* <DEDUP_REMOVED lines=72> */
.L_x_1218:
[----:B------:R-:W-:Y:S05]  /*0820*/  BSYNC B0 ;  /* 0x0000000000007941 */ /* 0x000fea0003800000 */
.L_x_1217:
        /* <DEDUP_REMOVED lines=77> */
[----:B--2---:R-:W2:Y:S02]  /*0d00*/  LDS R7, [R15.X4] ;  /* 0x000000000f077984 */ /* 0x004ea40000004800 */
[----:B--2---:R-:W-:Y:S01]  /*0d10*/  FMNMX.FTZ R4, R0, R7, !PT ;  /* 0x0000000700047209 */ /* 0x004fe20007810000 */
[----:B------:R-:W-:Y:S05]  /*0d20*/  BRA.DIV ~URZ, `(.L_x_1219) ;  /* 0x000013d27f007947 */ /* 0x000fea000b800000 */
[----:B-1----:R1:W2:Y:S02]  /*0d30*/  SHFL.BFLY PT, R5, R4, 0x10, 0x1f ;  /* 0x0e001f0004057f89 */ /* 0x0022a400000e0000 */
.L_x_1228:
        /* <DEDUP_REMOVED lines=15> */
[----:B------:R-:W-:Y:S01]  /*0e30*/  FADD.FTZ R5, R0, -R5 ;  /* 0x8000000500057221 */ /* 0x000fe20000010000 */
[----:B------:R-:W-:Y:S01]  /*0e40*/  SEL R0, R2, 0xffffffff, P1 ;  /* 0xffffffff02007807 */ /* 0x000fe20000800000 */
[----:B------:R-:W-:Y:S01]  /*0e50*/  FMUL.FTZ R6, R6, 1.4426950216293334961 ;  /* 0x3fb8aa3b06067820 */ /* 0x000fe20000410000 */
[----:B------:R-:W-:Y:S01]  /*0e60*/  ISETP.NE.AND P1, PT, R2, RZ, PT ;  /* 0x000000ff0200720c */ /* 0x000fe20003f25270 */
        /* <DEDUP_REMOVED lines=8> */
[----:B---3--:R-:W-:-:S03]  /*0ef0*/  IMNMX R7, R0, R7, !PT ;  /* 0x0000000700077217 */ /* 0x008fc60007800200 */
[----:B------:R-:W3:Y:S04]  /*0f00*/  S2R R0, SR_TID.X ;  /* 0x0000000000007919 */ /* 0x000ee80000002100 */
[----:B------:R-:W4:Y:S01]  /*0f10*/  SHFL.BFLY PT, R16, R7, 0x8, 0x1f ;  /* 0x0d001f0007107f89 */ /* 0x000f2200000e0000 */
[----:B-1----:R-:W-:-:S05]  /*0f20*/  FADD.FTZ R4, R17, R4 ;  /* 0x0000000411047221 */ /* 0x002fca0000010000 */
[----:B------:R-:W1:Y:S01]  /*0f30*/  SHFL.BFLY PT, R9, R4, 0x8, 0x1f ;  /* 0x0d001f0004097f89 */ /* 0x000e6200000e0000 */
[----:B----4-:R-:W-:Y:S01]  /*0f40*/  IMNMX R16, R7, R16, !PT ;  /* 0x0000001007107217 */ /* 0x010fe20007800200 */
[----:B------:R-:W-:-:S04]  /*0f50*/  IMAD.MOV.U32 R7, RZ, RZ, RZ ;  /* 0x000000ffff077224 */ /* 0x000fc800078e00ff */
[----:B------:R-:W4:Y:S01]  /*0f60*/  SHFL.BFLY PT, R17, R16, 0x4, 0x1f ;  /* 0x0c801f0010117f89 */ /* 0x000f2200000e0000 */
[----:B-1----:R-:W-:-:S05]  /*0f70*/  FADD.FTZ R9, R4, R9 ;  /* 0x0000000904097221 */ /* 0x002fca0000010000 */
[----:B------:R-:W1:Y:S01]  /*0f80*/  SHFL.BFLY PT, R18, R9, 0x4, 0x1f ;  /* 0x0c801f0009127f89 */ /* 0x000e6200000e0000 */
[----:B----4-:R-:W-:-:S05]  /*0f90*/  IMNMX R17, R16, R17, !PT ;  /* 0x0000001110117217 */ /* 0x010fca0007800200 */
[----:B------:R-:W4:Y:S01]  /*0fa0*/  SHFL.BFLY PT, R10, R17, 0x2, 0x1f ;  /* 0x0c401f00110a7f89 */ /* 0x000f2200000e0000 */
[----:B-1----:R-:W-:-:S05]  /*0fb0*/  FADD.FTZ R18, R9, R18 ;  /* 0x0000001209127221 */ /* 0x002fca0000010000 */
[----:B------:R-:W1:Y:S01]  /*0fc0*/  SHFL.BFLY PT, R19, R18, 0x2, 0x1f ;  /* 0x0c401f0012137f89 */ /* 0x000e6200000e0000 */
[----:B----4-:R-:W-:-:S05]  /*0fd0*/  IMNMX R10, R17, R10, !PT ;  /* 0x0000000a110a7217 */ /* 0x010fca0007800200 */
[----:B------:R-:W-:Y:S01]  /*0fe0*/  SHFL.BFLY PT, R9, R10, 0x1, 0x1f ;  /* 0x0c201f000a097f89 */ /* 0x000fe200000e0000 */
[----:B-1----:R-:W-:-:S05]  /*0ff0*/  FADD.FTZ R19, R18, R19 ;  /* 0x0000001312137221 */ /* 0x002fca0000010000 */
[----:B------:R-:W1:Y:S02]  /*1000*/  SHFL.BFLY PT, R4, R19, 0x1, 0x1f ;  /* 0x0c201f0013047f89 */ /* 0x000e6400000e0000 */
[----:B-1----:R-:W-:-:S04]  /*1010*/  FADD.FTZ R4, R19, R4 ;  /* 0x0000000413047221 */ /* 0x002fc80000010000 */
[----:B------:R-:W1:Y:S01]  /*1020*/  MUFU.LG2 R2, R4 ;  /* 0x0000000400027308 */ /* 0x000e620000000c00 */
[----:B------:R-:W-:-:S13]  /*1030*/  FSETP.NE.FTZ.AND P0, PT, R4, RZ, PT ;  /* 0x000000ff0400720b */ /* 0x000fda0003f15000 */
[----:B------:R-:W4:Y:S01]  /*1040*/  @P0 MUFU.RCP R7, R4 ;  /* 0x0000000400070308 */ /* 0x000f220000001000 */
[----:B---3--:R-:W-:Y:S01]  /*1050*/  ISETP.GT.OR P0, PT, R0, 0xff, P1 ;  /* 0x000000ff0000780c */ /* 0x008fe20000f04670 */
[----:B-1----:R-:W-:Y:S01]  /*1060*/  FFMA.FTZ R11, R2, 0.69314718246459960938, R11 ;  /* 0x3f317218020b7823 */ /* 0x002fe2000001000b */
[----:B------:R-:W-:Y:S01]  /*1070*/  IMNMX R0, R10, R9, !PT ;  /* 0x000000090a007217 */ /* 0x000fe20007800200 */
[-C--:B----4-:R-:W-:Y:S02]  /*1080*/  FMUL.FTZ R6, R6, R7.reuse ;  /* 0x0000000706067220 */ /* 0x090fe40000410000 */
[----:B------:R-:W-:-:S03]  /*1090*/  FMUL.FTZ R5, R5, R7 ;  /* 0x0000000705057220 */ /* 0x000fc60000410000 */
[----:B------:R1:W-:Y:S04]  /*10a0*/  STS [R15.X4], R6 ;  /* 0x000000060f007388 */ /* 0x0003e80000004800 */
[----:B------:R1:W-:Y:S04]  /*10b0*/  STS [R12], R5 ;  /* 0x000000050c007388 */ /* 0x0003e80000000800 */
        /* <DEDUP_REMOVED lines=11> */
[----:B-1----:R-:W-:Y:S01]  /*1170*/  HFMA2.MMA R0, -RZ, RZ, 0, 5.9604644775390625e-08 ;  /* 0x00000001ff007435 */ /* 0x002fe200000001ff */
[----:B------:R-:W-:Y:S01]  /*1180*/  IMAD R4, R34, c[0x0][0x200], RZ ;  /* 0x0000800022047a24 */ /* 0x000fe200078e02ff */
[----:B------:R-:W-:Y:S01]  /*1190*/  MOV R5, R2 ;  /* 0x0000000200057202 */ /* 0x000fe20000000f00 */
[----:B------:R-:W-:-:S04]  /*11a0*/  IMAD.WIDE.U32 R6, R33, c[0x0][0x200], RZ ;  /* 0x0000800021067a25 */ /* 0x000fc800078e00ff */
[----:B------:R-:W-:Y:S02]  /*11b0*/  IMAD R4, R33, c[0x0][0x204], R4 ;  /* 0x0000810021047a24 */ /* 0x000fe400078e0204 */
[----:B------:R-:W-:Y:S01]  /*11c0*/  IMAD.MOV.U32 R16, RZ, RZ, R6 ;  /* 0x000000ffff107224 */ /* 0x000fe200078e0006 */
[----:B------:R-:W-:Y:S01]  /*11d0*/  ISETP.NE.AND P0, PT, R0, c[0x0][0x208], PT ;  /* 0x0000820000007a0c */ /* 0x000fe20003f05270 */
[----:B------:R-:W-:-:S12]  /*11e0*/  IMAD.IADD R17, R7, 0x1, R4 ;  /* 0x0000000107117824 */ /* 0x000fd800078e0204 */
        /* <DEDUP_REMOVED lines=14> */
.L_x_1221:
[----:B------:R-:W-:Y:S05]  /*12d0*/  BSYNC B0 ;  /* 0x0000000000007941 */ /* 0x000fea0003800000 */
.L_x_1220:
        /* <DEDUP_REMOVED lines=22> */
.L_x_1226:
        /* <DEDUP_REMOVED lines=129> */
.L_x_1225:
[----:B------:R-:W-:Y:S05]  /*1c50*/  BSYNC B0 ;  /* 0x0000000000007941 */ /* 0x000fea0003800000 */
.L_x_1224:
        /* <DEDUP_REMOVED lines=8> */
.L_x_1227:
        /* <DEDUP_REMOVED lines=43> */
.L_x_1223:
[----:B------:R-:W-:Y:S05]  /*1f90*/  BSYNC B1 ;  /* 0x0000000000017941 */ /* 0x000fea0003800000 */
.L_x_1222:
        /* <DEDUP_REMOVED lines=22> */
.L_x_1219:
[----:B-1----:R-:W-:Y:S02]  /*2100*/  MOV R6, 0x2120 ;  /* 0x0000212000067802 */ /* 0x002fe40000000f00 */
[----:B------:R-:W-:Y:S05]  /*2110*/  CALL.REL.NOINC `($__internal_110_$__cuda_sm70_shflsync_bfly_p) ;  /* 0x0000001000007944 */ /* 0x000fea0003c00000 */
[----:B-12---:R-:W-:Y:S05]  /*2120*/  BRA `(.L_x_1228) ;  /* 0xffffec1000007947 */ /* 0x006fea000383ffff */
        .weak           $__internal_110_$__cuda_sm70_shflsync_bfly_p
        .type           $__internal_110_$__cuda_sm70_shflsync_bfly_p,@function
        .size           $__internal_110_$__cuda_sm70_shflsync_bfly_p,(.L_x_1966 - $__internal_110_$__cuda_sm70_shflsync_bfly_p)
$__internal_110_$__cuda_sm70_shflsync_bfly_p:
[----:B------:R-:W-:Y:S01]  /*2130*/  HFMA2.MMA R11, -RZ, RZ, 0, 0 ;  /* 0x00000000ff0b7435 */ /* 0x000fe200000001ff */
[----:B------:R-:W-:Y:S01]  /*2140*/  MOV R10, R6 ;  /* 0x00000006000a7202 */ /* 0x000fe20000000f00 */
[----:B------:R1:W2:Y:S04]  /*2150*/  SHFL.BFLY PT, R5, R4, 0x10, 0x1f ;  /* 0x0e001f0004057f89 */ /* 0x0002a800000e0000 */
[----:B------:R-:W-:Y:S05]  /*2160*/  RET.REL.NODEC R10 `(_ZN7cutlass13device_kernelIN5flash19FlashAttnFwdCombineIN4cute5tupleIJNS3_1CILi8EEENS5_ILi128EEEEEELi6ELi256ELi1ELb0ELb0EffNS_4arch4Sm90EEEEEvNT_6ParamsE) ;  /* 0xffffde900a007950 */ /* 0x000fea0003c3ffff */
.L_x_1229:
        /* <DEDUP_REMOVED lines=9> */
.L_x_1966:


//--------------------- .text._ZN7cutlass13device_kernelIN5flash19FlashAttnFwdCombineIN4cute5tupleIJNS3_1CILi8EEENS5_ILi128EEEEEELi5ELi256ELi1ELb0ELb0EffNS_4arch4Sm90EEEEEvNT_6ParamsE --------------------------
	.section	.text._ZN7cutlass13device_kernelIN5flash19FlashAttnFwdCombineIN4cute5tupleIJNS3_1CILi8EEENS5_ILi128EEEEEELi5ELi256ELi1ELb0ELb0EffNS_4arch4Sm90EEEEEvNT_6ParamsE,"ax",@progbits
	.sectioninfo	@"SHI_REGISTERS=48"
	.align	128
.text._ZN7cutlass13device_kernelIN5flash19FlashAttnFwdCombineIN4cute5tupleIJNS3_1CILi8EEENS5_ILi128EEEEEELi5ELi256ELi1ELb0ELb0EffNS_4arch4Sm90EEEEEvNT_6ParamsE:
        .type           _ZN7cutlass13device_kernelIN5flash19FlashAttnFwdCombineIN4cute5tupleIJNS3_1CILi8EEENS5_ILi128EEEEEELi5ELi256ELi1ELb0ELb0EffNS_4arch4Sm90EEEEEvNT_6ParamsE,@function
        .size           _ZN7cutlass13device_kernelIN5flash19FlashAttnFwdCombineIN4cute5tupleIJNS3_1CILi8EEENS5_ILi128EEEEEELi5ELi256ELi1ELb0ELb0EffNS_4arch4Sm90EEEEEvNT_6ParamsE,(.L_x_1968 - _ZN7cutlass13device_kernelIN5flash19FlashAttnFwdCombineIN4cute5tupleIJNS3_1CILi8EEENS5_ILi128EEEEEELi5ELi256ELi1ELb0ELb0EffNS_4arch4Sm90EEEEEvNT_6ParamsE)
        .other          _ZN7cutlass13device_kernelIN5flash19FlashAttnFwdCombineIN4cute5tupleIJNS3_1CILi8EEENS5_ILi128EEEEEELi5ELi256ELi1ELb0ELb0EffNS_4arch4Sm90EEEEEvNT_6ParamsE,@"STO_CUDA_ENTRY STV_DEFAULT"
_ZN7cutlass13device_kernelIN5flash19FlashAttnFwdCombineIN4cute5tupleIJNS3_1CILi8EEENS5_ILi128EEEEEELi5ELi256ELi1ELb0ELb0EffNS_4arch4Sm90EEEEEvNT_6ParamsE:
        /* <DEDUP_REMOVED lines=58> */
.L_x_1230:
        /* <DEDUP_REMOVED lines=49> */
.L_x_1232:
[----:B------:R-:W-:Y:S05]  /*06b0*/  BSYNC B0 ;  /* 0x0000000000007941 */ /* 0x000fea0003800000 */
.L_x_1231:
        /* <DEDUP_REMOVED lines=74> */
.L_x_1242:
        /* <DEDUP_REMOVED lines=15> */
[----:B-1----:R-:W-:-:S03]  /*0c50*/  SEL R0, R2, 0xffffffff, P0 ;  /* 0xffffffff02007807 */ /* 0x002fc60000000000 */
[----:B------:R-:W-:Y:S02]  /*0c60*/  FMUL.FTZ R5, R5, 1.4426950216293334961 ;  /* 0x3fb8aa3b05057820 */ /* 0x000fe40000410000 */
[----:B------:R-:W1:Y:S04]  /*0c70*/  SHFL.BFLY PT, R7, R0, 0x10, 0x1f ;  /* 0x0e001f0000077f89 */ /* 0x000e6800000e0000 */
[----:B------:R-:W3:Y:S02]  /*0c80*/  MUFU.EX2 R5, R5 ;  /* 0x0000000500057308 */ /* 0x000ee40000000800 */
[----:B---3--:R-:W-:Y:S01]  /*0c90*/  FADD.FTZ R15, RZ, R5 ;  /* 0x00000005ff0f7221 */ /* 0x008fe20000010000 */
[----:B-1----:R-:W-:-:S04]  /*0ca0*/  IMNMX R7, R0, R7, !PT ;  /* 0x0000000700077217 */ /* 0x002fc80007800200 */
[----:B------:R-:W1:Y:S04]  /*0cb0*/  SHFL.BFLY PT, R4, R15, 0x10, 0x1f ;  /* 0x0e001f000f047f89 */ /* 0x000e6800000e0000 */
[----:B------:R-:W3:Y:S04]  /*0cc0*/  SHFL.BFLY PT, R12, R7, 0x8, 0x1f ;  /* 0x0d001f00070c7f89 */ /* 0x000ee800000e0000 */
[----:B------:R-:W4:Y:S01]  /*0cd0*/  S2R R0, SR_TID.X ;  /* 0x0000000000007919 */ /* 0x000f220000002100 */
[----:B-1----:R-:W-:Y:S01]  /*0ce0*/  FADD.FTZ R4, R15, R4 ;  /* 0x000000040f047221 */ /* 0x002fe20000010000 */
[----:B---3--:R-:W-:-:S04]  /*0cf0*/  IMNMX R12, R7, R12, !PT ;  /* 0x0000000c070c7217 */ /* 0x008fc80007800200 */
[----:B------:R-:W1:Y:S04]  /*0d00*/  SHFL.BFLY PT, R19, R4, 0x8, 0x1f ;  /* 0x0d001f0004137f89 */ /* 0x000e6800000e0000 */
[----:B------:R-:W3:Y:S01]  /*0d10*/  SHFL.BFLY PT, R15, R12, 0x4, 0x1f ;  /* 0x0c801f000c0f7f89 */ /* 0x000ee200000e0000 */
[----:B-1----:R-:W-:Y:S01]  /*0d20*/  FADD.FTZ R19, R4, R19 ;  /* 0x0000001304137221 */ /* 0x002fe20000010000 */
[----:B---3--:R-:W-:-:S04]  /*0d30*/  IMNMX R15, R12, R15, !PT ;  /* 0x0000000f0c0f7217 */ /* 0x008fc80007800200 */
[----:B------:R-:W1:Y:S04]  /*0d40*/  SHFL.BFLY PT, R6, R19, 0x4, 0x1f ;  /* 0x0c801f0013067f89 */ /* 0x000e6800000e0000 */
[----:B------:R-:W3:Y:S01]  /*0d50*/  SHFL.BFLY PT, R10, R15, 0x2, 0x1f ;  /* 0x0c401f000f0a7f89 */ /* 0x000ee200000e0000 */
[----:B-1----:R-:W-:Y:S01]  /*0d60*/  FADD.FTZ R6, R19, R6 ;  /* 0x0000000613067221 */ /* 0x002fe20000010000 */
[----:B---3--:R-:W-:-:S04]  /*0d70*/  IMNMX R10, R15, R10, !PT ;  /* 0x0000000a0f0a7217 */ /* 0x008fc80007800200 */
[----:B------:R-:W1:Y:S04]  /*0d80*/  SHFL.BFLY PT, R17, R6, 0x2, 0x1f ;  /* 0x0c401f0006117f89 */ /* 0x000e6800000e0000 */
[----:B------:R-:W-:Y:S01]  /*0d90*/  SHFL.BFLY PT, R7, R10, 0x1, 0x1f ;  /* 0x0c201f000a077f89 */ /* 0x000fe200000e0000 */
[----:B-1----:R-:W-:Y:S02]  /*0da0*/  FADD.FTZ R17, R6, R17 ;  /* 0x0000001106117221 */ /* 0x002fe40000010000 */
[----:B------:R-:W-:-:S03]  /*0db0*/  IMAD.MOV.U32 R6, RZ, RZ, RZ ;  /* 0x000000ffff067224 */ /* 0x000fc600078e00ff */
[----:B------:R-:W1:Y:S02]  /*0dc0*/  SHFL.BFLY PT, R4, R17, 0x1, 0x1f ;  /* 0x0c201f0011047f89 */ /* 0x000e6400000e0000 */
[----:B-1----:R-:W-:-:S04]  /*0dd0*/  FADD.FTZ R4, R17, R4 ;  /* 0x0000000411047221 */ /* 0x002fc80000010000 */
[----:B------:R-:W1:Y:S01]  /*0de0*/  MUFU.LG2 R2, R4 ;  /* 0x0000000400027308 */ /* 0x000e620000000c00 */
[----:B------:R-:W-:-:S13]  /*0df0*/  FSETP.NE.FTZ.AND P0, PT, R4, RZ, PT ;  /* 0x000000ff0400720b */ /* 0x000fda0003f15000 */
[----:B------:R-:W3:Y:S01]  /*0e00*/  @P0 MUFU.RCP R6, R4 ;  /* 0x0000000400060308 */ /* 0x000ee20000001000 */
[----:B----4-:R-:W-:Y:S01]  /*0e10*/  ISETP.GT.OR P0, PT, R0, 0xff, P1 ;  /* 0x000000ff0000780c */ /* 0x010fe20000f04670 */
[----:B-1----:R-:W-:Y:S01]  /*0e20*/  FFMA.FTZ R9, R2, 0.69314718246459960938, R9 ;  /* 0x3f31721802097823 */ /* 0x002fe20000010009 */
[----:B------:R-:W-:Y:S01]  /*0e30*/  IMNMX R0, R10, R7, !PT ;  /* 0x000000070a007217 */ /* 0x000fe20007800200 */
[----:B---3--:R-:W-:-:S05]  /*0e40*/  FMUL.FTZ R6, R5, R6 ;  /* 0x0000000605067220 */ /* 0x008fca0000410000 */
[----:B------:R1:W-:Y:S05]  /*0e50*/  STS [R11.X4], R6 ;  /* 0x000000060b007388 */ /* 0x0003ea0000004800 */
        /* <DEDUP_REMOVED lines=33> */
.L_x_1235:
[----:B------:R-:W-:Y:S05]  /*1070*/  BSYNC B0 ;  /* 0x0000000000007941 */ /* 0x000fea0003800000 */
.L_x_1234:
        /* <DEDUP_REMOVED lines=22> */
.L_x_1240:
        /* <DEDUP_REMOVED lines=129> */
.L_x_1239:
[----:B------:R-:W-:Y:S05]  /*19f0*/  BSYNC B0 ;  /* 0x0000000000007941 */ /* 0x000fea0003800000 */
.L_x_1238:
        /* <DEDUP_REMOVED lines=8> */
.L_x_1241:
        /* <DEDUP_REMOVED lines=43> */
.L_x_1237:
[----:B------:R-:W-:Y:S05]  /*1d30*/  BSYNC B1 ;  /* 0x0000000000017941 */ /* 0x000fea0003800000 */
.L_x_1236:
        /* <DEDUP_REMOVED lines=22> */
.L_x_1233:
[----:B------:R-:W-:Y:S02]  /*1ea0*/  MOV R4, 0x1ec0 ;  /* 0x00001ec000047802 */ /* 0x000fe40000000f00 */
[----:B-12---:R-:W-:Y:S05]  /*1eb0*/  CALL.REL.NOINC `($__internal_111_$__cuda_sm70_shflsync_bfly_p) ;  /* 0x0000001000007944 */ /* 0x006fea0003c00000 */
[----:B-12---:R-:W-:Y:S05]  /*1ec0*/  BRA `(.L_x_1242) ;  /* 0xffffec9000007947 */ /* 0x006fea000383ffff */
        .weak           $__internal_111_$__cuda_sm70_shflsync_bfly_p
        .type           $__internal_111_$__cuda_sm70_shflsync_bfly_p,@function
        .size           $__internal_111_$__cuda_sm70_shflsync_bfly_p,(.L_x_1968 - $__internal_111_$__cuda_sm70_shflsync_bfly_p)
$__internal_111_$__cuda_sm70_shflsync_bfly_p:
[----:B------:R-:W-:Y:S01]  /*1ed0*/  HFMA2.MMA R7, -RZ, RZ, 0, 0 ;  /* 0x00000000ff077435 */ /* 0x000fe200000001ff */
[----:B------:R-:W-:Y:S01]  /*1ee0*/  MOV R6, R4 ;  /* 0x0000000400067202 */ /* 0x000fe20000000f00 */
[----:B------:R1:W2:Y:S04]  /*1ef0*/  SHFL.BFLY PT, R5, R0, 0x10, 0x1f ;  /* 0x0e001f0000057f89 */ /* 0x0002a800000e0000 */
[----:B------:R-:W-:Y:S05]  /*1f00*/  RET.REL.NODEC R6 `(_ZN7cutlass13device_kernelIN5flash19FlashAttnFwdCombineIN4cute5tupleIJNS3_1CILi8EEENS5_ILi128EEEEEELi5ELi256ELi1ELb0ELb0EffNS_4arch4Sm90EEEEEvNT_6ParamsE) ;  /* 0xffffe0f006007950 */ /* 0x000fea0003c3ffff */
.L_x_1243:
        /* <DEDUP_REMOVED lines=15> */
.L_x_1968:


//--------------------- .text._ZN7cutlass13device_kernelIN5flash19FlashAttnFwdCombineIN4cute5tupleIJNS3_1CILi8EEENS5_ILi128EEEEEELi8ELi256ELi1ELb0ELb1EffNS_4arch4Sm90EEEEEvNT_6ParamsE --------------------------
	.section	.text._ZN7cutlass13device_kernelIN5flash19FlashAttnFwdCombineIN4cute5tupleIJNS3_1CILi8EEENS5_ILi128EEEEEELi8ELi256ELi1ELb0ELb1EffNS_4arch4Sm90EEEEEvNT_6ParamsE,"ax",@progbits
	.sectioninfo	@"SHI_REGISTERS=48"
	.align	128
.text._ZN7cutlass13device_kernelIN5flash19FlashAttnFwdCombineIN4cute5tupleIJNS3_1CILi8EEENS5_ILi128EEEEEELi8ELi256ELi1ELb0ELb1EffNS_4arch4Sm90EEEEEvNT_6ParamsE:
        .type           _ZN7cutlass13device_kernelIN5flash19FlashAttnFwdCombineIN4cute5tupleIJNS3_1CILi8EEENS5_ILi128EEEEEELi8ELi256ELi1ELb0ELb1EffNS_4arch4Sm90EEEEEvNT_6ParamsE,@function
        .size           _ZN7cutlass13device_kernelIN5flash19FlashAttnFwdCombineIN4cute5tupleIJNS3_1CILi8EEENS5_ILi128EEEEEELi8ELi256ELi1ELb0ELb1EffNS_4arch4Sm90EEEEEvNT_6ParamsE,(.L_x_1970 - _ZN7cutlass13device_kernelIN5flash19FlashAttnFwdCombineIN4cute5tupleIJNS3_1CILi8EEENS5_ILi128EEEEEELi8ELi256ELi1ELb0ELb1EffNS_4arch4Sm90EEEEEvNT_6ParamsE)
        .other          _ZN7cutlass13device_kernelIN5flash19FlashAttnFwdCombineIN4cute5tupleIJNS3_1CILi8EEENS5_ILi128EEEEEELi8ELi256ELi1ELb0ELb1EffNS_4arch4Sm90EEEEEvNT_6ParamsE,@"STO_CUDA_ENTRY STV_DEFAULT"
_ZN7cutlass13device_kernelIN5flash19FlashAttnFwdCombineIN4cute5tupleIJNS3_1CILi8EEENS5_ILi128EEEEEELi8ELi256ELi1ELb0ELb1EffNS_4arch4Sm90EEEEEvNT_6ParamsE:
        /* <DEDUP_REMOVED lines=51> */
.L_x_1244:
        /* <DEDUP_REMOVED lines=25> */
.L_x_1245:
[----:B------:R-:W-:Y:S01]  /*04c0*/  ISETP.NE.AND P0, PT, R16, 0x1, PT ;  /* 0x000000011000780c */ /* 0x000fe20003f05270 */
[----:B------:R-:W-:-:S12]  /*04d0*/  CS2R R6, SRZ ;  /* 0x0000000000067805 */ /* 0x000fd8000001ff00 */
[----:B------:R-:W-:Y:S05]  /*04e0*/  @!P0 BRA `(.L_x_1246) ;  /* 0x0000084000008947 */ /* 0x000fea0003800000 */
[----:B------:R-:W-:Y:S02]  /*04f0*/  ISETP.GE.AND P1, PT, R16, RZ, PT ;  /* 0x000000ff1000720c */ /* 0x000fe40003f26270 */
[----:B------:R-:W-:-:S11]  /*0500*/  MOV R0, RZ ;  /* 0x000000ff00007202 */ /* 0x000fd60000000f00 */
[----:B------:R-:W-:Y:S05]  /*0510*/  @!P1 BRA `(.L_x_1247) ;  /* 0x000005e000009947 */ /* 0x000fea0003800000 */
[----:B------:R-:W-:Y:S01]  /*0520*/  LOP3.LUT P1, RZ, R16, 0x40000000, RZ, 0xc0, !PT ;  /* 0x4000000010ff7812 */ /* 0x000fe2000782c0ff */
[----:B------:R-:W-:-:S12]  /*0530*/  HFMA2.MMA R0, -RZ, RZ, 0, 5.9604644775390625e-08 ;  /* 0x00000001ff007435 */ /* 0x000fd800000001ff */
        /* <DEDUP_REMOVED lines=8> */
[----:B------:R-:W-:-:S12]  /*05c0*/  HFMA2.MMA R0, -RZ, RZ, 0, 2.384185791015625e-07 ;  /* 0x00000004ff007435 */ /* 0x000fd800000001ff */
        /* <DEDUP_REMOVED lines=8> */
[----:B------:R-:W-:-:S12]  /*0650*/  HFMA2.MMA R0, -RZ, RZ, 0, 4.17232513427734375e-07 ;  /* 0x00000007ff007435 */ /* 0x000fd800000001ff */
        /* <DEDUP_REMOVED lines=17> */
[----:B------:R-:W-:-:S12]  /*0770*/  HFMA2.MMA R0, -RZ, RZ, 0, 7.74860382080078125e-07 ;  /* 0x0000000dff007435 */ /* 0x000fd800000001ff */
[----:B------:R-:W-:Y:S05]  /*0780*/  @P1 BRA `(.L_x_1247) ;  /* 0x0000037000001947 */ /* 0x000fea0003800000 */
[----:B------:R-:W-:Y:S02]  /*0790*/  LOP3.LUT P1, RZ, R16, 0x20000, RZ, 0xc0, !PT ;  /* 0x0002000010ff7812 */ /* 0x000fe4000782c0ff */
[----:B------:R-:W-:-:S11]  /*07a0*/  MOV R0, 0xe ;  /* 0x0000000e00007802 */ /* 0x000fd60000000f00 */
[----:B------:R-:W-:Y:S05]  /*07b0*/  @P1 BRA `(.L_x_1247) ;  /* 0x0000034000001947 */ /* 0x000fea0003800000 */
[----:B------:R-:W-:Y:S02]  /*07c0*/  LOP3.LUT P1, RZ, R16, 0x10000, RZ, 0xc0, !PT ;  /* 0x0001000010ff7812 */ /* 0x000fe4000782c0ff */
[----:B------:R-:W-:-:S11]  /*07d0*/  MOV R0, 0xf ;  /* 0x0000000f00007802 */ /* 0x000fd60000000f00 */
[----:B------:R-:W-:Y:S05]  /*07e0*/  @P1 BRA `(.L_x_1247) ;  /* 0x0000031000001947 */ /* 0x000fea0003800000 */
[----:B------:R-:W-:-:S04]  /*07f0*/  PRMT R0, R16, 0x9910, RZ ;  /* 0x0000991010007816 */ /* 0x000fc800000000ff */
[----:B------:R-:W-:Y:S01]  /*0800*/  ISETP.GE.AND P1, PT, R0, RZ, PT ;  /* 0x000000ff0000720c */ /* 0x000fe20003f26270 */
[----:B------:R-:W-:-:S12]  /*0810*/  IMAD.MOV.U32 R0, RZ, RZ, 0x10 ;  /* 0x00000010ff007424 */ /* 0x000fd800078e00ff */
[----:B------:R-:W-:Y:S05]  /*0820*/  @!P1 BRA `(.L_x_1247) ;  /* 0x000002d000009947 */ /* 0x000fea0003800000 */
[----:B------:R-:W-:Y:S01]  /*0830*/  LOP3.LUT P1, RZ, R16, 0x4000, RZ, 0xc0, !PT ;  /* 0x0000400010ff7812 */ /* 0x000fe2000782c0ff */
[----:B------:R-:W-:-:S12]  /*0840*/  HFMA2.MMA R0, -RZ, RZ, 0, 1.013278961181640625e-06 ;  /* 0x00000011ff007435 */ /* 0x000fd800000001ff */
        /* <DEDUP_REMOVED lines=8> */
[----:B------:R-:W-:-:S12]  /*08d0*/  HFMA2.MMA R0, -RZ, RZ, 0, 1.1920928955078125e-06 ;  /* 0x00000014ff007435 */ /* 0x000fd800000001ff */
        /* <DEDUP_REMOVED lines=8> */
[----:B------:R-:W-:-:S12]  /*0960*/  HFMA2.MMA R0, -RZ, RZ, 0, 1.370906829833984375e-06 ;  /* 0x00000017ff007435 */ /* 0x000fd800000001ff */
        /* <DEDUP_REMOVED lines=8> */
[----:B------:R-:W-:-:S12]  /*09f0*/  HFMA2.MMA R0, -RZ, RZ, 0, 1.54972076416015625e-06 ;  /* 0x0000001aff007435 */ /* 0x000fd800000001ff */
        /* <DEDUP_REMOVED lines=8> */
[----:B------:R-:W-:-:S12]  /*0a80*/  HFMA2.MMA R0, -RZ, RZ, 0, 1.728534698486328125e-06 ;  /* 0x0000001dff007435 */ /* 0x000fd800000001ff */
[----:B------:R-:W-:Y:S05]  /*0a90*/  @P1 BRA `(.L_x_1247) ;  /* 0x0000006000001947 */ /* 0x000fea0003800000 */
[----:B------:R-:W-:-:S13]  /*0aa0*/  LOP3.LUT P2, RZ, R16, 0x2, RZ, 0xc0, !PT ;  /* 0x0000000210ff7812 */ /* 0x000fda000784c0ff */
[----:B------:R-:W-:Y:S01]  /*0ab0*/  @!P2 LOP3.LUT R0, R16, 0x1, RZ, 0xc0, !PT ;  /* 0x000000011000a812 */ /* 0x000fe200078ec0ff */
[----:B------:R-:W-:-:S03]  /*0ac0*/  @!P2 IMAD.MOV.U32 R3, RZ, RZ, 0x1f ;  /* 0x0000001fff03a424 */ /* 0x000fc600078e00ff */
[----:B------:R-:W-:Y:S01]  /*0ad0*/  @!P2 ISETP.NE.U32.AND P1, PT, R0, 0x1, PT ;  /* 0x000000010000a80c */ /* 0x000fe20003f25070 */
[----:B------:R-:W-:-:S03]  /*0ae0*/  IMAD.MOV.U32 R0, RZ, RZ, 0x1e ;  /* 0x0000001eff007424 */ /* 0x000fc600078e00ff */
[----:B------:R-:W-:Y:S02]  /*0af0*/  @!P2 SEL R0, R3, 0x20, !P1 ;  /* 0x000000200300a807 */ /* 0x000fe40004800000 */
.L_x_1247:
        /* <DEDUP_REMOVED lines=13> */
[----:B------:R-:W-:Y:S05]  /*0bd0*/  CALL.REL.NOINC `($__internal_112_$__cuda_sm20_div_u64) ;  /* 0x0000281000007944 */ /* 0x000fea0003c00000 */
[----:B------:R-:W-:Y:S05]  /*0be0*/  BRA `(.L_x_1249) ;  /* 0x0000012000007947 */ /* 0x000fea0003800000 */
.L_x_1248:
        /* <DEDUP_REMOVED lines=18> */
.L_x_1249:
[----:B------:R-:W-:Y:S02]  /*0d10*/  IADD3 R6, R8, -0x1, RZ ;  /* 0xffffffff08067810 */ /* 0x000fe40007ffe0ff */
[----:B------:R-:W-:-:S03]  /*0d20*/  MOV R7, R3 ;  /* 0x0000000300077202 */ /* 0x000fc60000000f00 */
.L_x_1246:
        /* <DEDUP_REMOVED lines=14> */
[-C--:B------:R-:W-:Y:S01]  /*0e10*/  ISETP.GE.AND P2, PT, R20, R17.reuse, PT ;  /* 0x000000111400720c */ /* 0x080fe20003f46270 */
[----:B------:R-:W-:Y:S01]  /*0e20*/  IMAD.MOV.U32 R3, RZ, RZ, R0 ;  /* 0x000000ffff037224 */ /* 0x000fe200078e0000 */
[----:B------:R-:W-:Y:S01]  /*0e30*/  @P0 SHF.R.U32.HI R3, RZ, R6, R5 ;  /* 0x00000006ff030219 */ /* 0x000fe20000011605 */
[----:B------:R-:W-:Y:S01]  /*0e40*/  IMAD.MOV.U32 R12, RZ, RZ, R18 ;  /* 0x000000ffff0c7224 */ /* 0x000fe200078e0012 */
[----:B------:R-:W-:Y:S01]  /*0e50*/  ISETP.GE.AND P1, PT, R8, R17, PT ;  /* 0x000000110800720c */ /* 0x000fe20003f26270 */
[----:B------:R-:W-:Y:S01]  /*0e60*/  IMAD.MOV.U32 R13, RZ, RZ, R19 ;  /* 0x000000ffff0d7224 */ /* 0x000fe200078e0013 */
[--C-:B------:R-:W-:Y:S01]  /*0e70*/  SHF.R.S32.HI R4, RZ, 0x1f, R3.reuse ;  /* 0x0000001fff047819 */ /* 0x100fe20000011403 */
[----:B------:R-:W-:Y:S01]  /*0e80*/  IMAD.MOV R31, RZ, RZ, -R3 ;  /* 0x000000ffff1f7224 */ /* 0x000fe200078e0a03 */
[C---:B------:R-:W-:Y:S01]  /*0e90*/  IADD3 R10, R20.reuse, 0x40, RZ ;  /* 0x00000040140a7810 */ /* 0x040fe20007ffe0ff */
[----:B------:R-:W-:Y:S01]  /*0ea0*/  IMAD.WIDE.U32 R12, R3, c[0x0][0x1c0], R12 ;  /* 0x00007000030c7a25 */ /* 0x000fe200078e000c */
[----:B------:R-:W-:-:S02]  /*0eb0*/  IADD3 R26, R20, 0x60, RZ ;  /* 0x00000060141a7810 */ /* 0x000fc40007ffe0ff */
[----:B------:R-:W-:Y:S01]  /*0ec0*/  ISETP.GE.AND P6, PT, R10, R17, PT ;  /* 0x000000110a00720c */ /* 0x000fe20003fc6270 */
[----:B------:R-:W-:Y:S01]  /*0ed0*/  IMAD R4, R4, c[0x0][0x1c0], RZ ;  /* 0x0000700004047a24 */ /* 0x000fe200078e02ff */
[----:B------:R-:W-:Y:S01]  /*0ee0*/  IADD3 R34, R20, 0xa0, RZ ;  /* 0x000000a014227810 */ /* 0x000fe20007ffe0ff */
[----:B------:R-:W-:Y:S01]  /*0ef0*/  IMAD R31, R16, R31, R0 ;  /* 0x0000001f101f7224 */ /* 0x000fe200078e0200 */
[----:B------:R-:W-:Y:S01]  /*0f00*/  LOP3.LUT R0, R20, 0x1, RZ, 0xc0, !PT ;  /* 0x0000000114007812 */ /* 0x000fe200078ec0ff */
        /* <DEDUP_REMOVED lines=13> */
[----:B------:R-:W-:Y:S01]  /*0fe0*/  ISETP.NE.U32.AND P4, PT, R0, 0x1, PT ;  /* 0x000000010000780c */ /* 0x000fe20003f85070 */
[----:B------:R-:W-:Y:S02]  /*0ff0*/  @!P2 IMAD R3, R20, c[0x0][0x1bc], R3 ;  /* 0x00006f001403aa24 */ /* 0x000fe400078e0203 */
[----:B------:R-:W-:Y:S01]  /*1000*/  @!P1 IMAD.WIDE.U32 R8, R8, c[0x0][0x1b8], R24 ;  /* 0x00006e0008089a25 */ /* 0x000fe200078e0018 */
[----:B------:R-:W-:-:S03]  /*1010*/  @!P6 MOV R25, R31 ;  /* 0x0000001f0019e202 */ /* 0x000fc60000000f00 */
[----:B------:R-:W-:Y:S01]  /*1020*/  @!P1 IMAD.IADD R5, R9, 0x1, R5 ;  /* 0x0000000109059824 */ /* 0x000fe200078e0205 */
[----:B------:R-:W-:Y:S01]  /*1030*/  @!P1 LEA R28, P3, R8, c[0x0][0x1a0], 0x2 ;  /* 0x00006800081c9a11 */ /* 0x000fe200078610ff */
[----:B------:R-:W-:-:S03]  /*1040*/  @!P2 IMAD.WIDE.U32 R12, R20, c[0x0][0x1b8], R30 ;  /* 0x00006e00140caa25 */ /* 0x000fc600078e001e */
[----:B------:R-:W-:Y:S01]  /*1050*/  @!P1 LEA.HI.X R29, R8, c[0x0][0x1a4], R5, 0x2, P3 ;  /* 0x00006900081d9a11 */ /* 0x000fe200018f1405 */
[----:B------:R-:W-:Y:S01]  /*1060*/  HFMA2.MMA R8, -RZ, RZ, 0, 1.4781951904296875e-05 ;  /* 0x000000f8ff087435 */ /* 0x000fe200000001ff */
[----:B------:R-:W-:Y:S01]  /*1070*/  @!P2 IMAD.IADD R3, R13, 0x1, R3 ;  /* 0x000000010d03a824 */ /* 0x000fe200078e0203 */
[C---:B------:R-:W-:Y:S01]  /*1080*/  @!P2 LEA R32, P5, R12.reuse, c[0x0][0x1a0], 0x2 ;  /* 0x000068000c20aa11 */ /* 0x040fe200078a10ff */
[----:B------:R-:W-:Y:S02]  /*1090*/  @!P6 IMAD R11, R11, c[0x0][0x1b8], RZ ;  /* 0x00006e000b0bea24 */ /* 0x000fe400078e02ff */
[----:B------:R-:W-:Y:S01]  /*10a0*/  @!P6 IMAD.MOV.U32 R24, RZ, RZ, R30 ;  /* 0x000000ffff18e224 */ /* 0x000fe200078e001e */
[----:B------:R-:W-:Y:S01]  /*10b0*/  @!P2 LEA.HI.X R33, R12, c[0x0][0x1a4], R3, 0x2, P5 ;  /* 0x000069000c21aa11 */ /* 0x000fe200028f1403 */
[----:B------:R-:W-:Y:S01]  /*10c0*/  @!P6 IMAD R0, R10, c[0x0][0x1bc], R11 ;  /* 0x00006f000a00ea24 */ /* 0x000fe200078e020b */
[----:B------:R-:W-:Y:S01]  /*10d0*/  ISETP.GE.AND P5, PT, R26, R17, PT ;  /* 0x000000111a00720c */ /* 0x000fe20003fa6270 */
[----:B------:R-:W-:Y:S01]  /*10e0*/  @!P6 IMAD.WIDE.U32 R10, R10, c[0x0][0x1b8], R24 ;  /* 0x00006e000a0aea25 */ /* 0x000fe200078e0018 */
[----:B------:R-:W-:-:S02]  /*10f0*/  IADD3 R24, R20, 0x80, RZ ;  /* 0x0000008014187810 */ /* 0x000fc40007ffe0ff */
[----:B------:R-:W-:Y:S01]  /*1100*/  SEL R8, R8, 0x108, !P4 ;  /* 0x0000010808087807 */ /* 0x000fe20006000000 */
[----:B------:R-:W-:Y:S01]  /*1110*/  @!P6 IMAD.IADD R0, R11, 0x1, R0 ;  /* 0x000000010b00e824 */ /* 0x000fe200078e0200 */
[----:B------:R-:W-:Y:S01]  /*1120*/  ISETP.GE.AND P4, PT, R24, R17, PT ;  /* 0x000000111800720c */ /* 0x000fe20003f86270 */
[----:B------:R-:W-:Y:S01]  /*1130*/  @P2 IMAD.MOV.U32 R4, RZ, RZ, -0x800000 ;  /* 0xff800000ff042424 */ /* 0x000fe200078e00ff */
[C---:B------:R-:W-:Y:S01]  /*1140*/  @!P6 LEA R36, P3, R10.reuse, c[0x0][0x1a0], 0x2 ;  /* 0x000068000a24ea11 */ /* 0x040fe200078610ff */
[----:B------:R-:W-:Y:S02]  /*1150*/  IMAD.IADD R13, R15, 0x1, R8 ;  /* 0x000000010f0d7824 */ /* 0x000fe400078e0208 */
[----:B------:R-:W-:Y:S01]  /*1160*/  IMAD.MOV.U32 R5, RZ, RZ, 0x210 ;  /* 0x00000210ff057424 */ /* 0x000fe200078e00ff */
[----:B------:R-:W-:Y:S01]  /*1170*/  @!P6 LEA.HI.X R37, R10, c[0x0][0x1a4], R0, 0x2, P3 ;  /* 0x000069000a25ea11 */ /* 0x000fe200018f1400 */
[----:B------:R-:W-:Y:S01]  /*1180*/  @P1 IMAD.MOV.U32 R0, RZ, RZ, -0x800000 ;  /* 0xff800000ff001424 */ /* 0x000fe200078e00ff */
[----:B------:R-:W-:Y:S01]  /*1190*/  SHF.L.U32 R12, R13, 0x2, RZ ;  /* 0x000000020d0c7819 */ /* 0x000fe200000006ff */
[----:B------:R1:W-:Y:S01]  /*11a0*/  @P2 STS [R15.X4], R4 ;  /* 0x000000040f002388 */ /* 0x0003e20000004800 */
[----:B------:R-:W-:-:S02]  /*11b0*/  @!P5 SHF.R.S32.HI R3, RZ, 0x1f, R26 ;  /* 0x0000001fff03d819 */ /* 0x000fc4000001141a */
[-C--:B------:R-:W-:Y:S01]  /*11c0*/  ISETP.GE.AND P3, PT, R34, R17.reuse, PT ;  /* 0x000000112200720c */ /* 0x080fe20003f66270 */
[----:B------:R-:W-:Y:S01]  /*11d0*/  @!PT LDS RZ, [RZ] ;  /* 0x00000000fffff984 */ /* 0x000fe20000000800 */
[----:B------:R-:W-:Y:S01]  /*11e0*/  @!PT LDS RZ, [RZ] ;  /* 0x00000000fffff984 */ /* 0x000fe20000000800 */
[----:B------:R-:W-:Y:S01]  /*11f0*/  @!PT LDS RZ, [RZ] ;  /* 0x00000000fffff984 */ /* 0x000fe20000000800 */
[----:B------:R2:W-:Y:S01]  /*1200*/  @!P2 LDGSTS.E.LTC128B [R14], [R32.64] ;  /* 0x00000000200eafae */ /* 0x0005e2000b921966 */
[----:B------:R-:W-:Y:S01]  /*1210*/  IADD3 R10, R20, 0xc0, RZ ;  /* 0x000000c0140a7810 */ /* 0x000fe20007ffe0ff */
[----:B------:R-:W-:Y:S01]  /*1220*/  @!P5 IMAD R3, R3, c[0x0][0x1b8], RZ ;  /* 0x00006e000303da24 */ /* 0x000fe200078e02ff */
[----:B------:R-:W-:Y:S01]  /*1230*/  @!P4 SHF.R.S32.HI R11, RZ, 0x1f, R24 ;  /* 0x0000001fff0bc819 */ /* 0x000fe20000011418 */
[----:B------:R3:W-:Y:S01]  /*1240*/  @P1 STS [R13.X4], R0 ;  /* 0x000000000d001388 */ /* 0x0007e20000004800 */
[----:B------:R-:W-:Y:S01]  /*1250*/  ISETP.GE.AND P2, PT, R10, R17, PT ;  /* 0x000000110a00720c */ /* 0x000fe20003f46270 */
[----:B------:R-:W-:Y:S02]  /*1260*/  @!P5 IMAD R3, R26, c[0x0][0x1bc], R3 ;  /* 0x00006f001a03da24 */ /* 0x000fe400078e0203 */
[----:B------:R-:W-:Y:S01]  /*1270*/  @!PT LDS RZ, [RZ] ;  /* 0x00000000fffff984 */ /* 0x000fe20000000800 */
[----:B------:R-:W-:Y:S01]  /*1280*/  @!PT LDS RZ, [RZ] ;  /* 0x00000000fffff984 */ /* 0x000fe20000000800 */
[----:B------:R-:W-:Y:S01]  /*1290*/  @!PT LDS RZ, [RZ] ;  /* 0x00000000fffff984 */ /* 0x000fe20000000800 */
[----:B------:R4:W-:Y:S01]  /*12a0*/  @!P1 LDGSTS.E.LTC128B [R12], [R28.64] ;  /* 0x000000001c0c9fae */ /* 0x0009e2000b921966 */
[C---:B------:R-:W-:Y:S01]  /*12b0*/  LOP3.LUT P1, RZ, R20.reuse, 0x2, RZ, 0xc0, !PT ;  /* 0x0000000214ff7812 */ /* 0x040fe2000782c0ff */
[----:B------:R-:W-:Y:S01]  /*12c0*/  @!P4 IMAD R11, R11, c[0x0][0x1b8], RZ ;  /* 0x00006e000b0bca24 */ /* 0x000fe200078e02ff */
[----:B------:R-:W-:-:S02]  /*12d0*/  IADD3 R20, R20, 0xe0, RZ ;  /* 0x000000e014147810 */ /* 0x000fc40007ffe0ff */
[----:B------:R-:W-:Y:S02]  /*12e0*/  SEL R5, R5, 0x1f0, !P1 ;  /* 0x000001f005057807 */ /* 0x000fe40004800000 */
[----:B------:R-:W-:-:S05]  /*12f0*/  @!P3 SHF.R.S32.HI R9, RZ, 0x1f, R34 ;  /* 0x0000001fff09b819 */ /* 0x000fca0000011422 */
[----:B------:R-:W-:-:S04]  /*1300*/  @!P3 IMAD R9, R9, c[0x0][0x1b8], RZ ;  /* 0x00006e000909ba24 */ /* 0x000fc800078e02ff */
        /* <DEDUP_REMOVED lines=10> */
[----:B--2---:R-:W-:Y:S01]  /*13b0*/  @!P2 IMAD.MOV.U32 R32, RZ, RZ, R30 ;  /* 0x000000ffff20a224 */ /* 0x004fe200078e001e */
[C---:B------:R-:W-:Y:S01]  /*13c0*/  @!P5 LEA R28, P1, R26.reuse, c[0x0][0x1a0], 0x2 ;  /* 0x000068001a1cda11 */ /* 0x040fe200078210ff */
[----:B------:R-:W-:Y:S01]  /*13d0*/  @!P2 IMAD.MOV.U32 R33, RZ, RZ, R31 ;  /* 0x000000ffff21a224 */ /* 0x000fe200078e001f */
[----:B------:R-:W-:Y:S01]  /*13e0*/  SHF.L.U32 R9, R11, 0x2, RZ ;  /* 0x000000020b097819 */ /* 0x000fe200000006ff */
[----:B------:R-:W-:Y:S01]  /*13f0*/  @!P3 IMAD.IADD R4, R35, 0x1, R4 ;  /* 0x000000012304b824 */ /* 0x000fe200078e0204 */
[----:B------:R-:W-:Y:S01]  /*1400*/  @!P5 LEA.HI.X R29, R26, c[0x0][0x1a4], R3, 0x2, P1 ;  /* 0x000069001a1dda11 */ /* 0x000fe200008f1403 */
[----:B------:R-:W-:Y:S01]  /*1410*/  @!P2 IMAD.WIDE.U32 R32, R10, c[0x0][0x1b8], R32 ;  /* 0x00006e000a20aa25 */ /* 0x000fe200078e0020 */
        /* <DEDUP_REMOVED lines=62> */
.L_x_1251:
[----:B------:R-:W-:Y:S05]  /*1800*/  BSYNC B0 ;  /* 0x0000000000007941 */ /* 0x000fea0003800000 */
.L_x_1250:
[----:B---3--:R-:W-:Y:S01]  /*1810*/  LEA.HI R11, R21, R2, RZ, 0x5 ;  /* 0x00000002150b7211 */ /* 0x008fe200078f28ff */
[----:B-1----:R-:W-:Y:S01]  /*1820*/  IMAD.SHL.U32 R4, R23, 0x80, RZ ;  /* 0x0000008017047824 */ /* 0x002fe200078e00ff */
[----:B------:R-:W0:Y:S02]  /*1830*/  LDGDEPBAR ;  /* 0x00000000000079af */ /* 0x000e240000000000 */
        /* <DEDUP_REMOVED lines=57> */
[----:B------:R-:W-:Y:S02]  /*1bd0*/  ISETP.NE.U32.AND P1, PT, R4, 0x1, PT ;  /* 0x000000010400780c */ /* 0x000fe40003f25070 */
[----:B------:R-:W-:Y:S01]  /*1be0*/  LOP3.LUT R11, R0, 0x7, R3, 0xf8, !PT ;  /* 0x00000007000b7812 */ /* 0x000fe200078ef803 */
[----:B------:R-:W0:Y:S01]  /*1bf0*/  LDGDEPBAR ;  /* 0x00000000000079af */ /* 0x000e220000000000 */
[----:B------:R-:W-:Y:S02]  /*1c00*/  IMAD.MOV.U32 R0, RZ, RZ, 0x840 ;  /* 0x00000840ff007424 */ /* 0x000fe400078e00ff */
[----:B------:R-:W-:Y:S01]  /*1c10*/  LOP3.LUT R36, R11, 0x7, R36, 0x78, !PT ;  /* 0x000000070b247812 */ /* 0x000fe200078e7824 */
[----:B------:R3:W-:Y:S02]  /*1c20*/  @!P3 LDGSTS.E.BYPASS.LTC128B.128 [R5+0x4020], [R20.64] ;  /* 0x040200001405bfae */ /* 0x0007e4000b901d66 */
[----:B------:R-:W-:-:S02]  /*1c30*/  SEL R0, R0, 0x7c0, !P0 ;  /* 0x000007c000007807 */ /* 0x000fc40004000000 */
        /* <DEDUP_REMOVED lines=26> */
.L_x_1261:
        /* <DEDUP_REMOVED lines=129> */
.L_x_1254:
[----:B------:R-:W-:Y:S05]  /*25f0*/  BSYNC B0 ;  /* 0x0000000000007941 */ /* 0x000fea0003800000 */
.L_x_1253:
[----:B------:R-:W-:Y:S01]  /*2600*/  BAR.SYNC.DEFER_BLOCKING 0x0 ;  /* 0x0000000000007b1d */ /* 0x000fe20000010000 */
[----:B------:R-:W-:Y:S01]  /*2610*/  CS2R R6, SRZ ;  /* 0x0000000000067805 */ /* 0x000fe2000001ff00 */
[----:B-1-3--:R-:W-:-:S04]  /*2620*/  CS2R R4, SRZ ;  /* 0x0000000000047805 */ /* 0x00afc8000001ff00 */
        /* <DEDUP_REMOVED lines=15> */
[----:B------:R-:W-:Y:S01]  /*2720*/  IADD3 R40, R9, -R36, RZ ;  /* 0x8000002409287210 */ /* 0x000fe20007ffe0ff */
[----:B------:R-:W-:Y:S01]  /*2730*/  CS2R R6, SRZ ;  /* 0x0000000000067805 */ /* 0x000fe2000001ff00 */
[----:B------:R-:W-:Y:S01]  /*2740*/  MOV R11, RZ ;  /* 0x000000ff000b7202 */ /* 0x000fe20000000f00 */
[----:B------:R-:W-:-:S03]  /*2750*/  CS2R R4, SRZ ;  /* 0x0000000000047805 */ /* 0x000fc6000001ff00 */
.L_x_1259:
        /* <DEDUP_REMOVED lines=129> */
.L_x_1258:
[----:B------:R-:W-:Y:S05]  /*2f70*/  BSYNC B0 ;  /* 0x0000000000007941 */ /* 0x000fea0003800000 */
.L_x_1257:
[----:B------:R-:W-:-:S13]  /*2f80*/  ISETP.NE.AND P0, PT, R36, RZ, PT ;  /* 0x000000ff2400720c */ /* 0x000fda0003f05270 */
[----:B------:R-:W-:Y:S05]  /*2f90*/  @!P0 BRA `(.L_x_1256) ;  /* 0x000002f000008947 */ /* 0x000fea0003800000 */
[----:B------:R-:W-:Y:S01]  /*2fa0*/  IADD3 R0, R42, 0x3, RZ ;  /* 0x000000032a007810 */ /* 0x000fe20007ffe0ff */
[----:B------:R-:W-:Y:S02]  /*2fb0*/  IMAD.MOV.U32 R15, RZ, RZ, 0x3 ;  /* 0x00000003ff0f7424 */ /* 0x000fe400078e00ff */
[----:B------:R-:W-:Y:S01]  /*2fc0*/  IMAD.MOV.U32 R11, RZ, RZ, RZ ;  /* 0x000000ffff0b7224 */ /* 0x000fe200078e00ff */
[----:B------:R-:W-:Y:S02]  /*2fd0*/  SHF.R.S32.HI R10, RZ, 0x1f, R0 ;  /* 0x0000001fff0a7819 */ /* 0x000fe40000011400 */
.L_x_1260:
        /* <DEDUP_REMOVED lines=43> */
.L_x_1256:
[----:B------:R-:W-:Y:S05]  /*3290*/  BSYNC B1 ;  /* 0x0000000000017941 */ /* 0x000fea0003800000 */
.L_x_1255:
[----:B------:R-:W-:Y:S05]  /*32a0*/  @P4 EXIT ;  /* 0x000000000000494d */ /* 0x000fea0003800000 */
        /* <DEDUP_REMOVED lines=15> */
[----:B------:R-:W-:Y:S01]  /*33a0*/  STG.E.128 [R2.64], R4 ;  /* 0x0000000402007986 */ /* 0x000fe2000c101d26 */
[----:B------:R-:W-:Y:S05]  /*33b0*/  EXIT ;  /* 0x000000000000794d */ /* 0x000fea0003800000 */
.L_x_1252:
[----:B------:R-:W-:Y:S02]  /*33c0*/  MOV R4, 0x33e0 ;  /* 0x000033e000047802 */ /* 0x000fe40000000f00 */
[----:B------:R-:W-:Y:S05]  /*33d0*/  CALL.REL.NOINC `($__internal_113_$__cuda_sm70_shflsync_bfly_p) ;  /* 0x000003e000007944 */ /* 0x000fea0003c00000 */
[----:B-12---:R-:W-:Y:S05]  /*33e0*/  BRA `(.L_x_1261) ;  /* 0xffffe9f000007947 */ /* 0x006fea000383ffff */
        .weak           $__internal_112_$__cuda_sm20_div_u64
        .type           $__internal_112_$__cuda_sm20_div_u64,@function
        .size           $__internal_112_$__cuda_sm20_div_u64,($__internal_113_$__cuda_sm70_shflsync_bfly_p - $__internal_112_$__cuda_sm20_div_u64)
$__internal_112_$__cuda_sm20_div_u64:
        /* <DEDUP_REMOVED lines=60> */
[----:B------:R-:W-:Y:S06]  /*37b0*/  RET.REL.NODEC R6 `(_ZN7cutlass13device_kernelIN5flash19FlashAttnFwdCombineIN4cute5tupleIJNS3_1CILi8EEENS5_ILi128EEEEEELi8ELi256ELi1ELb0ELb1EffNS_4arch4Sm90EEEEEvNT_6ParamsE) ;  /* 0xffffc84006007950 */ /* 0x000fec0003c3ffff */
        .weak           $__internal_113_$__cuda_sm70_shflsync_bfly_p
        .type           $__internal_113_$__cuda_sm70_shflsync_bfly_p,@function
        .size           $__internal_113_$__cuda_sm70_shflsync_bfly_p,(.L_x_1970 - $__internal_113_$__cuda_sm70_shflsync_bfly_p)
$__internal_113_$__cuda_sm70_shflsync_bfly_p:
[----:B------:R-:W-:Y:S01]  /*37c0*/  HFMA2.MMA R11, -RZ, RZ, 0, 0 ;  /* 0x00000000ff0b7435 */ /* 0x000fe200000001ff */
[----:B------:R-:W-:Y:S01]  /*37d0*/  MOV R10, R4 ;  /* 0x00000004000a7202 */ /* 0x000fe20000000f00 */
[----:B------:R1:W2:Y:S04]  /*37e0*/  SHFL.BFLY PT, R5, R0, 0x10, 0x1f ;  /* 0x0e001f0000057f89 */ /* 0x0002a800000e0000 */
[----:B------:R-:W-:Y:S05]  /*37f0*/  RET.REL.NODEC R10 `(_ZN7cutlass13device_kernelIN5flash19FlashAttnFwdCombineIN4cute5tupleIJNS3_1CILi8EEENS5_ILi128EEEEEELi8ELi256ELi1ELb0ELb1EffNS_4arch4Sm90EEEEEvNT_6ParamsE) ;  /* 0xffffc8000a007950 */ /* 0x000fea0003c3ffff */
.L_x_1262:
        /* <DEDUP_REMOVED lines=16> */
.L_x_1970:


//--------------------- .text._ZN7cutlass13device_kernelIN5flash19FlashAttnFwdCombineIN4cute5tupleIJNS3_1CILi8EEENS5_ILi128EEEEEELi7ELi256ELi1ELb0ELb1EffNS_4arch4Sm90EEEEEvNT_6ParamsE --------------------------
	.section	.text._ZN7cutlass13device_kernelIN5flash19FlashAttnFwdCombineIN4cute5tupleIJNS3_1CILi8EEENS5_ILi128EEEEEELi7ELi256ELi1ELb0ELb1EffNS_4arch4Sm90EEEEEvNT_6ParamsE,"ax",@progbits
	.sectioninfo	@"SHI_REGISTERS=42"
	.align	128
.text._ZN7cutlass13device_kernelIN5flash19FlashAttnFwdCombineIN4cute5tupleIJNS3_1CILi8EEENS5_ILi128EEEEEELi7ELi256ELi1ELb0ELb1EffNS_4arch4Sm90EEEEEvNT_6ParamsE:
        .type           _ZN7cutlass13device_kernelIN5flash19FlashAttnFwdCombineIN4cute5tupleIJNS3_1CILi8EEENS5_ILi128EEEEEELi7ELi256ELi1ELb0ELb1EffNS_4arch4Sm90EEEEEvNT_6ParamsE,@function
        .size           _ZN7cutlass13device_kernelIN5flash19FlashAttnFwdCombineIN4cute5tupleIJNS3_1CILi8EEENS5_ILi128EEEEEELi7ELi256ELi1ELb0ELb1EffNS_4arch4Sm90EEEEEvNT_6ParamsE,(.L_x_1973 - _ZN7cutlass13device_kernelIN5flash19FlashAttnFwdCombineIN4cute5tupleIJNS3_1CILi8EEENS5_ILi128EEEEEELi7ELi256ELi1ELb0ELb1EffNS_4arch4Sm90EEEEEvNT_6ParamsE)
        .other          _ZN7cutlass13device_kernelIN5flash19FlashAttnFwdCombineIN4cute5tupleIJNS3_1CILi8EEENS5_ILi128EEEEEELi7ELi256ELi1ELb0ELb1EffNS_4arch4Sm90EEEEEvNT_6ParamsE,@"STO_CUDA_ENTRY STV_DEFAULT"
_ZN7cutlass13device_kernelIN5flash19FlashAttnFwdCombineIN4cute5tupleIJNS3_1CILi8EEENS5_ILi128EEEEEELi7ELi256ELi1ELb0ELb1EffNS_4arch4Sm90EEEEEvNT_6ParamsE:
        /* <DEDUP_REMOVED lines=51> */
.L_x_1263:
        /* <DEDUP_REMOVED lines=25> */
.L_x_1264:
        /* <DEDUP_REMOVED lines=101> */
.L_x_1266:
        /* <DEDUP_REMOVED lines=14> */
[----:B------:R-:W-:Y:S05]  /*0bf0*/  CALL.REL.NOINC `($__internal_114_$__cuda_sm20_div_u64) ;  /* 0x000021c000007944 */ /* 0x000fea0003c00000 */
[----:B------:R-:W-:Y:S05]  /*0c00*/  BRA `(.L_x_1268) ;  /* 0x0000013000007947 */ /* 0x000fea0003800000 */
.L_x_1267:
        /* <DEDUP_REMOVED lines=19> */
.L_x_1268:
[----:B------:R-:W-:Y:S02]  /*0d40*/  IADD3 R3, R8, -0x1, RZ ;  /* 0xffffffff08037810 */ /* 0x000fe40007ffe0ff */
[----:B------:R-:W-:-:S03]  /*0d50*/  MOV R6, R0 ;  /* 0x0000000000067202 */ /* 0x000fc60000000f00 */
.L_x_1265:
        /* <DEDUP_REMOVED lines=107> */
.L_x_1270:
[----:B------:R-:W-:Y:S05]  /*1410*/  BSYNC B0 ;  /* 0x0000000000007941 */ /* 0x000fea0003800000 */
.L_x_1269:
        /* <DEDUP_REMOVED lines=20> */
[C---:B------:R-:W-:Y:S01]  /*1560*/  SEL R8, R0.reuse, 0xffffffff, !P0 ;  /* 0xffffffff00087807 */ /* 0x040fe20004000000 */
[----:B------:R-:W-:Y:S01]  /*1570*/  IMAD R9, R9, c[0x0][0x190], RZ ;  /* 0x0000640009097a24 */ /* 0x000fe200078e02ff */
[----:B------:R-:W-:Y:S01]  /*1580*/  SHF.R.S32.HI R34, RZ, 0x1f, R14 ;  /* 0x0000001fff227819 */ /* 0x000fe2000001140e */
[----:B------:R-:W-:Y:S01]  /*1590*/  IMAD.WIDE.U32 R4, R0, c[0x0][0x190], R4 ;  /* 0x0000640000047a25 */ /* 0x000fe200078e0004 */
[----:B------:R-:W-:-:S02]  /*15a0*/  ISETP.LT.OR P4, PT, R8, RZ, P4 ;  /* 0x000000ff0800720c */ /* 0x000fc40002781670 */
[----:B------:R-:W-:Y:S01]  /*15b0*/  IADD3 R33, P0, R32, R18, RZ ;  /* 0x0000001220217210 */ /* 0x000fe20007f1e0ff */
[----:B------:R-:W-:Y:S01]  /*15c0*/  IMAD R9, R0, c[0x0][0x194], R9 ;  /* 0x0000650000097a24 */ /* 0x000fe200078e0209 */
[----:B------:R-:W-:Y:S01]  /*15d0*/  ISETP.LT.OR P3, PT, R17, 0x3, P4 ;  /* 0x000000031100780c */ /* 0x000fe20002761670 */
[----:B------:R-:W-:Y:S01]  /*15e0*/  IMAD.MOV.U32 R10, RZ, RZ, R4 ;  /* 0x000000ffff0a7224 */ /* 0x000fe200078e0004 */
        /* <DEDUP_REMOVED lines=40> */
[----:B------:R-:W-:Y:S01]  /*1870*/  IMAD.MOV.U32 R11, RZ, RZ, 0x3e0 ;  /* 0x000003e0ff0b7424 */ /* 0x000fe200078e00ff */
[----:B------:R-:W-:Y:S01]  /*1880*/  ISETP.NE.U32.AND P1, PT, R0, 0x1, PT ;  /* 0x000000010000780c */ /* 0x000fe20003f25070 */
[----:B------:R-:W-:-:S03]  /*1890*/  IMAD.SHL.U32 R0, R26, 0x4, RZ ;  /* 0x000000041a007824 */ /* 0x000fc600078e00ff */
[----:B------:R-:W-:Y:S02]  /*18a0*/  SEL R11, R11, 0x420, !P1 ;  /* 0x000004200b0b7807 */ /* 0x000fe40004800000 */
[C---:B------:R-:W-:Y:S02]  /*18b0*/  IADD3 R24, R0.reuse, 0x840, RZ ;  /* 0x0000084000187810 */ /* 0x040fe40007ffe0ff */
[C---:B------:R-:W-:Y:S01]  /*18c0*/  @P0 IADD3 R24, R0.reuse, 0x7c0, RZ ;  /* 0x000007c000180810 */ /* 0x040fe20007ffe0ff */
[----:B------:R-:W-:-:S04]  /*18d0*/  IMAD.IADD R25, R0, 0x1, R11 ;  /* 0x0000000100197824 */ /* 0x000fc800078e020b */
[----:B------:R-:W-:Y:S01]  /*18e0*/  IMAD.IADD R11, R11, 0x1, R24 ;  /* 0x000000010b0b7824 */ /* 0x000fe200078e0218 */
[----:B-1----:R-:W-:Y:S04]  /*18f0*/  LDS R23, [R25] ;  /* 0x0000000019177984 */ /* 0x002fe80000000800 */
[----:B------:R-:W1:Y:S04]  /*1900*/  LDS R22, [R26.X4] ;  /* 0x000000001a167984 */ /* 0x000e680000004800 */
[----:B------:R-:W3:Y:S04]  /*1910*/  LDS R10, [R24] ;  /* 0x00000000180a7984 */ /* 0x000ee80000000800 */
[----:B------:R-:W4:Y:S01]  /*1920*/  LDS R9, [R11] ;  /* 0x000000000b097984 */ /* 0x000f220000000800 */
[----:B-1----:R-:W-:-:S04]  /*1930*/  FMNMX.FTZ R0, R23, R22, !PT ;  /* 0x0000001617007209 */ /* 0x002fc80007810000 */
[----:B---3--:R-:W-:-:S04]  /*1940*/  FMNMX.FTZ R0, R0, R10, !PT ;  /* 0x0000000a00007209 */ /* 0x008fc80007810000 */
[----:B----4-:R-:W-:Y:S01]  /*1950*/  FMNMX.FTZ R0, R0, R9, !PT ;  /* 0x0000000900007209 */ /* 0x010fe20007810000 */
[----:B------:R-:W-:Y:S05]  /*1960*/  BRA.DIV ~URZ, `(.L_x_1271) ;  /* 0x000014127f007947 */ /* 0x000fea000b800000 */
[----:B--2---:R1:W2:Y:S02]  /*1970*/  SHFL.BFLY PT, R4, R0, 0x10, 0x1f ;  /* 0x0e001f0000047f89 */ /* 0x0042a400000e0000 */
.L_x_1280:
        /* <DEDUP_REMOVED lines=97> */
.L_x_1273:
[----:B------:R-:W-:Y:S05]  /*1f90*/  BSYNC B0 ;  /* 0x0000000000007941 */ /* 0x000fea0003800000 */
.L_x_1272:
[----:B------:R-:W-:Y:S01]  /*1fa0*/  BAR.SYNC.DEFER_BLOCKING 0x0 ;  /* 0x0000000000007b1d */ /* 0x000fe20000010000 */
[----:B---3--:R-:W-:Y:S01]  /*1fb0*/  CS2R R6, SRZ ;  /* 0x0000000000067805 */ /* 0x008fe2000001ff00 */
[----:B------:R-:W-:-:S04]  /*1fc0*/  CS2R R4, SRZ ;  /* 0x0000000000047805 */ /* 0x000fc8000001ff00 */
        /* <DEDUP_REMOVED lines=18> */
[----:B------:R-:W-:Y:S02]  /*20f0*/  IMAD.IADD R38, R0, 0x1, -R38 ;  /* 0x0000000100267824 */ /* 0x000fe400078e0a26 */
.L_x_1278:
        /* <DEDUP_REMOVED lines=129> */
.L_x_1277:
[----:B------:R-:W-:Y:S05]  /*2910*/  BSYNC B0 ;  /* 0x0000000000007941 */ /* 0x000fea0003800000 */
.L_x_1276:
        /* <DEDUP_REMOVED lines=8> */
.L_x_1279:
        /* <DEDUP_REMOVED lines=43> */
.L_x_1275:
[----:B------:R-:W-:Y:S05]  /*2c50*/  BSYNC B1 ;  /* 0x0000000000017941 */ /* 0x000fea0003800000 */
.L_x_1274:
[----:B------:R-:W-:Y:S05]  /*2c60*/  @P4 EXIT ;  /* 0x000000000000494d */ /* 0x000fea0003800000 */
        /* <DEDUP_REMOVED lines=15> */
[----:B------:R-:W-:Y:S01]  /*2d60*/  STG.E.128 [R2.64], R4 ;  /* 0x0000000402007986 */ /* 0x000fe2000c101d26 */
[----:B------:R-:W-:Y:S05]  /*2d70*/  EXIT ;  /* 0x000000000000794d */ /* 0x000fea0003800000 */
.L_x_1271:
[----:B--2---:R-:W-:Y:S02]  /*2d80*/  MOV R4, 0x2da0 ;  /* 0x00002da000047802 */ /* 0x004fe40000000f00 */
[----:B------:R-:W-:Y:S05]  /*2d90*/  CALL.REL.NOINC `($__internal_115_$__cuda_sm70_shflsync_bfly_p) ;  /* 0x000003f000007944 */ /* 0x000fea0003c00000 */
[----:B--2---:R-:W-:Y:S01]  /*2da0*/  MOV R4, R5 ;  /* 0x0000000500047202 */ /* 0x004fe20000000f00 */
[----:B-1----:R-:W-:Y:S05]  /*2db0*/  BRA `(.L_x_1280) ;  /* 0xffffebc000007947 */ /* 0x002fea000383ffff */
        .weak           $__internal_114_$__cuda_sm20_div_u64
        .type           $__internal_114_$__cuda_sm20_div_u64,@function
        .size           $__internal_114_$__cuda_sm20_div_u64,($__internal_115_$__cuda_sm70_shflsync_bfly_p - $__internal_114_$__cuda_sm20_div_u64)
$__internal_114_$__cuda_sm20_div_u64:
        /* <DEDUP_REMOVED lines=60> */
[----:B------:R-:W-:Y:S06]  /*3180*/  RET.REL.NODEC R6 `(_ZN7cutlass13device_kernelIN5flash19FlashAttnFwdCombineIN4cute5tupleIJNS3_1CILi8EEENS5_ILi128EEEEEELi7ELi256ELi1ELb0ELb1EffNS_4arch4Sm90EEEEEvNT_6ParamsE) ;  /* 0xffffce7006007950 */ /* 0x000fec0003c3ffff */
        .weak           $__internal_115_$__cuda_sm70_shflsync_bfly_p
        .type           $__internal_115_$__cuda_sm70_shflsync_bfly_p,@function
        .size           $__internal_115_$__cuda_sm70_shflsync_bfly_p,(.L_x_1973 - $__internal_115_$__cuda_sm70_shflsync_bfly_p)
$__internal_115_$__cuda_sm70_shflsync_bfly_p:
[----:B------:R-:W-:Y:S01]  /*3190*/  HFMA2.MMA R21, -RZ, RZ, 0, 0 ;  /* 0x00000000ff157435 */ /* 0x000fe200000001ff */
[----:B------:R-:W-:Y:S01]  /*31a0*/  MOV R20, R4 ;  /* 0x0000000400147202 */ /* 0x000fe20000000f00 */
[----:B------:R1:W2:Y:S04]  /*31b0*/  SHFL.BFLY PT, R5, R0, 0x10, 0x1f ;  /* 0x0e001f0000057f89 */ /* 0x0002a800000e0000 */
[----:B------:R-:W-:Y:S05]  /*31c0*/  RET.REL.NODEC R20 `(_ZN7cutlass13device_kernelIN5flash19FlashAttnFwdCombineIN4cute5tupleIJNS3_1CILi8EEENS5_ILi128EEEEEELi7ELi256ELi1ELb0ELb1EffNS_4arch4Sm90EEEEEvNT_6ParamsE) ;  /* 0xffffce3014007950 */ /* 0x000fea0003c3ffff */
.L_x_1281:
        /* <DEDUP_REMOVED lines=11> */
.L_x_1973:


//--------------------- .text._ZN7cutlass13device_kernelIN5flash19FlashAttnFwdCombineIN4cute5tupleIJNS3_1CILi8EEENS5_ILi128EEEEEELi6ELi256ELi1ELb0ELb1EffNS_4arch4Sm90EEEEEvNT_6ParamsE --------------------------
	.section	.text._ZN7cutlass13device_kernelIN5flash19FlashAttnFwdCombineIN4cute5tupleIJNS3_1CILi8EEENS5_ILi128EEEEEELi6ELi256ELi1ELb0ELb1EffNS_4arch4Sm90EEEEEvNT_6ParamsE,"ax",@progbits
	.sectioninfo	@"SHI_REGISTERS=42"
	.align	128
.text._ZN7cutlass13device_kernelIN5flash19FlashAttnFwdCombineIN4cute5tupleIJNS3_1CILi8EEENS5_ILi128EEEEEELi6ELi256ELi1ELb0ELb1EffNS_4arch4Sm90EEEEEvNT_6ParamsE:
        .type           _ZN7cutlass13device_kernelIN5flash19FlashAttnFwdCombineIN4cute5tupleIJNS3_1CILi8EEENS5_ILi128EEEEEELi6ELi256ELi1ELb0ELb1EffNS_4arch4Sm90EEEEEvNT_6ParamsE,@function
        .size           _ZN7cutlass13device_kernelIN5flash19FlashAttnFwdCombineIN4cute5tupleIJNS3_1CILi8EEENS5_ILi128EEEEEELi6ELi256ELi1ELb0ELb1EffNS_4arch4Sm90EEEEEvNT_6ParamsE,(.L_x_1976 - _ZN7cutlass13device_kernelIN5flash19FlashAttnFwdCombineIN4cute5tupleIJNS3_1CILi8EEENS5_ILi128EEEEEELi6ELi256ELi1ELb0ELb1EffNS_4arch4Sm90EEEEEvNT_6ParamsE)
        .other          _ZN7cutlass13device_kernelIN5flash19FlashAttnFwdCombineIN4cute5tupleIJNS3_1CILi8EEENS5_ILi128EEEEEELi6ELi256ELi1ELb0ELb1EffNS_4arch4Sm90EEEEEvNT_6ParamsE,@"STO_CUDA_ENTRY STV_DEFAULT"
_ZN7cutlass13device_kernelIN5flash19FlashAttnFwdCombineIN4cute5tupleIJNS3_1CILi8EEENS5_ILi128EEEEEELi6ELi256ELi1ELb0ELb1EffNS_4arch4Sm90EEEEEvNT_6ParamsE:
        /* <DEDUP_REMOVED lines=51> */
.L_x_1282:
        /* <DEDUP_REMOVED lines=25> */
.L_x_1283:
        /* <DEDUP_REMOVED lines=101> */
.L_x_1285:
        /* <DEDUP_REMOVED lines=14> */
[----:B------:R-:W-:Y:S05]  /*0bf0*/  CALL.REL.NOINC `($__internal_116_$__cuda_sm20_div_u64) ;  /* 0x00001da000007944 */ /* 0x000fea0003c00000 */
[----:B------:R-:W-:Y:S05]  /*0c00*/  BRA `(.L_x_1287) ;  /* 0x0000013000007947 */ /* 0x000fea0003800000 */
.L_x_1286:
        /* <DEDUP_REMOVED lines=19> */
.L_x_1287:
[----:B------:R-:W-:Y:S02]  /*0d40*/  IADD3 R3, R8, -0x1, RZ ;  /* 0xffffffff08037810 */ /* 0x000fe40007ffe0ff */
[----:B------:R-:W-:-:S03]  /*0d50*/  MOV R6, R0 ;  /* 0x0000000000067202 */ /* 0x000fc60000000f00 */
.L_x_1284:
        /* <DEDUP_REMOVED lines=28> */
[----:B------:R-:W-:Y:S02]  /*0f20*/  IADD3.X R15, R5, R9, R4, P1, !PT ;  /* 0x00000009050f7210 */ /* 0x000fe40000ffe404 */
[C---:B------:R-:W-:Y:S01]  /*0f30*/  IADD3 R9, R7.reuse, 0x20, RZ ;  /* 0x0000002007097810 */ /* 0x040fe20007ffe0ff */
[C---:B------:R-:W-:Y:S02]  /*0f40*/  @!P4 IMAD R0, R7.reuse, c[0x0][0x1bc], R0 ;  /* 0x00006f000700ca24 */ /* 0x040fe400078e0200 */
[C---:B------:R-:W-:Y:S01]  /*0f50*/  @!P4 IMAD.WIDE.U32 R4, R7.reuse, c[0x0][0x1b8], R14 ;  /* 0x00006e000704ca25 */ /* 0x040fe200078e000e */
[----:B------:R-:W-:Y:S02]  /*0f60*/  LOP3.LUT R7, R7, 0x1, RZ, 0xc0, !PT ;  /* 0x0000000107077812 */ /* 0x000fe400078ec0ff */
[----:B------:R-:W-:Y:S01]  /*0f70*/  ISETP.GE.AND P2, PT, R9, R17, PT ;  /* 0x000000110900720c */ /* 0x000fe20003f46270 */
[----:B------:R-:W-:Y:S01]  /*0f80*/  @!P4 IMAD.IADD R0, R5, 0x1, R0 ;  /* 0x000000010500c824 */ /* 0x000fe200078e0200 */
[----:B------:R-:W-:Y:S01]  /*0f90*/  ISETP.NE.U32.AND P3, PT, R7, 0x1, PT ;  /* 0x000000010700780c */ /* 0x000fe20003f65070 */
[----:B------:R-:W-:Y:S01]  /*0fa0*/  IMAD.MOV.U32 R7, RZ, RZ, 0xf8 ;  /* 0x000000f8ff077424 */ /* 0x000fe200078e00ff */
[----:B------:R-:W-:-:S02]  /*0fb0*/  @!P4 LEA R12, P1, R4, c[0x0][0x1a0], 0x2 ;  /* 0x00006800040cca11 */ /* 0x000fc400078210ff */
[----:B------:R-:W-:Y:S02]  /*0fc0*/  @P4 MOV R5, 0xff800000 ;  /* 0xff80000000054802 */ /* 0x000fe40000000f00 */
[----:B------:R-:W-:Y:S02]  /*0fd0*/  SEL R7, R7, 0x108, !P3 ;  /* 0x0000010807077807 */ /* 0x000fe40005800000 */
[----:B------:R-:W-:Y:S01]  /*0fe0*/  @!P4 LEA.HI.X R13, R4, c[0x0][0x1a4], R0, 0x2, P1 ;  /* 0x00006900040dca11 */ /* 0x000fe200008f1400 */
[----:B------:R-:W-:Y:S01]  /*0ff0*/  @!P4 IMAD.SHL.U32 R4, R10, 0x4, RZ ;  /* 0x000000040a04c824 */ /* 0x000fe200078e00ff */
[----:B------:R1:W-:Y:S01]  /*1000*/  @P4 STS [R10.X4], R5 ;  /* 0x000000050a004388 */ /* 0x0003e20000004800 */
[----:B------:R-:W-:Y:S01]  /*1010*/  @P2 IMAD.MOV.U32 R0, RZ, RZ, -0x800000 ;  /* 0xff800000ff002424 */ /* 0x000fe200078e00ff */
[----:B------:R-:W-:Y:S02]  /*1020*/  @P2 IADD3 R8, R10, R7, RZ ;  /* 0x000000070a082210 */ /* 0x000fe40007ffe0ff */
[----:B------:R-:W-:Y:S01]  /*1030*/  @!PT LDS RZ, [RZ] ;  /* 0x00000000fffff984 */ /* 0x000fe20000000800 */
[----:B------:R-:W-:Y:S01]  /*1040*/  @!PT LDS RZ, [RZ] ;  /* 0x00000000fffff984 */ /* 0x000fe20000000800 */
[----:B------:R-:W-:Y:S01]  /*1050*/  @!PT LDS RZ, [RZ] ;  /* 0x00000000fffff984 */ /* 0x000fe20000000800 */
[----:B------:R1:W-:Y:S04]  /*1060*/  @!P4 LDGSTS.E.LTC128B [R4], [R12.64] ;  /* 0x000000000c04cfae */ /* 0x0003e8000b921966 */
[----:B------:R1:W-:Y:S01]  /*1070*/  @P2 STS [R8.X4], R0 ;  /* 0x0000000008002388 */ /* 0x0003e20000004800 */
[----:B------:R-:W-:Y:S05]  /*1080*/  @P2 BRA `(.L_x_1289) ;  /* 0x000000f000002947 */ /* 0x000fea0003800000 */
[----:B-1----:R-:W-:Y:S02]  /*1090*/  SHF.R.S32.HI R0, RZ, 0x1f, R9 ;  /* 0x0000001fff007819 */ /* 0x002fe40000011409 */
[----:B------:R-:W-:-:S02]  /*10a0*/  MOV R4, R14 ;  /* 0x0000000e00047202 */ /* 0x000fc40000000f00 */
        /* <DEDUP_REMOVED lines=13> */
.L_x_1289:
[----:B------:R-:W-:Y:S05]  /*1180*/  BSYNC B0 ;  /* 0x0000000000007941 */ /* 0x000fea0003800000 */
.L_x_1288:
        /* <DEDUP_REMOVED lines=62> */
[----:B--2---:R-:W-:-:S04]  /*1570*/  SHF.R.U32.HI R21, RZ, 0x2, R2 ;  /* 0x00000002ff157819 */ /* 0x004fc80000011602 */
[----:B------:R-:W-:Y:S02]  /*1580*/  LOP3.LUT R21, R5, 0x7, R21, 0x78, !PT ;  /* 0x0000000705157812 */ /* 0x000fe400078e7815 */
[----:B---3--:R-:W-:Y:S01]  /*1590*/  LOP3.LUT R0, R2, 0x1, RZ, 0xc0, !PT ;  /* 0x0000000102007812 */ /* 0x008fe200078ec0ff */
[----:B------:R-:W-:-:S04]  /*15a0*/  DEPBAR.LE SB0, 0x3 ;  /* 0x000080c00000791a */ /* 0x000fc80000000000 */
[----:B------:R-:W-:Y:S01]  /*15b0*/  WARPSYNC 0xffffffff ;  /* 0xffffffff00007948 */ /* 0x000fe20003800000 */
[----:B------:R-:W-:Y:S01]  /*15c0*/  BAR.SYNC.DEFER_BLOCKING 0x0 ;  /* 0x0000000000007b1d */ /* 0x000fe20000010000 */
[----:B------:R-:W-:Y:S01]  /*15d0*/  ISETP.NE.U32.AND P0, PT, R0, 0x1, PT ;  /* 0x000000010000780c */ /* 0x000fe20003f05070 */
[----:B------:R-:W-:-:S05]  /*15e0*/  IMAD.SHL.U32 R0, R21, 0x4, RZ ;  /* 0x0000000415007824 */ /* 0x000fca00078e00ff */
[----:B------:R-:W-:-:S07]  /*15f0*/  IADD3 R20, R0, 0x3e0, RZ ;  /* 0x000003e000147810 */ /* 0x000fce0007ffe0ff */
[----:B------:R-:W-:-:S05]  /*1600*/  @P0 IADD3 R20, R0, 0x420, RZ ;  /* 0x0000042000140810 */ /* 0x000fca0007ffe0ff */
[----:B------:R-:W-:Y:S04]  /*1610*/  LDS R0, [R20] ;  /* 0x0000000014007984 */ /* 0x000fe80000000800 */
[----:B------:R-:W2:Y:S02]  /*1620*/  LDS R10, [R21.X4] ;  /* 0x00000000150a7984 */ /* 0x000ea40000004800 */
[----:B--2---:R-:W-:Y:S01]  /*1630*/  FMNMX.FTZ R4, R0, R10, !PT ;  /* 0x0000000a00047209 */ /* 0x004fe20007810000 */
[----:B------:R-:W-:Y:S05]  /*1640*/  BRA.DIV ~URZ, `(.L_x_1290) ;  /* 0x000013127f007947 */ /* 0x000fea000b800000 */
[----:B-1----:R1:W2:Y:S02]  /*1650*/  SHFL.BFLY PT, R5, R4, 0x10, 0x1f ;  /* 0x0e001f0004057f89 */ /* 0x0022a400000e0000 */
.L_x_1299:
        /* <DEDUP_REMOVED lines=81> */
.L_x_1292:
[----:B------:R-:W-:Y:S05]  /*1b70*/  BSYNC B0 ;  /* 0x0000000000007941 */ /* 0x000fea0003800000 */
.L_x_1291:
        /* <DEDUP_REMOVED lines=22> */
.L_x_1297:
        /* <DEDUP_REMOVED lines=129> */
.L_x_1296:
[----:B------:R-:W-:Y:S05]  /*24f0*/  BSYNC B0 ;  /* 0x0000000000007941 */ /* 0x000fea0003800000 */
.L_x_1295:
        /* <DEDUP_REMOVED lines=8> */
.L_x_1298:
        /* <DEDUP_REMOVED lines=43> */
.L_x_1294:
[----:B------:R-:W-:Y:S05]  /*2830*/  BSYNC B1 ;  /* 0x0000000000017941 */ /* 0x000fea0003800000 */
.L_x_1293:
        /* <DEDUP_REMOVED lines=18> */
.L_x_1290:
[----:B-1----:R-:W-:Y:S02]  /*2960*/  MOV R5, 0x2980 ;  /* 0x0000298000057802 */ /* 0x002fe40000000f00 */
[----:B------:R-:W-:Y:S05]  /*2970*/  CALL.REL.NOINC `($__internal_117_$__cuda_sm70_shflsync_bfly_p) ;  /* 0x000003f000007944 */ /* 0x000fea0003c00000 */
[----:B--2---:R-:W-:Y:S01]  /*2980*/  MOV R5, R7 ;  /* 0x0000000700057202 */ /* 0x004fe20000000f00 */
[----:B-1----:R-:W-:Y:S05]  /*2990*/  BRA `(.L_x_1299) ;  /* 0xffffecc000007947 */ /* 0x002fea000383ffff */
        .weak           $__internal_116_$__cuda_sm20_div_u64
        .type           $__internal_116_$__cuda_sm20_div_u64,@function
        .size           $__internal_116_$__cuda_sm20_div_u64,($__internal_117_$__cuda_sm70_shflsync_bfly_p - $__internal_116_$__cuda_sm20_div_u64)
$__internal_116_$__cuda_sm20_div_u64:
        /* <DEDUP_REMOVED lines=60> */
[----:B------:R-:W-:Y:S06]  /*2d60*/  RET.REL.NODEC R6 `(_ZN7cutlass13device_kernelIN5flash19FlashAttnFwdCombineIN4cute5tupleIJNS3_1CILi8EEENS5_ILi128EEEEEELi6ELi256ELi1ELb0ELb1EffNS_4arch4Sm90EEEEEvNT_6ParamsE) ;  /* 0xffffd29006007950 */ /* 0x000fec0003c3ffff */
        .weak           $__internal_117_$__cuda_sm70_shflsync_bfly_p
        .type           $__internal_117_$__cuda_sm70_shflsync_bfly_p,@function
        .size           $__internal_117_$__cuda_sm70_shflsync_bfly_p,(.L_x_1976 - $__internal_117_$__cuda_sm70_shflsync_bfly_p)
$__internal_117_$__cuda_sm70_shflsync_bfly_p:
[----:B------:R-:W-:Y:S01]  /*2d70*/  HFMA2.MMA R23, -RZ, RZ, 0, 0 ;  /* 0x00000000ff177435 */ /* 0x000fe200000001ff */
[----:B------:R-:W-:Y:S01]  /*2d80*/  MOV R22, R5 ;  /* 0x0000000500167202 */ /* 0x000fe20000000f00 */
[----:B------:R1:W2:Y:S04]  /*2d90*/  SHFL.BFLY PT, R7, R4, 0x10, 0x1f ;  /* 0x0e001f0004077f89 */ /* 0x0002a800000e0000 */
[----:B------:R-:W-:Y:S05]  /*2da0*/  RET.REL.NODEC R22 `(_ZN7cutlass13device_kernelIN5flash19FlashAttnFwdCombineIN4cute5tupleIJNS3_1CILi8EEENS5_ILi128EEEEEELi6ELi256ELi1ELb0ELb1EffNS_4arch4Sm90EEEEEvNT_6ParamsE) ;  /* 0xffffd25016007950 */ /* 0x000fea0003c3ffff */
.L_x_1300:
        /* <DEDUP_REMOVED lines=13> */
.L_x_1976:


//--------------------- .text._ZN7cutlass13device_kernelIN5flash19FlashAttnFwdCombineIN4cute5tupleIJNS3_1CILi8EEENS5_ILi128EEEEEELi5ELi256ELi1ELb0ELb1EffNS_4arch4Sm90EEEEEvNT_6ParamsE --------------------------
	.section	.text._ZN7cutlass13device_kernelIN5flash19FlashAttnFwdCombineIN4cute5tupleIJNS3_1CILi8EEENS5_ILi128EEEEEELi5ELi256ELi1ELb0ELb1EffNS_4arch4Sm90EEEEEvNT_6ParamsE,"ax",@progbits
	.sectioninfo	@"SHI_REGISTERS=42"
	.align	128
.text._ZN7cutlass13device_kernelIN5flash19FlashAttnFwdCombineIN4cute5tupleIJNS3_1CILi8EEENS5_ILi128EEEEEELi5ELi256ELi1ELb0ELb1EffNS_4arch4Sm90EEEEEvNT_6ParamsE:
        .type           _ZN7cutlass13device_kernelIN5flash19FlashAttnFwdCombineIN4cute5tupleIJNS3_1CILi8EEENS5_ILi128EEEEEELi5ELi256ELi1ELb0ELb1EffNS_4arch4Sm90EEEEEvNT_6ParamsE,@function
        .size           _ZN7cutlass13device_kernelIN5flash19FlashAttnFwdCombineIN4cute5tupleIJNS3_1CILi8EEENS5_ILi128EEEEEELi5ELi256ELi1ELb0ELb1EffNS_4arch4Sm90EEEEEvNT_6ParamsE,(.L_x_1979 - _ZN7cutlass13device_kernelIN5flash19FlashAttnFwdCombineIN4cute5tupleIJNS3_1CILi8EEENS5_ILi128EEEEEELi5ELi256ELi1ELb0ELb1EffNS_4arch4Sm90EEEEEvNT_6ParamsE)
        .other          _ZN7cutlass13device_kernelIN5flash19FlashAttnFwdCombineIN4cute5tupleIJNS3_1CILi8EEENS5_ILi128EEEEEELi5ELi256ELi1ELb0ELb1EffNS_4arch4Sm90EEEEEvNT_6ParamsE,@"STO_CUDA_ENTRY STV_DEFAULT"
_ZN7cutlass13device_kernelIN5flash19FlashAttnFwdCombineIN4cute5tupleIJNS3_1CILi8EEENS5_ILi128EEEEEELi5ELi256ELi1ELb0ELb1EffNS_4arch4Sm90EEEEEvNT_6ParamsE:
        /* <DEDUP_REMOVED lines=51> */
.L_x_1301:
        /* <DEDUP_REMOVED lines=25> */
.L_x_1302:
        /* <DEDUP_REMOVED lines=101> */
.L_x_1304:
        /* <DEDUP_REMOVED lines=14> */
[----:B------:R-:W-:Y:S05]  /*0bf0*/  CALL.REL.NOINC `($__internal_118_$__cuda_sm20_div_u64) ;  /* 0x00001b3000007944 */ /* 0x000fea0003c00000 */
[----:B------:R-:W-:Y:S05]  /*0c00*/  BRA `(.L_x_1306) ;  /* 0x0000013000007947 */ /* 0x000fea0003800000 */
.L_x_1305:
        /* <DEDUP_REMOVED lines=19> */
.L_x_1306:
[----:B------:R-:W-:Y:S02]  /*0d40*/  IADD3 R3, R8, -0x1, RZ ;  /* 0xffffffff08037810 */ /* 0x000fe40007ffe0ff */
[----:B------:R-:W-:-:S03]  /*0d50*/  MOV R6, R0 ;  /* 0x0000000000067202 */ /* 0x000fc60000000f00 */
.L_x_1303:
        /* <DEDUP_REMOVED lines=43> */
.L_x_1308:
[----:B------:R-:W-:Y:S05]  /*1010*/  BSYNC B0 ;  /* 0x0000000000007941 */ /* 0x000fea0003800000 */
.L_x_1307:
[----:B------:R-:W-:Y:S01]  /*1020*/  LEA.HI R8, R9, R2, RZ, 0x5 ;  /* 0x0000000209087211 */ /* 0x000fe200078f28ff */
[----:B------:R-:W-:Y:S01]  /*1030*/  IMAD.SHL.U32 R4, R23, 0x80, RZ ;  /* 0x0000008017047824 */ /* 0x000fe200078e00ff */
[----:B------:R-:W0:Y:S02]  /*1040*/  LDGDEPBAR ;  /* 0x00000000000079af */ /* 0x000e240000000000 */
[----:B------:R-:W-:Y:S02]  /*1050*/  SHF.R.S32.HI R12, RZ, 0x5, R8 ;  /* 0x00000005ff0c7819 */ /* 0x000fe40000011408 */
[----:B------:R-:W-:Y:S02]  /*1060*/  LOP3.LUT R8, R8, 0xffffffe0, RZ, 0xc0, !PT ;  /* 0xffffffe008087812 */ /* 0x000fe400078ec0ff */
[----:B-1----:R-:W-:Y:S02]  /*1070*/  IADD3 R7, R12, UR36, RZ ;  /* 0x000000240c077c10 */ /* 0x002fe4000fffe0ff */
        /* <DEDUP_REMOVED lines=23> */
[----:B------:R-:W-:Y:S02]  /*11f0*/  IMAD.IADD R11, R5, 0x1, R9 ;  /* 0x00000001050b7824 */ /* 0x000fe400078e0209 */
[----:B------:R-:W-:Y:S02]  /*1200*/  IMAD.SHL.U32 R17, R2, 0x8, RZ ;  /* 0x0000000802117824 */ /* 0x000fe400078e00ff */
[----:B------:R-:W-:Y:S02]  /*1210*/  IMAD R4, R32, c[0x0][0x180], RZ ;  /* 0x0000600020047a24 */ /* 0x000fe400078e02ff */
[----:B------:R-:W-:Y:S01]  /*1220*/  IMAD.WIDE.U32 R10, R33, c[0x0][0x180], R10 ;  /* 0x00006000210a7a25 */ /* 0x000fe200078e000a */
[----:B------:R-:W-:-:S03]  /*1230*/  LOP3.LUT R17, R17, 0xf8, RZ, 0xc0, !PT ;  /* 0x000000f811117812 */ /* 0x000fc600078ec0ff */
[----:B------:R-:W-:Y:S01]  /*1240*/  IMAD R4, R33, c[0x0][0x184], R4 ;  /* 0x0000610021047a24 */ /* 0x000fe200078e0204 */
[----:B------:R-:W-:Y:S01]  /*1250*/  IADD3 R36, P0, R14, R10, RZ ;  /* 0x0000000a0e247210 */ /* 0x000fe20007f1e0ff */
[----:B------:R-:W-:Y:S01]  /*1260*/  @!P3 IMAD.MOV.U32 R0, RZ, RZ, c[0x0][0x188] ;  /* 0x00006200ff00b624 */ /* 0x000fe200078e00ff */
[----:B------:R-:W-:Y:S01]  /*1270*/  LOP3.LUT R17, R17, 0x7, R12, 0xf8, !PT ;  /* 0x0000000711117812 */ /* 0x000fe200078ef80c */
        /* <DEDUP_REMOVED lines=32> */
.L_x_1318:
        /* <DEDUP_REMOVED lines=73> */
.L_x_1311:
[----:B------:R-:W-:Y:S05]  /*1910*/  BSYNC B0 ;  /* 0x0000000000007941 */ /* 0x000fea0003800000 */
.L_x_1310:
[----:B------:R-:W-:Y:S01]  /*1920*/  BAR.SYNC.DEFER_BLOCKING 0x0 ;  /* 0x0000000000007b1d */ /* 0x000fe20000010000 */
[----:B--2---:R-:W-:Y:S01]  /*1930*/  CS2R R6, SRZ ;  /* 0x0000000000067805 */ /* 0x004fe2000001ff00 */
        /* <DEDUP_REMOVED lines=17> */
[----:B------:R-:W-:Y:S01]  /*1a50*/  CS2R R4, SRZ ;  /* 0x0000000000047805 */ /* 0x000fe2000001ff00 */
[----:B------:R-:W-:-:S05]  /*1a60*/  LOP3.LUT R38, R0, 0x3, RZ, 0xc0, !PT ;  /* 0x0000000300267812 */ /* 0x000fca00078ec0ff */
[----:B------:R-:W-:Y:S02]  /*1a70*/  IMAD.IADD R38, R0, 0x1, -R38 ;  /* 0x0000000100267824 */ /* 0x000fe400078e0a26 */
.L_x_1316:
        /* <DEDUP_REMOVED lines=129> */
.L_x_1315:
[----:B------:R-:W-:Y:S05]  /*2290*/  BSYNC B0 ;  /* 0x0000000000007941 */ /* 0x000fea0003800000 */
.L_x_1314:
[----:B------:R-:W-:-:S04]  /*22a0*/  IADD3 R20, R35, 0x1, RZ ;  /* 0x0000000123147810 */ /* 0x000fc80007ffe0ff */
[----:B------:R-:W-:-:S04]  /*22b0*/  LOP3.LUT R20, R20, 0x3, RZ, 0xc0, !PT ;  /* 0x0000000314147812 */ /* 0x000fc800078ec0ff */
[----:B------:R-:W-:-:S13]  /*22c0*/  ISETP.NE.AND P0, PT, R20, RZ, PT ;  /* 0x000000ff1400720c */ /* 0x000fda0003f05270 */
[----:B------:R-:W-:Y:S05]  /*22d0*/  @!P0 BRA `(.L_x_1313) ;  /* 0x000002f000008947 */ /* 0x000fea0003800000 */
[----:B------:R-:W-:Y:S01]  /*22e0*/  IADD3 R0, R39, 0x3, RZ ;  /* 0x0000000327007810 */ /* 0x000fe20007ffe0ff */
[----:B-1----:R-:W-:Y:S02]  /*22f0*/  IMAD.MOV.U32 R11, RZ, RZ, 0x3 ;  /* 0x00000003ff0b7424 */ /* 0x002fe400078e00ff */
[----:B------:R-:W-:Y:S01]  /*2300*/  IMAD.MOV.U32 R9, RZ, RZ, RZ ;  /* 0x000000ffff097224 */ /* 0x000fe200078e00ff */
[----:B------:R-:W-:Y:S02]  /*2310*/  SHF.R.S32.HI R10, RZ, 0x1f, R0 ;  /* 0x0000001fff0a7819 */ /* 0x000fe40000011400 */
.L_x_1317:
        /* <DEDUP_REMOVED lines=43> */
.L_x_1313:
[----:B------:R-:W-:Y:S05]  /*25d0*/  BSYNC B1 ;  /* 0x0000000000017941 */ /* 0x000fea0003800000 */
.L_x_1312:
        /* <DEDUP_REMOVED lines=18> */
.L_x_1309:
[----:B-1----:R-:W-:Y:S02]  /*2700*/  MOV R4, 0x2720 ;  /* 0x0000272000047802 */ /* 0x002fe40000000f00 */
[----:B--2---:R-:W-:Y:S05]  /*2710*/  CALL.REL.NOINC `($__internal_119_$__cuda_sm70_shflsync_bfly_p) ;  /* 0x000003e000007944 */ /* 0x004fea0003c00000 */
[----:B-12---:R-:W-:Y:S05]  /*2720*/  BRA `(.L_x_1318) ;  /* 0xffffed5000007947 */ /* 0x006fea000383ffff */
        .weak           $__internal_118_$__cuda_sm20_div_u64
        .type           $__internal_118_$__cuda_sm20_div_u64,@function
        .size           $__internal_118_$__cuda_sm20_div_u64,($__internal_119_$__cuda_sm70_shflsync_bfly_p - $__internal_118_$__cuda_sm20_div_u64)
$__internal_118_$__cuda_sm20_div_u64:
        /* <DEDUP_REMOVED lines=60> */
[----:B------:R-:W-:Y:S06]  /*2af0*/  RET.REL.NODEC R6 `(_ZN7cutlass13device_kernelIN5flash19FlashAttnFwdCombineIN4cute5tupleIJNS3_1CILi8EEENS5_ILi128EEEEEELi5ELi256ELi1ELb0ELb1EffNS_4arch4Sm90EEEEEvNT_6ParamsE) ;  /* 0xffffd50006007950 */ /* 0x000fec0003c3ffff */
        .weak           $__internal_119_$__cuda_sm70_shflsync_bfly_p
        .type           $__internal_119_$__cuda_sm70_shflsync_bfly_p,@function
        .size           $__internal_119_$__cuda_sm70_shflsync_bfly_p,(.L_x_1979 - $__internal_119_$__cuda_sm70_shflsync_bfly_p)
$__internal_119_$__cuda_sm70_shflsync_bfly_p:
[----:B------:R-:W-:Y:S01]  /*2b00*/  HFMA2.MMA R11, -RZ, RZ, 0, 0 ;  /* 0x00000000ff0b7435 */ /* 0x000fe200000001ff */
[----:B------:R-:W-:Y:S01]  /*2b10*/  MOV R10, R4 ;  /* 0x00000004000a7202 */ /* 0x000fe20000000f00 */
[----:B------:R1:W2:Y:S04]  /*2b20*/  SHFL.BFLY PT, R5, R0, 0x10, 0x1f ;  /* 0x0e001f0000057f89 */ /* 0x0002a800000e0000 */
[----:B------:R-:W-:Y:S05]  /*2b30*/  RET.REL.NODEC R10 `(_ZN7cutlass13device_kernelIN5flash19FlashAttnFwdCombineIN4cute5tupleIJNS3_1CILi8EEENS5_ILi128EEEEEELi5ELi256ELi1ELb0ELb1EffNS_4arch4Sm90EEEEEvNT_6ParamsE) ;  /* 0xffffd4c00a007950 */ /* 0x000fea0003c3ffff */
.L_x_1319:
        /* <DEDUP_REMOVED lines=12> */
.L_x_1979:


//--------------------- .text._ZN7cutlass13device_kernelIN5flash19FlashAttnFwdCombineIN4cute5tupleIJNS3_1CILi8EEENS5_ILi128EEEEEELi8ELi256ELi1ELb0ELb0EffNS_4arch4Sm80EEEEEvNT_6ParamsE --------------------------
	.section	.text._ZN7cutlass13device_kernelIN5flash19FlashAttnFwdCombineIN4cute5tupleIJNS3_1CILi8EEENS5_ILi128EEEEEELi8ELi256ELi1ELb0ELb0EffNS_4arch4Sm80EEEEEvNT_6ParamsE,"ax",@progbits
	.sectioninfo	@"SHI_REGISTERS=48"
	.align	128
.text._ZN7cutlass13device_kernelIN5flash19FlashAttnFwdCombineIN4cute5tupleIJNS3_1CILi8EEENS5_ILi128EEEEEELi8ELi256ELi1ELb0ELb0EffNS_4arch4Sm80EEEEEvNT_6ParamsE:
        .type           _ZN7cutlass13device_kernelIN5flash19FlashAttnFwdCombineIN4cute5tupleIJNS3_1CILi8EEENS5_ILi128EEEEEELi8ELi256ELi1ELb0ELb0EffNS_4arch4Sm80EEEEEvNT_6ParamsE,@function
        .size           _ZN7cutlass13device_kernelIN5flash19FlashAttnFwdCombineIN4cute5tupleIJNS3_1CILi8EEENS5_ILi128EEEEEELi8ELi256ELi1ELb0ELb0EffNS_4arch4Sm80EEEEEvNT_6ParamsE,(.L_x_1982 - _ZN7cutlass13device_kernelIN5flash19FlashAttnFwdCombineIN4cute5tupleIJNS3_1CILi8EEENS5_ILi128EEEEEELi8ELi256ELi1ELb0ELb0EffNS_4arch4Sm80EEEEEvNT_6ParamsE)
        .other          _ZN7cutlass13device_kernelIN5flash19FlashAttnFwdCombineIN4cute5tupleIJNS3_1CILi8EEENS5_ILi128EEEEEELi8ELi256ELi1ELb0ELb0EffNS_4arch4Sm80EEEEEvNT_6ParamsE,@"STO_CUDA_ENTRY STV_DEFAULT"
_ZN7cutlass13device_kernelIN5flash19FlashAttnFwdCombineIN4cute5tupleIJNS3_1CILi8EEENS5_ILi128EEEEEELi8ELi256ELi1ELb0ELb0EffNS_4arch4Sm80EEEEEvNT_6ParamsE:
        /* <DEDUP_REMOVED lines=58> */
.L_x_1320:
        /* <DEDUP_REMOVED lines=183> */
.L_x_1322:
[----:B------:R-:W-:Y:S05]  /*0f10*/  BSYNC B0 ;  /* 0x0000000000007941 */ /* 0x000fea0003800000 */
.L_x_1321:
        /* <DEDUP_REMOVED lines=98> */
.L_x_1332:
        /* <DEDUP_REMOVED lines=137> */
.L_x_1325:
[----:B------:R-:W-:Y:S05]  /*1dd0*/  BSYNC B0 ;  /* 0x0000000000007941 */ /* 0x000fea0003800000 */
.L_x_1324:
        /* <DEDUP_REMOVED lines=22> */
.L_x_1330:
        /* <DEDUP_REMOVED lines=129> */
.L_x_1329:
[----:B------:R-:W-:Y:S05]  /*2750*/  BSYNC B0 ;  /* 0x0000000000007941 */ /* 0x000fea0003800000 */
.L_x_1328:
        /* <DEDUP_REMOVED lines=8> */
.L_x_1331:
        /* <DEDUP_REMOVED lines=43> */
.L_x_1327:
[----:B------:R-:W-:Y:S05]  /*2a90*/  BSYNC B1 ;  /* 0x0000000000017941 */ /* 0x000fea0003800000 */
.L_x_1326:
        /* <DEDUP_REMOVED lines=22> */
.L_x_1323:
[----:B------:R-:W-:Y:S02]  /*2c00*/  MOV R4, 0x2c20 ;  /* 0x00002c2000047802 */ /* 0x000fe40000000f00 */
[----:B------:R-:W-:Y:S05]  /*2c10*/  CALL.REL.NOINC `($__internal_120_$__cuda_sm70_shflsync_bfly_p) ;  /* 0x0000001000007944 */ /* 0x000fea0003c00000 */
[----:B-12---:R-:W-:Y:S05]  /*2c20*/  BRA `(.L_x_1332) ;  /* 0xffffe91000007947 */ /* 0x006fea000383ffff */
        .weak           $__internal_120_$__cuda_sm70_shflsync_bfly_p
        .type           $__internal_120_$__cuda_sm70_shflsync_bfly_p,@function
        .size           $__internal_120_$__cuda_sm70_shflsync_bfly_p,(.L_x_1982 - $__internal_120_$__cuda_sm70_shflsync_bfly_p)
$__internal_120_$__cuda_sm70_shflsync_bfly_p:
[----:B------:R-:W-:Y:S01]  /*2c30*/  HFMA2.MMA R7, -RZ, RZ, 0, 0 ;  /* 0x00000000ff077435 */ /* 0x000fe200000001ff */
[----:B------:R-:W-:Y:S01]  /*2c40*/  MOV R6, R4 ;  /* 0x0000000400067202 */ /* 0x000fe20000000f00 */
[----:B------:R1:W2:Y:S04]  /*2c50*/  SHFL.BFLY PT, R5, R0, 0x10, 0x1f ;  /* 0x0e001f0000057f89 */ /* 0x0002a800000e0000 */
[----:B------:R-:W-:Y:S05]  /*2c60*/  RET.REL.NODEC R6 `(_ZN7cutlass13device_kernelIN5flash19FlashAttnFwdCombineIN4cute5tupleIJNS3_1CILi8EEENS5_ILi128EEEEEELi8ELi256ELi1ELb0ELb0EffNS_4arch4Sm80EEEEEvNT_6ParamsE) ;  /* 0xffffd39006007950 */ /* 0x000fea0003c3ffff */
.L_x_1333:
        /* <DEDUP_REMOVED lines=9> */
.L_x_1982:


//--------------------- .text._ZN7cutlass13device_kernelIN5flash19FlashAttnFwdCombineIN4cute5tupleIJNS3_1CILi8EEENS5_ILi128EEEEEELi7ELi256ELi1ELb0ELb0EffNS_4arch4Sm80EEEEEvNT_6ParamsE --------------------------
	.section	.text._ZN7cutlass13device_kernelIN5flash19FlashAttnFwdCombineIN4cute5tupleIJNS3_1CILi8EEENS5_ILi128EEEEEELi7ELi256ELi1ELb0ELb0EffNS_4arch4Sm80EEEEEvNT_6ParamsE,"ax",@progbits
	.sectioninfo	@"SHI_REGISTERS=48"
	.align	128
.text._ZN7cutlass13device_kernelIN5flash19FlashAttnFwdCombineIN4cute5tupleIJNS3_1CILi8EEENS5_ILi128EEEEEELi7ELi256ELi1ELb0ELb0EffNS_4arch4Sm80EEEEEvNT_6ParamsE:
        .type           _ZN7cutlass13device_kernelIN5flash19FlashAttnFwdCombineIN4cute5tupleIJNS3_1CILi8EEENS5_ILi128EEEEEELi7ELi256ELi1ELb0ELb0EffNS_4arch4Sm80EEEEEvNT_6ParamsE,@function
        .size           _ZN7cutlass13device_kernelIN5flash19FlashAttnFwdCombineIN4cute5tupleIJNS3_1CILi8EEENS5_ILi128EEEEEELi7ELi256ELi1ELb0ELb0EffNS_4arch4Sm80EEEEEvNT_6ParamsE,(.L_x_1984 - _ZN7cutlass13device_kernelIN5flash19FlashAttnFwdCombineIN4cute5tupleIJNS3_1CILi8EEENS5_ILi128EEEEEELi7ELi256ELi1ELb0ELb0EffNS_4arch4Sm80EEEEEvNT_6ParamsE)
        .other          _ZN7cutlass13device_kernelIN5flash19FlashAttnFwdCombineIN4cute5tupleIJNS3_1CILi8EEENS5_ILi128EEEEEELi7ELi256ELi1ELb0ELb0EffNS_4arch4Sm80EEEEEvNT_6ParamsE,@"STO_CUDA_ENTRY STV_DEFAULT"
_ZN7cutlass13device_kernelIN5flash19FlashAttnFwdCombineIN4cute5tupleIJNS3_1CILi8EEENS5_ILi128EEEEEELi7ELi256ELi1ELb0ELb0EffNS_4arch4Sm80EEEEEvNT_6ParamsE:
        /* <DEDUP_REMOVED lines=58> */
.L_x_1334:
        /* <DEDUP_REMOVED lines=113> */
.L_x_1336:
[----:B------:R-:W-:Y:S05]  /*0ab0*/  BSYNC B0 ;  /* 0x0000000000007941 */ /* 0x000fea0003800000 */
.L_x_1335:
        /* <DEDUP_REMOVED lines=90> */
.L_x_1346:
        /* <DEDUP_REMOVED lines=105> */
.L_x_1339:
[----:B------:R-:W-:Y:S05]  /*16f0*/  BSYNC B0 ;  /* 0x0000000000007941 */ /* 0x000fea0003800000 */
.L_x_1338:
        /* <DEDUP_REMOVED lines=22> */
.L_x_1344:
        /* <DEDUP_REMOVED lines=129> */
.L_x_1343:
[----:B------:R-:W-:Y:S05]  /*2070*/  BSYNC B0 ;  /* 0x0000000000007941 */ /* 0x000fea0003800000 */
.L_x_1342:
        /* <DEDUP_REMOVED lines=8> */
.L_x_1345:
        /* <DEDUP_REMOVED lines=43> */
.L_x_1341:
[----:B------:R-:W-:Y:S05]  /*23b0*/  BSYNC B1 ;  /* 0x0000000000017941 */ /* 0x000fea0003800000 */
.L_x_1340:
        /* <DEDUP_REMOVED lines=22> */
.L_x_1337:
[----:B------:R-:W-:Y:S02]  /*2520*/  MOV R4, 0x2540 ;  /* 0x0000254000047802 */ /* 0x000fe40000000f00 */
[----:B------:R-:W-:Y:S05]  /*2530*/  CALL.REL.NOINC `($__internal_121_$__cuda_sm70_shflsync_bfly_p) ;  /* 0x0000001000007944 */ /* 0x000fea0003c00000 */
[----:B-12---:R-:W-:Y:S05]  /*2540*/  BRA `(.L_x_1346) ;  /* 0xffffeb1000007947 */ /* 0x006fea000383ffff */
        .weak           $__internal_121_$__cuda_sm70_shflsync_bfly_p
        .type           $__internal_121_$__cuda_sm70_shflsync_bfly_p,@function
        .size           $__internal_121_$__cuda_sm70_shflsync_bfly_p,(.L_x_1984 - $__internal_121_$__cuda_sm70_shflsync_bfly_p)
$__internal_121_$__cuda_sm70_shflsync_bfly_p:
[----:B------:R-:W-:Y:S01]  /*2550*/  HFMA2.MMA R23, -RZ, RZ, 0, 0 ;  /* 0x00000000ff177435 */ /* 0x000fe200000001ff */
[----:B------:R-:W-:Y:S01]  /*2560*/  MOV R22, R4 ;  /* 0x0000000400167202 */ /* 0x000fe20000000f00 */
[----:B------:R1:W2:Y:S04]  /*2570*/  SHFL.BFLY PT, R5, R0, 0x10, 0x1f ;  /* 0x0e001f0000057f89 */ /* 0x0002a800000e0000 */
[----:B------:R-:W-:Y:S05]  /*2580*/  RET.REL.NODEC R22 `(_ZN7cutlass13device_kernelIN5flash19FlashAttnFwdCombineIN4cute5tupleIJNS3_1CILi8EEENS5_ILi128EEEEEELi7ELi256ELi1ELb0ELb0EffNS_4arch4Sm80EEEEEvNT_6ParamsE) ;  /* 0xffffda7016007950 */ /* 0x000fea0003c3ffff */
.L_x_1347:
        /* <DEDUP_REMOVED lines=15> */
.L_x_1984:


//--------------------- .text._ZN7cutlass13device_kernelIN5flash19FlashAttnFwdCombineIN4cute5tupleIJNS3_1CILi8EEENS5_ILi128EEEEEELi6ELi256ELi1ELb0ELb0EffNS_4arch4Sm80EEEEEvNT_6ParamsE --------------------------
	.section	.text._ZN7cutlass13device_kernelIN5flash19FlashAttnFwdCombineIN4cute5tupleIJNS3_1CILi8EEENS5_ILi128EEEEEELi6ELi256ELi1ELb0ELb0EffNS_4arch4Sm80EEEEEvNT_6ParamsE,"ax",@progbits
	.sectioninfo	@"SHI_REGISTERS=48"
	.align	128
.text._ZN7cutlass13device_kernelIN5flash19FlashAttnFwdCombineIN4cute5tupleIJNS3_1CILi8EEENS5_ILi128EEEEEELi6ELi256ELi1ELb0ELb0EffNS_4arch4Sm80EEEEEvNT_6ParamsE:
        .type           _ZN7cutlass13device_kernelIN5flash19FlashAttnFwdCombineIN4cute5tupleIJNS3_1CILi8EEENS5_ILi128EEEEEELi6ELi256ELi1ELb0ELb0EffNS_4arch4Sm80EEEEEvNT_6ParamsE,@function
        .size           _ZN7cutlass13device_kernelIN5flash19FlashAttnFwdCombineIN4cute5tupleIJNS3_1CILi8EEENS5_ILi128EEEEEELi6ELi256ELi1ELb0ELb0EffNS_4arch4Sm80EEEEEvNT_6ParamsE,(.L_x_1986 - _ZN7cutlass13device_kernelIN5flash19FlashAttnFwdCombineIN4cute5tupleIJNS3_1CILi8EEENS5_ILi128EEEEEELi6ELi256ELi1ELb0ELb0EffNS_4arch4Sm80EEEEEvNT_6ParamsE)
        .other          _ZN7cutlass13device_kernelIN5flash19FlashAttnFwdCombineIN4cute5tupleIJNS3_1CILi8EEENS5_ILi128EEEEEELi6ELi256ELi1ELb0ELb0EffNS_4arch4Sm80EEEEEvNT_6ParamsE,@"STO_CUDA_ENTRY STV_DEFAULT"
_ZN7cutlass13device_kernelIN5flash19FlashAttnFwdCombineIN4cute5tupleIJNS3_1CILi8EEENS5_ILi128EEEEEELi6ELi256ELi1ELb0ELb0EffNS_4arch4Sm80EEEEEvNT_6ParamsE:
        /* <DEDUP_REMOVED lines=58> */
.L_x_1348:
        /* <DEDUP_REMOVED lines=72> */
.L_x_1350:
[----:B------:R-:W-:Y:S05]  /*0820*/  BSYNC B0 ;  /* 0x0000000000007941 */ /* 0x000fea0003800000 */
.L_x_1349:
        /* <DEDUP_REMOVED lines=81> */
.L_x_1360:
        /* <DEDUP_REMOVED lines=89> */
.L_x_1353:
[----:B------:R-:W-:Y:S05]  /*12d0*/  BSYNC B0 ;  /* 0x0000000000007941 */ /* 0x000fea0003800000 */
.L_x_1352:
        /* <DEDUP_REMOVED lines=22> */
.L_x_1358:
        /* <DEDUP_REMOVED lines=129> */
.L_x_1357:
[----:B------:R-:W-:Y:S05]  /*1c50*/  BSYNC B0 ;  /* 0x0000000000007941 */ /* 0x000fea0003800000 */
.L_x_1356:
        /* <DEDUP_REMOVED lines=8> */
.L_x_1359:
        /* <DEDUP_REMOVED lines=43> */
.L_x_1355:
[----:B------:R-:W-:Y:S05]  /*1f90*/  BSYNC B1 ;  /* 0x0000000000017941 */ /* 0x000fea0003800000 */
.L_x_1354:
        /* <DEDUP_REMOVED lines=22> */
.L_x_1351:
[----:B-1----:R-:W-:Y:S02]  /*2100*/  MOV R6, 0x2120 ;  /* 0x0000212000067802 */ /* 0x002fe40000000f00 */
[----:B------:R-:W-:Y:S05]  /*2110*/  CALL.REL.NOINC `($__internal_122_$__cuda_sm70_shflsync_bfly_p) ;  /* 0x0000001000007944 */ /* 0x000fea0003c00000 */
[----:B-12---:R-:W-:Y:S05]  /*2120*/  BRA `(.L_x_1360) ;  /* 0xffffec1000007947 */ /* 0x006fea000383ffff */
        .weak           $__internal_122_$__cuda_sm70_shflsync_bfly_p
        .type           $__internal_122_$__cuda_sm70_shflsync_bfly_p,@function
        .size           $__internal_122_$__cuda_sm70_shflsync_bfly_p,(.L_x_1986 - $__internal_122_$__cuda_sm70_shflsync_bfly_p)
$__internal_122_$__cuda_sm70_shflsync_bfly_p:
[----:B------:R-:W-:Y:S01]  /*2130*/  HFMA2.MMA R11, -RZ, RZ, 0, 0 ;  /* 0x00000000ff0b7435 */ /* 0x000fe200000001ff */
[----:B------:R-:W-:Y:S01]  /*2140*/  MOV R10, R6 ;  /* 0x00000006000a7202 */ /* 0x000fe20000000f00 */
[----:B------:R1:W2:Y:S04]  /*2150*/  SHFL.BFLY PT, R5, R4, 0x10, 0x1f ;  /* 0x0e001f0004057f89 */ /* 0x0002a800000e0000 */
[----:B------:R-:W-:Y:S05]  /*2160*/  RET.REL.NODEC R10 `(_ZN7cutlass13device_kernelIN5flash19FlashAttnFwdCombineIN4cute5tupleIJNS3_1CILi8EEENS5_ILi128EEEEEELi6ELi256ELi1ELb0ELb0EffNS_4arch4Sm80EEEEEvNT_6ParamsE) ;  /* 0xffffde900a007950 */ /* 0x000fea0003c3ffff */
.L_x_1361:
        /* <DEDUP_REMOVED lines=9> */
.L_x_1986:


//--------------------- .text._ZN7cutlass13device_kernelIN5flash19FlashAttnFwdCombineIN4cute5tupleIJNS3_1CILi8EEENS5_ILi128EEEEEELi5ELi256ELi1ELb0ELb0EffNS_4arch4Sm80EEEEEvNT_6ParamsE --------------------------
	.section	.text._ZN7cutlass13device_kernelIN5flash19FlashAttnFwdCombineIN4cute5tupleIJNS3_1CILi8EEENS5_ILi128EEEEEELi5ELi256ELi1ELb0ELb0EffNS_4arch4Sm80EEEEEvNT_6ParamsE,"ax",@progbits
	.sectioninfo	@"SHI_REGISTERS=48"
	.align	128
.text._ZN7cutlass13device_kernelIN5flash19FlashAttnFwdCombineIN4cute5tupleIJNS3_1CILi8EEENS5_ILi128EEEEEELi5ELi256ELi1ELb0ELb0EffNS_4arch4Sm80EEEEEvNT_6ParamsE:
        .type           _ZN7cutlass13device_kernelIN5flash19FlashAttnFwdCombineIN4cute5tupleIJNS3_1CILi8EEENS5_ILi128EEEEEELi5ELi256ELi1ELb0ELb0EffNS_4arch4Sm80EEEEEvNT_6ParamsE,@function
        .size           _ZN7cutlass13device_kernelIN5flash19FlashAttnFwdCombineIN4cute5tupleIJNS3_1CILi8EEENS5_ILi128EEEEEELi5ELi256ELi1ELb0ELb0EffNS_4arch4Sm80EEEEEvNT_6ParamsE,(.L_x_1988 - _ZN7cutlass13device_kernelIN5flash19FlashAttnFwdCombineIN4cute5tupleIJNS3_1CILi8EEENS5_ILi128EEEEEELi5ELi256ELi1ELb0ELb0EffNS_4arch4Sm80EEEEEvNT_6ParamsE)
        .other          _ZN7cutlass13device_kernelIN5flash19FlashAttnFwdCombineIN4cute5tupleIJNS3_1CILi8EEENS5_ILi128EEEEEELi5ELi256ELi1ELb0ELb0EffNS_4arch4Sm80EEEEEvNT_6ParamsE,@"STO_CUDA_ENTRY STV_DEFAULT"
_ZN7cutlass13device_kernelIN5flash19FlashAttnFwdCombineIN4cute5tupleIJNS3_1CILi8EEENS5_ILi128EEEEEELi5ELi256ELi1ELb0ELb0EffNS_4arch4Sm80EEEEEvNT_6ParamsE:
        /* <DEDUP_REMOVED lines=58> */
.L_x_1362:
        /* <DEDUP_REMOVED lines=49> */
.L_x_1364:
[----:B------:R-:W-:Y:S05]  /*06b0*/  BSYNC B0 ;  /* 0x0000000000007941 */ /* 0x000fea0003800000 */
.L_x_1363:
        /* <DEDUP_REMOVED lines=74> */
.L_x_1374:
        /* <DEDUP_REMOVED lines=81> */
.L_x_1367:
[----:B------:R-:W-:Y:S05]  /*1070*/  BSYNC B0 ;  /* 0x0000000000007941 */ /* 0x000fea0003800000 */
.L_x_1366:
        /* <DEDUP_REMOVED lines=22> */
.L_x_1372:
        /* <DEDUP_REMOVED lines=129> */
.L_x_1371:
[----:B------:R-:W-:Y:S05]  /*19f0*/  BSYNC B0 ;  /* 0x0000000000007941 */ /* 0x000fea0003800000 */
.L_x_1370:
        /* <DEDUP_REMOVED lines=8> */
.L_x_1373:
        /* <DEDUP_REMOVED lines=43> */
.L_x_1369:
[----:B------:R-:W-:Y:S05]  /*1d30*/  BSYNC B1 ;  /* 0x0000000000017941 */ /* 0x000fea0003800000 */
.L_x_1368:
        /* <DEDUP_REMOVED lines=22> */
.L_x_1365:
[----:B------:R-:W-:Y:S02]  /*1ea0*/  MOV R4, 0x1ec0 ;  /* 0x00001ec000047802 */ /* 0x000fe40000000f00 */
[----:B-12---:R-:W-:Y:S05]  /*1eb0*/  CALL.REL.NOINC `($__internal_123_$__cuda_sm70_shflsync_bfly_p) ;  /* 0x0000001000007944 */ /* 0x006fea0003c00000 */
[----:B-12---:R-:W-:Y:S05]  /*1ec0*/  BRA `(.L_x_1374) ;  /* 0xffffec9000007947 */ /* 0x006fea000383ffff */
        .weak           $__internal_123_$__cuda_sm70_shflsync_bfly_p
        .type           $__internal_123_$__cuda_sm70_shflsync_bfly_p,@function
        .size           $__internal_123_$__cuda_sm70_shflsync_bfly_p,(.L_x_1988 - $__internal_123_$__cuda_sm70_shflsync_bfly_p)
$__internal_123_$__cuda_sm70_shflsync_bfly_p:
[----:B------:R-:W-:Y:S01]  /*1ed0*/  HFMA2.MMA R7, -RZ, RZ, 0, 0 ;  /* 0x00000000ff077435 */ /* 0x000fe200000001ff */
[----:B------:R-:W-:Y:S01]  /*1ee0*/  MOV R6, R4 ;  /* 0x0000000400067202 */ /* 0x000fe20000000f00 */
[----:B------:R1:W2:Y:S04]  /*1ef0*/  SHFL.BFLY PT, R5, R0, 0x10, 0x1f ;  /* 0x0e001f0000057f89 */ /* 0x0002a800000e0000 */
[----:B------:R-:W-:Y:S05]  /*1f00*/  RET.REL.NODEC R6 `(_ZN7cutlass13device_kernelIN5flash19FlashAttnFwdCombineIN4cute5tupleIJNS3_1CILi8EEENS5_ILi128EEEEEELi5ELi256ELi1ELb0ELb0EffNS_4arch4Sm80EEEEEvNT_6ParamsE) ;  /* 0xffffe0f006007950 */ /* 0x000fea0003c3ffff */
.L_x_1375:
        /* <DEDUP_REMOVED lines=15> */
.L_x_1988:


//--------------------- .text._ZN7cutlass13device_kernelIN5flash19FlashAttnFwdCombineIN4cute5tupleIJNS3_1CILi8EEENS5_ILi128EEEEEELi8ELi256ELi1ELb0ELb1EffNS_4arch4Sm80EEEEEvNT_6ParamsE --------------------------
	.section	.text._ZN7cutlass13device_kernelIN5flash19FlashAttnFwdCombineIN4cute5tupleIJNS3_1CILi8EEENS5_ILi128EEEEEELi8ELi256ELi1ELb0ELb1EffNS_4arch4Sm80EEEEEvNT_6ParamsE,"ax",@progbits
	.sectioninfo	@"SHI_REGISTERS=48"
	.align	128
.text._ZN7cutlass13device_kernelIN5flash19FlashAttnFwdCombineIN4cute5tupleIJNS3_1CILi8EEENS5_ILi128EEEEEELi8ELi256ELi1ELb0ELb1EffNS_4arch4Sm80EEEEEvNT_6ParamsE:
        .type           _ZN7cutlass13device_kernelIN5flash19FlashAttnFwdCombineIN4cute5tupleIJNS3_1CILi8EEENS5_ILi128EEEEEELi8ELi256ELi1ELb0ELb1EffNS_4arch4Sm80EEEEEvNT_6ParamsE,@function
        .size           _ZN7cutlass13device_kernelIN5flash19FlashAttnFwdCombineIN4cute5tupleIJNS3_1CILi8EEENS5_ILi128EEEEEELi8ELi256ELi1ELb0ELb1EffNS_4arch4Sm80EEEEEvNT_6ParamsE,(.L_x_1990 - _ZN7cutlass13device_kernelIN5flash19FlashAttnFwdCombineIN4cute5tupleIJNS3_1CILi8EEENS5_ILi128EEEEEELi8ELi256ELi1ELb0ELb1EffNS_4arch4Sm80EEEEEvNT_6ParamsE)
        .other          _ZN7cutlass13device_kernelIN5flash19FlashAttnFwdCombineIN4cute5tupleIJNS3_1CILi8EEENS5_ILi128EEEEEELi8ELi256ELi1ELb0ELb1EffNS_4arch4Sm80EEEEEvNT_6ParamsE,@"STO_CUDA_ENTRY STV_DEFAULT"
_ZN7cutlass13device_kernelIN5flash19FlashAttnFwdCombineIN4cute5tupleIJNS3_1CILi8EEENS5_ILi128EEEEEELi8ELi256ELi1ELb0ELb1EffNS_4arch4Sm80EEEEEvNT_6ParamsE:
        /* <DEDUP_REMOVED lines=51> */
.L_x_1376:
        /* <DEDUP_REMOVED lines=25> */
.L_x_1377:
        /* <DEDUP_REMOVED lines=100> */
.L_x_1379:
        /* <DEDUP_REMOVED lines=13> */
[----:B------:R-:W-:Y:S05]  /*0bd0*/  CALL.REL.NOINC `($__internal_124_$__cuda_sm20_div_u64) ;  /* 0x0000281000007944 */ /* 0x000fea0003c00000 */
[----:B------:R-:W-:Y:S05]  /*0be0*/  BRA `(.L_x_1381) ;  /* 0x0000012000007947 */ /* 0x000fea0003800000 */
.L_x_1380:
        /* <DEDUP_REMOVED lines=18> */
.L_x_1381:
[----:B------:R-:W-:Y:S02]  /*0d10*/  IADD3 R6, R8, -0x1, RZ ;  /* 0xffffffff08067810 */ /* 0x000fe40007ffe0ff */
[----:B------:R-:W-:-:S03]  /*0d20*/  MOV R7, R3 ;  /* 0x0000000300077202 */ /* 0x000fc60000000f00 */
.L_x_1378:
        /* <DEDUP_REMOVED lines=173> */
.L_x_1383:
[----:B------:R-:W-:Y:S05]  /*1800*/  BSYNC B0 ;  /* 0x0000000000007941 */ /* 0x000fea0003800000 */
.L_x_1382:
        /* <DEDUP_REMOVED lines=93> */
.L_x_1393:
        /* <DEDUP_REMOVED lines=129> */
.L_x_1386:
[----:B------:R-:W-:Y:S05]  /*25f0*/  BSYNC B0 ;  /* 0x0000000000007941 */ /* 0x000fea0003800000 */
.L_x_1385:
        /* <DEDUP_REMOVED lines=22> */
.L_x_1391:
        /* <DEDUP_REMOVED lines=129> */
.L_x_1390:
[----:B------:R-:W-:Y:S05]  /*2f70*/  BSYNC B0 ;  /* 0x0000000000007941 */ /* 0x000fea0003800000 */
.L_x_1389:
[----:B------:R-:W-:-:S13]  /*2f80*/  ISETP.NE.AND P0, PT, R36, RZ, PT ;  /* 0x000000ff2400720c */ /* 0x000fda0003f05270 */
[----:B------:R-:W-:Y:S05]  /*2f90*/  @!P0 BRA `(.L_x_1388) ;  /* 0x000002f000008947 */ /* 0x000fea0003800000 */
[----:B------:R-:W-:Y:S01]  /*2fa0*/  IADD3 R0, R42, 0x3, RZ ;  /* 0x000000032a007810 */ /* 0x000fe20007ffe0ff */
[----:B------:R-:W-:Y:S02]  /*2fb0*/  IMAD.MOV.U32 R15, RZ, RZ, 0x3 ;  /* 0x00000003ff0f7424 */ /* 0x000fe400078e00ff */
[----:B------:R-:W-:Y:S01]  /*2fc0*/  IMAD.MOV.U32 R11, RZ, RZ, RZ ;  /* 0x000000ffff0b7224 */ /* 0x000fe200078e00ff */
[----:B------:R-:W-:Y:S02]  /*2fd0*/  SHF.R.S32.HI R10, RZ, 0x1f, R0 ;  /* 0x0000001fff0a7819 */ /* 0x000fe40000011400 */
.L_x_1392:
        /* <DEDUP_REMOVED lines=43> */
.L_x_1388:
[----:B------:R-:W-:Y:S05]  /*3290*/  BSYNC B1 ;  /* 0x0000000000017941 */ /* 0x000fea0003800000 */
.L_x_1387:
        /* <DEDUP_REMOVED lines=18> */
.L_x_1384:
[----:B------:R-:W-:Y:S02]  /*33c0*/  MOV R4, 0x33e0 ;  /* 0x000033e000047802 */ /* 0x000fe40000000f00 */
[----:B------:R-:W-:Y:S05]  /*33d0*/  CALL.REL.NOINC `($__internal_125_$__cuda_sm70_shflsync_bfly_p) ;  /* 0x000003e000007944 */ /* 0x000fea0003c00000 */
[----:B-12---:R-:W-:Y:S05]  /*33e0*/  BRA `(.L_x_1393) ;  /* 0xffffe9f000007947 */ /* 0x006fea000383ffff */
        .weak           $__internal_124_$__cuda_sm20_div_u64
        .type           $__internal_124_$__cuda_sm20_div_u64,@function
        .size           $__internal_124_$__cuda_sm20_div_u64,($__internal_125_$__cuda_sm70_shflsync_bfly_p - $__internal_124_$__cuda_sm20_div_u64)
$__internal_124_$__cuda_sm20_div_u64:
        /* <DEDUP_REMOVED lines=60> */
[----:B------:R-:W-:Y:S06]  /*37b0*/  RET.REL.NODEC R6 `(_ZN7cutlass13device_kernelIN5flash19FlashAttnFwdCombineIN4cute5tupleIJNS3_1CILi8EEENS5_ILi128EEEEEELi8ELi256ELi1ELb0ELb1EffNS_4arch4Sm80EEEEEvNT_6ParamsE) ;  /* 0xffffc84006007950 */ /* 0x000fec0003c3ffff */
        .weak           $__internal_125_$__cuda_sm70_shflsync_bfly_p
        .type           $__internal_125_$__cuda_sm70_shflsync_bfly_p,@function
        .size           $__internal_125_$__cuda_sm70_shflsync_bfly_p,(.L_x_1990 - $__internal_125_$__cuda_sm70_shflsync_bfly_p)
$__internal_125_$__cuda_sm70_shflsync_bfly_p:
[----:B------:R-:W-:Y:S01]  /*37c0*/  HFMA2.MMA R11, -RZ, RZ, 0, 0 ;  /* 0x00000000ff0b7435 */ /* 0x000fe200000001ff */
[----:B------:R-:W-:Y:S01]  /*37d0*/  MOV R10, R4 ;  /* 0x00000004000a7202 */ /* 0x000fe20000000f00 */
[----:B------:R1:W2:Y:S04]  /*37e0*/  SHFL.BFLY PT, R5, R0, 0x10, 0x1f ;  /* 0x0e001f0000057f89 */ /* 0x0002a800000e0000 */
[----:B------:R-:W-:Y:S05]  /*37f0*/  RET.REL.NODEC R10 `(_ZN7cutlass13device_kernelIN5flash19FlashAttnFwdCombineIN4cute5tupleIJNS3_1CILi8EEENS5_ILi128EEEEEELi8ELi256ELi1ELb0ELb1EffNS_4arch4Sm80EEEEEvNT_6ParamsE) ;  /* 0xffffc8000a007950 */ /* 0x000fea0003c3ffff */
.L_x_1394:
        /* <DEDUP_REMOVED lines=16> */
.L_x_1990:


//--------------------- .text._ZN7cutlass13device_kernelIN5flash19FlashAttnFwdCombineIN4cute5tupleIJNS3_1CILi8EEENS5_ILi128EEEEEELi7ELi256ELi1ELb0ELb1EffNS_4arch4Sm80EEEEEvNT_6ParamsE --------------------------
	.section	.text._ZN7cutlass13device_kernelIN5flash19FlashAttnFwdCombineIN4cute5tupleIJNS3_1CILi8EEENS5_ILi128EEEEEELi7ELi256ELi1ELb0ELb1EffNS_4arch4Sm80EEEEEvNT_6ParamsE,"ax",@progbits
	.sectioninfo	@"SHI_REGISTERS=42"
	.align	128
.text._ZN7cutlass13device_kernelIN5flash19FlashAttnFwdCombineIN4cute5tupleIJNS3_1CILi8EEENS5_ILi128EEEEEELi7ELi256ELi1ELb0ELb1EffNS_4arch4Sm80EEEEEvNT_6ParamsE:
        .type           _ZN7cutlass13device_kernelIN5flash19FlashAttnFwdCombineIN4cute5tupleIJNS3_1CILi8EEENS5_ILi128EEEEEELi7ELi256ELi1ELb0ELb1EffNS_4arch4Sm80EEEEEvNT_6ParamsE,@function
        .size           _ZN7cutlass13device_kernelIN5flash19FlashAttnFwdCombineIN4cute5tupleIJNS3_1CILi8EEENS5_ILi128EEEEEELi7ELi256ELi1ELb0ELb1EffNS_4arch4Sm80EEEEEvNT_6ParamsE,(.L_x_1993 - _ZN7cutlass13device_kernelIN5flash19FlashAttnFwdCombineIN4cute5tupleIJNS3_1CILi8EEENS5_ILi128EEEEEELi7ELi256ELi1ELb0ELb1EffNS_4arch4Sm80EEEEEvNT_6ParamsE)
        .other          _ZN7cutlass13device_kernelIN5flash19FlashAttnFwdCombineIN4cute5tupleIJNS3_1CILi8EEENS5_ILi128EEEEEELi7ELi256ELi1ELb0ELb1EffNS_4arch4Sm80EEEEEvNT_6ParamsE,@"STO_CUDA_ENTRY STV_DEFAULT"
_ZN7cutlass13device_kernelIN5flash19FlashAttnFwdCombineIN4cute5tupleIJNS3_1CILi8EEENS5_ILi128EEEEEELi7ELi256ELi1ELb0ELb1EffNS_4arch4Sm80EEEEEvNT_6ParamsE:
        /* <DEDUP_REMOVED lines=51> */
.L_x_1395:
        /* <DEDUP_REMOVED lines=25> */
.L_x_1396:
        /* <DEDUP_REMOVED lines=101> */
.L_x_1398:
        /* <DEDUP_REMOVED lines=14> */
[----:B------:R-:W-:Y:S05]  /*0bf0*/  CALL.REL.NOINC `($__internal_126_$__cuda_sm20_div_u64) ;  /* 0x000021c000007944 */ /* 0x000fea0003c00000 */
[----:B------:R-:W-:Y:S05]  /*0c00*/  BRA `(.L_x_1400) ;  /* 0x0000013000007947 */ /* 0x000fea0003800000 */
.L_x_1399:
        /* <DEDUP_REMOVED lines=19> */
.L_x_1400:
[----:B------:R-:W-:Y:S02]  /*0d40*/  IADD3 R3, R8, -0x1, RZ ;  /* 0xffffffff08037810 */ /* 0x000fe40007ffe0ff */
[----:B------:R-:W-:-:S03]  /*0d50*/  MOV R6, R0 ;  /* 0x0000000000067202 */ /* 0x000fc60000000f00 */
.L_x_1397:
        /* <DEDUP_REMOVED lines=107> */
.L_x_1402:
[----:B------:R-:W-:Y:S05]  /*1410*/  BSYNC B0 ;  /* 0x0000000000007941 */ /* 0x000fea0003800000 */
.L_x_1401:
        /* <DEDUP_REMOVED lines=86> */
.L_x_1412:
        /* <DEDUP_REMOVED lines=97> */
.L_x_1405:
[----:B------:R-:W-:Y:S05]  /*1f90*/  BSYNC B0 ;  /* 0x0000000000007941 */ /* 0x000fea0003800000 */
.L_x_1404:
        /* <DEDUP_REMOVED lines=22> */
.L_x_1410:
        /* <DEDUP_REMOVED lines=129> */
.L_x_1409:
[----:B------:R-:W-:Y:S05]  /*2910*/  BSYNC B0 ;  /* 0x0000000000007941 */ /* 0x000fea0003800000 */
.L_x_1408:
        /* <DEDUP_REMOVED lines=8> */
.L_x_1411:
        /* <DEDUP_REMOVED lines=43> */
.L_x_1407:
[----:B------:R-:W-:Y:S05]  /*2c50*/  BSYNC B1 ;  /* 0x0000000000017941 */ /* 0x000fea0003800000 */
.L_x_1406:
        /* <DEDUP_REMOVED lines=18> */
.L_x_1403:
[----:B--2---:R-:W-:Y:S02]  /*2d80*/  MOV R4, 0x2da0 ;  /* 0x00002da000047802 */ /* 0x004fe40000000f00 */
[----:B------:R-:W-:Y:S05]  /*2d90*/  CALL.REL.NOINC `($__internal_127_$__cuda_sm70_shflsync_bfly_p) ;  /* 0x000003f000007944 */ /* 0x000fea0003c00000 */
[----:B--2---:R-:W-:Y:S01]  /*2da0*/  MOV R4, R5 ;  /* 0x0000000500047202 */ /* 0x004fe20000000f00 */
[----:B-1----:R-:W-:Y:S05]  /*2db0*/  BRA `(.L_x_1412) ;  /* 0xffffebc000007947 */ /* 0x002fea000383ffff */
        .weak           $__internal_126_$__cuda_sm20_div_u64
        .type           $__internal_126_$__cuda_sm20_div_u64,@function
        .size           $__internal_126_$__cuda_sm20_div_u64,($__internal_127_$__cuda_sm70_shflsync_bfly_p - $__internal_126_$__cuda_sm20_div_u64)
$__internal_126_$__cuda_sm20_div_u64:
        /* <DEDUP_REMOVED lines=60> */
[----:B------:R-:W-:Y:S06]  /*3180*/  RET.REL.NODEC R6 `(_ZN7cutlass13device_kernelIN5flash19FlashAttnFwdCombineIN4cute5tupleIJNS3_1CILi8EEENS5_ILi128EEEEEELi7ELi256ELi1ELb0ELb1EffNS_4arch4Sm80EEEEEvNT_6ParamsE) ;  /* 0xffffce7006007950 */ /* 0x000fec0003c3ffff */
        .weak           $__internal_127_$__cuda_sm70_shflsync_bfly_p
        .type           $__internal_127_$__cuda_sm70_shflsync_bfly_p,@function
        .size           $__internal_127_$__cuda_sm70_shflsync_bfly_p,(.L_x_1993 - $__internal_127_$__cuda_sm70_shflsync_bfly_p)
$__internal_127_$__cuda_sm70_shflsync_bfly_p:
[----:B------:R-:W-:Y:S01]  /*3190*/  HFMA2.MMA R21, -RZ, RZ, 0, 0 ;  /* 0x00000000ff157435 */ /* 0x000fe200000001ff */
[----:B------:R-:W-:Y:S01]  /*31a0*/  MOV R20, R4 ;  /* 0x0000000400147202 */ /* 0x000fe20000000f00 */
[----:B------:R1:W2:Y:S04]  /*31b0*/  SHFL.BFLY PT, R5, R0, 0x10, 0x1f ;  /* 0x0e001f0000057f89 */ /* 0x0002a800000e0000 */
[----:B------:R-:W-:Y:S05]  /*31c0*/  RET.REL.NODEC R20 `(_ZN7cutlass13device_kernelIN5flash19FlashAttnFwdCombineIN4cute5tupleIJNS3_1CILi8EEENS5_ILi128EEEEEELi7ELi256ELi1ELb0ELb1EffNS_4arch4Sm80EEEEEvNT_6ParamsE) ;  /* 0xffffce3014007950 */ /* 0x000fea0003c3ffff */
.L_x_1413:
        /* <DEDUP_REMOVED lines=11> */
.L_x_1993:


//--------------------- .text._ZN7cutlass13device_kernelIN5flash19FlashAttnFwdCombineIN4cute5tupleIJNS3_1CILi8EEENS5_ILi128EEEEEELi6ELi256ELi1ELb0ELb1EffNS_4arch4Sm80EEEEEvNT_6ParamsE --------------------------
	.section	.text._ZN7cutlass13device_kernelIN5flash19FlashAttnFwdCombineIN4cute5tupleIJNS3_1CILi8EEENS5_ILi128EEEEEELi6ELi256ELi1ELb0ELb1EffNS_4arch4Sm80EEEEEvNT_6ParamsE,"ax",@progbits
	.sectioninfo	@"SHI_REGISTERS=42"
	.align	128
.text._ZN7cutlass13device_kernelIN5flash19FlashAttnFwdCombineIN4cute5tupleIJNS3_1CILi8EEENS5_ILi128EEEEEELi6ELi256ELi1ELb0ELb1EffNS_4arch4Sm80EEEEEvNT_6ParamsE:
        .type           _ZN7cutlass13device_kernelIN5flash19FlashAttnFwdCombineIN4cute5tupleIJNS3_1CILi8EEENS5_ILi128EEEEEELi6ELi256ELi1ELb0ELb1EffNS_4arch4Sm80EEEEEvNT_6ParamsE,@function
        .size           _ZN7cutlass13device_kernelIN5flash19FlashAttnFwdCombineIN4cute5tupleIJNS3_1CILi8EEENS5_ILi128EEEEEELi6ELi256ELi1ELb0ELb1EffNS_4arch4Sm80EEEEEvNT_6ParamsE,(.L_x_1996 - _ZN7cutlass13device_kernelIN5flash19FlashAttnFwdCombineIN4cute5tupleIJNS3_1CILi8EEENS5_ILi128EEEEEELi6ELi256ELi1ELb0ELb1EffNS_4arch4Sm80EEEEEvNT_6ParamsE)
        .other          _ZN7cutlass13device_kernelIN5flash19FlashAttnFwdCombineIN4cute5tupleIJNS3_1CILi8EEENS5_ILi128EEEEEELi6ELi256ELi1ELb0ELb1EffNS_4arch4Sm80EEEEEvNT_6ParamsE,@"STO_CUDA_ENTRY STV_DEFAULT"
_ZN7cutlass13device_kernelIN5flash19FlashAttnFwdCombineIN4cute5tupleIJNS3_1CILi8EEENS5_ILi128EEEEEELi6ELi256ELi1ELb0ELb1EffNS_4arch4Sm80EEEEEvNT_6ParamsE:
        /* <DEDUP_REMOVED lines=51> */
.L_x_1414:
        /* <DEDUP_REMOVED lines=25> */
.L_x_1415:
        /* <DEDUP_REMOVED lines=101> */
.L_x_1417:
        /* <DEDUP_REMOVED lines=14> */
[----:B------:R-:W-:Y:S05]  /*0bf0*/  CALL.REL.NOINC `($__internal_128_$__cuda_sm20_div_u64) ;  /* 0x00001da000007944 */ /* 0x000fea0003c00000 */
[----:B------:R-:W-:Y:S05]  /*0c00*/  BRA `(.L_x_1419) ;  /* 0x0000013000007947 */ /* 0x000fea0003800000 */
.L_x_1418:
        /* <DEDUP_REMOVED lines=19> */
.L_x_1419:
[----:B------:R-:W-:Y:S02]  /*0d40*/  IADD3 R3, R8, -0x1, RZ ;  /* 0xffffffff08037810 */ /* 0x000fe40007ffe0ff */
[----:B------:R-:W-:-:S03]  /*0d50*/  MOV R6, R0 ;  /* 0x0000000000067202 */ /* 0x000fc60000000f00 */
.L_x_1416:
        /* <DEDUP_REMOVED lines=66> */
.L_x_1421:
[----:B------:R-:W-:Y:S05]  /*1180*/  BSYNC B0 ;  /* 0x0000000000007941 */ /* 0x000fea0003800000 */
.L_x_1420:
        /* <DEDUP_REMOVED lines=77> */
.L_x_1431:
        /* <DEDUP_REMOVED lines=81> */
.L_x_1424:
[----:B------:R-:W-:Y:S05]  /*1b70*/  BSYNC B0 ;  /* 0x0000000000007941 */ /* 0x000fea0003800000 */
.L_x_1423:
        /* <DEDUP_REMOVED lines=22> */
.L_x_1429:
        /* <DEDUP_REMOVED lines=129> */
.L_x_1428:
[----:B------:R-:W-:Y:S05]  /*24f0*/  BSYNC B0 ;  /* 0x0000000000007941 */ /* 0x000fea0003800000 */
.L_x_1427:
        /* <DEDUP_REMOVED lines=8> */
.L_x_1430:
        /* <DEDUP_REMOVED lines=43> */
.L_x_1426:
[----:B------:R-:W-:Y:S05]  /*2830*/  BSYNC B1 ;  /* 0x0000000000017941 */ /* 0x000fea0003800000 */
.L_x_1425:
        /* <DEDUP_REMOVED lines=18> */
.L_x_1422:
[----:B-1----:R-:W-:Y:S02]  /*2960*/  MOV R5, 0x2980 ;  /* 0x0000298000057802 */ /* 0x002fe40000000f00 */
[----:B------:R-:W-:Y:S05]  /*2970*/  CALL.REL.NOINC `($__internal_129_$__cuda_sm70_shflsync_bfly_p) ;  /* 0x000003f000007944 */ /* 0x000fea0003c00000 */
[----:B--2---:R-:W-:Y:S01]  /*2980*/  MOV R5, R7 ;  /* 0x0000000700057202 */ /* 0x004fe20000000f00 */
[----:B-1----:R-:W-:Y:S05]  /*2990*/  BRA `(.L_x_1431) ;  /* 0xffffecc000007947 */ /* 0x002fea000383ffff */
        .weak           $__internal_128_$__cuda_sm20_div_u64
        .type           $__internal_128_$__cuda_sm20_div_u64,@function
        .size           $__internal_128_$__cuda_sm20_div_u64,($__internal_129_$__cuda_sm70_shflsync_bfly_p - $__internal_128_$__cuda_sm20_div_u64)
$__internal_128_$__cuda_sm20_div_u64:
        /* <DEDUP_REMOVED lines=60> */
[----:B------:R-:W-:Y:S06]  /*2d60*/  RET.REL.NODEC R6 `(_ZN7cutlass13device_kernelIN5flash19FlashAttnFwdCombineIN4cute5tupleIJNS3_1CILi8EEENS5_ILi128EEEEEELi6ELi256ELi1ELb0ELb1EffNS_4arch4Sm80EEEEEvNT_6ParamsE) ;  /* 0xffffd29006007950 */ /* 0x000fec0003c3ffff */
        .weak           $__internal_129_$__cuda_sm70_shflsync_bfly_p
        .type           $__internal_129_$__cuda_sm70_shflsync_bfly_p,@function
        .size           $__internal_129_$__cuda_sm70_shflsync_bfly_p,(.L_x_1996 - $__internal_129_$__cuda_sm70_shflsync_bfly_p)
$__internal_129_$__cuda_sm70_shflsync_bfly_p:
[----:B------:R-:W-:Y:S01]  /*2d70*/  HFMA2.MMA R23, -RZ, RZ, 0, 0 ;  /* 0x00000000ff177435 */ /* 0x000fe200000001ff */
[----:B------:R-:W-:Y:S01]  /*2d80*/  MOV R22, R5 ;  /* 0x0000000500167202 */ /* 0x000fe20000000f00 */
[----:B------:R1:W2:Y:S04]  /*2d90*/  SHFL.BFLY PT, R7, R4, 0x10, 0x1f ;  /* 0x0e001f0004077f89 */ /* 0x0002a800000e0000 */
[----:B------:R-:W-:Y:S05]  /*2da0*/  RET.REL.NODEC R22 `(_ZN7cutlass13device_kernelIN5flash19FlashAttnFwdCombineIN4cute5tupleIJNS3_1CILi8EEENS5_ILi128EEEEEELi6ELi256ELi1ELb0ELb1EffNS_4arch4Sm80EEEEEvNT_6ParamsE) ;  /* 0xffffd25016007950 */ /* 0x000fea0003c3ffff */
.L_x_1432:
        /* <DEDUP_REMOVED lines=13> */
.L_x_1996:


//--------------------- .text._ZN7cutlass13device_kernelIN5flash19FlashAttnFwdCombineIN4cute5tupleIJNS3_1CILi8EEENS5_ILi128EEEEEELi5ELi256ELi1ELb0ELb1EffNS_4arch4Sm80EEEEEvNT_6ParamsE --------------------------
	.section	.text._ZN7cutlass13device_kernelIN5flash19FlashAttnFwdCombineIN4cute5tupleIJNS3_1CILi8EEENS5_ILi128EEEEEELi5ELi256ELi1ELb0ELb1EffNS_4arch4Sm80EEEEEvNT_6ParamsE,"ax",@progbits
	.sectioninfo	@"SHI_REGISTERS=42"
	.align	128
.text._ZN7cutlass13device_kernelIN5flash19FlashAttnFwdCombineIN4cute5tupleIJNS3_1CILi8EEENS5_ILi128EEEEEELi5ELi256ELi1ELb0ELb1EffNS_4arch4Sm80EEEEEvNT_6ParamsE:
        .type           _ZN7cutlass13device_kernelIN5flash19FlashAttnFwdCombineIN4cute5tupleIJNS3_1CILi8EEENS5_ILi128EEEEEELi5ELi256ELi1ELb0ELb1EffNS_4arch4Sm80EEEEEvNT_6ParamsE,@function
        .size           _ZN7cutlass13device_kernelIN5flash19FlashAttnFwdCombineIN4cute5tupleIJNS3_1CILi8EEENS5_ILi128EEEEEELi5ELi256ELi1ELb0ELb1EffNS_4arch4Sm80EEEEEvNT_6ParamsE,(.L_x_1999 - _ZN7cutlass13device_kernelIN5flash19FlashAttnFwdCombineIN4cute5tupleIJNS3_1CILi8EEENS5_ILi128EEEEEELi5ELi256ELi1ELb0ELb1EffNS_4arch4Sm80EEEEEvNT_6ParamsE)
        .other          _ZN7cutlass13device_kernelIN5flash19FlashAttnFwdCombineIN4cute5tupleIJNS3_1CILi8EEENS5_ILi128EEEEEELi5ELi256ELi1ELb0ELb1EffNS_4arch4Sm80EEEEEvNT_6ParamsE,@"STO_CUDA_ENTRY STV_DEFAULT"
_ZN7cutlass13device_kernelIN5flash19FlashAttnFwdCombineIN4cute5tupleIJNS3_1CILi8EEENS5_ILi128EEEEEELi5ELi256ELi1ELb0ELb1EffNS_4arch4Sm80EEEEEvNT_6ParamsE:
        /* <DEDUP_REMOVED lines=51> */
.L_x_1433:
        /* <DEDUP_REMOVED lines=25> */
.L_x_1434:
        /* <DEDUP_REMOVED lines=101> */
.L_x_1436:
        /* <DEDUP_REMOVED lines=14> */
[----:B------:R-:W-:Y:S05]  /*0bf0*/  CALL.REL.NOINC `($__internal_130_$__cuda_sm20_div_u64) ;  /* 0x00001b3000007944 */ /* 0x000fea0003c00000 */
[----:B------:R-:W-:Y:S05]  /*0c00*/  BRA `(.L_x_1438) ;  /* 0x0000013000007947 */ /* 0x000fea0003800000 */
.L_x_1437:
        /* <DEDUP_REMOVED lines=19> */
.L_x_1438:
[----:B------:R-:W-:Y:S02]  /*0d40*/  IADD3 R3, R8, -0x1, RZ ;  /* 0xffffffff08037810 */ /* 0x000fe40007ffe0ff */
[----:B------:R-:W-:-:S03]  /*0d50*/  MOV R6, R0 ;  /* 0x0000000000067202 */ /* 0x000fc60000000f00 */
.L_x_1435:
        /* <DEDUP_REMOVED lines=43> */
.L_x_1440:
[----:B------:R-:W-:Y:S05]  /*1010*/  BSYNC B0 ;  /* 0x0000000000007941 */ /* 0x000fea0003800000 */
.L_x_1439:
        /* <DEDUP_REMOVED lines=70> */
.L_x_1450:
        /* <DEDUP_REMOVED lines=73> */
.L_x_1443:
[----:B------:R-:W-:Y:S05]  /*1910*/  BSYNC B0 ;  /* 0x0000000000007941 */ /* 0x000fea0003800000 */
.L_x_1442:
        /* <DEDUP_REMOVED lines=22> */
.L_x_1448:
        /* <DEDUP_REMOVED lines=129> */
.L_x_1447:
[----:B------:R-:W-:Y:S05]  /*2290*/  BSYNC B0 ;  /* 0x0000000000007941 */ /* 0x000fea0003800000 */
.L_x_1446:
        /* <DEDUP_REMOVED lines=8> */
.L_x_1449:
        /* <DEDUP_REMOVED lines=43> */
.L_x_1445:
[----:B------:R-:W-:Y:S05]  /*25d0*/  BSYNC B1 ;  /* 0x0000000000017941 */ /* 0x000fea0003800000 */
.L_x_1444:
        /* <DEDUP_REMOVED lines=18> */
.L_x_1441:
[----:B-1----:R-:W-:Y:S02]  /*2700*/  MOV R4, 0x2720 ;  /* 0x0000272000047802 */ /* 0x002fe40000000f00 */
[----:B--2---:R-:W-:Y:S05]  /*2710*/  CALL.REL.NOINC `($__internal_131_$__cuda_sm70_shflsync_bfly_p) ;  /* 0x000003e000007944 */ /* 0x004fea0003c00000 */
[----:B-12---:R-:W-:Y:S05]  /*2720*/  BRA `(.L_x_1450) ;  /* 0xffffed5000007947 */ /* 0x006fea000383ffff */
        .weak           $__internal_130_$__cuda_sm20_div_u64
        .type           $__internal_130_$__cuda_sm20_div_u64,@function
        .size           $__internal_130_$__cuda_sm20_div_u64,($__internal_131_$__cuda_sm70_shflsync_bfly_p - $__internal_130_$__cuda_sm20_div_u64)
$__internal_130_$__cuda_sm20_div_u64:
        /* <DEDUP_REMOVED lines=60> */
[----:B------:R-:W-:Y:S06]  /*2af0*/  RET.REL.NODEC R6 `(_ZN7cutlass13device_kernelIN5flash19FlashAttnFwdCombineIN4cute5tupleIJNS3_1CILi8EEENS5_ILi128EEEEEELi5ELi256ELi1ELb0ELb1EffNS_4arch4Sm80EEEEEvNT_6ParamsE) ;  /* 0xffffd50006007950 */ /* 0x000fec0003c3ffff */
        .weak           $__internal_131_$__cuda_sm70_shflsync_bfly_p
        .type           $__internal_131_$__cuda_sm70_shflsync_bfly_p,@function
        .size           $__internal_131_$__cuda_sm70_shflsync_bfly_p,(.L_x_1999 - $__internal_131_$__cuda_sm70_shflsync_bfly_p)
$__internal_131_$__cuda_sm70_shflsync_bfly_p:
[----:B------:R-:W-:Y:S01]  /*2b00*/  HFMA2.MMA R11, -RZ, RZ, 0, 0 ;  /* 0x00000000ff0b7435 */ /* 0x000fe200000001ff */
[----:B------:R-:W-:Y:S01]  /*2b10*/  MOV R10, R4 ;  /* 0x00000004000a7202 */ /* 0x000fe20000000f00 */
[----:B------:R1:W2:Y:S04]  /*2b20*/  SHFL.BFLY PT, R5, R0, 0x10, 0x1f ;  /* 0x0e001f0000057f89 */ /* 0x0002a800000e0000 */
[----:B------:R-:W-:Y:S05]  /*2b30*/  RET.REL.NODEC R10 `(_ZN7cutlass13device_kernelIN5flash19FlashAttnFwdCombineIN4cute5tupleIJNS3_1CILi8EEENS5_ILi128EEEEEELi5ELi256ELi1ELb0ELb1EffNS_4arch4Sm80EEEEEvNT_6ParamsE) ;  /* 0xffffd4c00a007950 */ /* 0x000fea0003c3ffff */
.L_x_1451:
        /* <DEDUP_REMOVED lines=12> */
.L_x_1999:


//--------------------- .text._ZN7cutlass13device_kernelIN5flash19FlashAttnFwdCombineIN4cute5tupleIJNS3_1CILi16EEENS5_ILi64EEEEEELi8ELi256ELi1ELb0ELb0EffNS_4arch4Sm90EEEEEvNT_6ParamsE --------------------------
	.section	.text._ZN7cutlass13device_kernelIN5flash19FlashAttnFwdCombineIN4cute5tupleIJNS3_1CILi16EEENS5_ILi64EEEEEELi8ELi256ELi1ELb0ELb0EffNS_4arch4Sm90EEEEEvNT_6ParamsE,"ax",@progbits
	.sectioninfo	@"SHI_REGISTERS=55"
	.align	128
.text._ZN7cutlass13device_kernelIN5flash19FlashAttnFwdCombineIN4cute5tupleIJNS3_1CILi16EEENS5_ILi64EEEEEELi8ELi256ELi1ELb0ELb0EffNS_4arch4Sm90EEEEEvNT_6ParamsE:
        .type           _ZN7cutlass13device_kernelIN5flash19FlashAttnFwdCombineIN4cute5tupleIJNS3_1CILi16EEENS5_ILi64EEEEEELi8ELi256ELi1ELb0ELb0EffNS_4arch4Sm90EEEEEvNT_6ParamsE,@function
        .size           _ZN7cutlass13device_kernelIN5flash19FlashAttnFwdCombineIN4cute5tupleIJNS3_1CILi16EEENS5_ILi64EEEEEELi8ELi256ELi1ELb0ELb0EffNS_4arch4Sm90EEEEEvNT_6ParamsE,(.L_x_2002 - _ZN7cutlass13device_kernelIN5flash19FlashAttnFwdCombineIN4cute5tupleIJNS3_1CILi16EEENS5_ILi64EEEEEELi8ELi256ELi1ELb0ELb0EffNS_4arch4Sm90EEEEEvNT_6ParamsE)
        .other          _ZN7cutlass13device_kernelIN5flash19FlashAttnFwdCombineIN4cute5tupleIJNS3_1CILi16EEENS5_ILi64EEEEEELi8ELi256ELi1ELb0ELb0EffNS_4arch4Sm90EEEEEvNT_6ParamsE,@"STO_CUDA_ENTRY STV_DEFAULT"
_ZN7cutlass13device_kernelIN5flash19FlashAttnFwdCombineIN4cute5tupleIJNS3_1CILi16EEENS5_ILi64EEEEEELi8ELi256ELi1ELb0ELb0EffNS_4arch4Sm90EEEEEvNT_6ParamsE:
        /* <DEDUP_REMOVED lines=58> */
.L_x_1452:
        /* <DEDUP_REMOVED lines=289> */
.L_x_1454:
[----:B------:R-:W-:Y:S05]  /*15b0*/  BSYNC B0 ;  /* 0x0000000000007941 */ /* 0x000fea0003800000 */
.L_x_1453:
[----:B--2---:R-:W-:Y:S01]  /*15c0*/  IMAD.MOV.U32 R0, RZ, RZ, 0x1 ;  /* 0x00000001ff007424 */ /* 0x004fe200078e00ff */
[----:B------:R-:W0:Y:S01]  /*15d0*/  LDGDEPBAR ;  /* 0x00000000000079af */ /* 0x000e220000000000 */
[----:B-1----:R-:W-:Y:S02]  /*15e0*/  IMAD R6, R19, 0x10, R3 ;  /* 0x0000001013067824 */ /* 0x002fe400078e0203 */
[----:B------:R-:W-:Y:S01]  /*15f0*/  IMAD.SHL.U32 R4, R18, 0x40, RZ ;  /* 0x0000004012047824 */ /* 0x000fe200078e00ff */
[----:B------:R-:W-:Y:S01]  /*1600*/  ISETP.NE.AND P1, PT, R0, c[0x0][0x208], PT ;  /* 0x0000820000007a0c */ /* 0x000fe20003f25270 */
[----:B------:R-:W-:Y:S01]  /*1610*/  IMAD.MOV.U32 R0, RZ, RZ, R6 ;  /* 0x000000ffff007224 */ /* 0x000fe200078e0006 */
[----:B------:R-:W-:Y:S01]  /*1620*/  ISETP.GE.AND P0, PT, R6, R17, PT ;  /* 0x000000110600720c */ /* 0x000fe20003f06270 */
[----:B------:R-:W-:Y:S01]  /*1630*/  IMAD R8, R34, c[0x0][0x198], RZ ;  /* 0x0000660022087a24 */ /* 0x000fe200078e02ff */
[----:B------:R-:W-:Y:S01]  /*1640*/  SHF.R.S32.HI R5, RZ, 0x1f, R4 ;  /* 0x0000001fff057819 */ /* 0x000fe20000011404 */
[----:B------:R-:W-:Y:S01]  /*1650*/  IMAD.SHL.U32 R14, R2, 0x4, RZ ;  /* 0x00000004020e7824 */ /* 0x000fe200078e00ff */
[----:B------:R-:W-:-:S03]  /*1660*/  IADD3 R13, -R4, c[0x0][0x16c], RZ ;  /* 0x00005b00040d7a10 */ /* 0x000fc60007ffe1ff */
[----:B------:R-:W-:Y:S01]  /*1670*/  IMAD.WIDE.U32 R10, R33, c[0x0][0x198], R4 ;  /* 0x00006600210a7a25 */ /* 0x000fe200078e0004 */
[----:B------:R-:W-:Y:S02]  /*1680*/  ISETP.GE.AND P4, PT, R14, R13, PT ;  /* 0x0000000d0e00720c */ /* 0x000fe40003f86270 */
[----:B------:R-:W-:Y:S01]  /*1690*/  SHF.R.S32.HI R37, RZ, 0x1f, R14 ;  /* 0x0000001fff257819 */ /* 0x000fe2000001140e */
[----:B------:R-:W-:-:S04]  /*16a0*/  @P1 IMAD.HI.U32 R7, R6, c[0x0][0x20c], RZ ;  /* 0x0000830006071a27 */ /* 0x000fc800078e00ff */
[----:B------:R-:W-:Y:S01]  /*16b0*/  IMAD R32, R3, 0x40, R14 ;  /* 0x0000004003207824 */ /* 0x000fe200078e020e */
[----:B------:R-:W-:Y:S01]  /*16c0*/  @P1 SHF.R.U32.HI R0, RZ, c[0x0][0x210], R7 ;  /* 0x00008400ff001a19 */ /* 0x000fe20000011607 */
[----:B------:R-:W-:-:S03]  /*16d0*/  IMAD R7, R33, c[0x0][0x19c], R8 ;  /* 0x0000670021077a24 */ /* 0x000fc600078e0208 */
[--C-:B------:R-:W-:Y:S01]  /*16e0*/  SHF.R.S32.HI R4, RZ, 0x1f, R0.reuse ;  /* 0x0000001fff047819 */ /* 0x100fe20000011400 */
[----:B------:R-:W-:Y:S01]  /*16f0*/  IMAD.MOV R35, RZ, RZ, -R0 ;  /* 0x000000ffff237224 */ /* 0x000fe200078e0a00 */
[----:B------:R-:W-:Y:S01]  /*1700*/  SEL R8, R0, 0xffffffff, !P0 ;  /* 0xffffffff00087807 */ /* 0x000fe20004000000 */
[----:B------:R-:W-:Y:S02]  /*1710*/  IMAD.IADD R11, R11, 0x1, R7 ;  /* 0x000000010b0b7824 */ /* 0x000fe400078e0207 */
[----:B------:R-:W-:Y:S01]  /*1720*/  IMAD R5, R4, c[0x0][0x190], RZ ;  /* 0x0000640004057a24 */ /* 0x000fe200078e02ff */
[----:B------:R-:W-:Y:S01]  /*1730*/  ISETP.LT.OR P4, PT, R8, RZ, P4 ;  /* 0x000000ff0800720c */ /* 0x000fe20002781670 */
[----:B------:R-:W-:Y:S02]  /*1740*/  IMAD R35, R35, c[0x0][0x208], R6 ;  /* 0x0000820023237a24 */ /* 0x000fe400078e0206 */
[----:B------:R-:W-:Y:S01]  /*1750*/  IMAD.WIDE.U32 R10, R0, c[0x0][0x190], R10 ;  /* 0x00006400000a7a25 */ /* 0x000fe200078e000a */
[----:B------:R-:W-:-:S02]  /*1760*/  ISETP.LT.OR P3, PT, R16, 0x3, P4 ;  /* 0x000000031000780c */ /* 0x000fc40002761670 */
        /* <DEDUP_REMOVED lines=73> */
.L_x_1464:
        /* <DEDUP_REMOVED lines=32> */
[----:B------:R-:W-:Y:S01]  /*1e00*/  FSETP.NEU.FTZ.AND P1, PT, R50, -INF , PT ;  /* 0xff8000003200780b */ /* 0x000fe20003f3d000 */
        /* <DEDUP_REMOVED lines=8> */
[--C-:B------:R-:W-:Y:S01]  /*1e90*/  FADD.FTZ R9, R48, -R21.reuse ;  /* 0x8000001530097221 */ /* 0x100fe20000010000 */
[C---:B------:R-:W-:Y:S01]  /*1ea0*/  FSETP.NEU.FTZ.AND P3, PT, R46.reuse, -INF , PT ;  /* 0xff8000002e00780b */ /* 0x040fe20003f7d000 */
[----:B------:R-:W-:Y:S01]  /*1eb0*/  FADD.FTZ R7, R46, -R21 ;  /* 0x800000152e077221 */ /* 0x000fe20000010000 */
[----:B------:R-:W1:Y:S01]  /*1ec0*/  MUFU.EX2 R15, R15 ;  /* 0x0000000f000f7308 */ /* 0x000e620000000800 */
[----:B---3--:R-:W-:Y:S01]  /*1ed0*/  FADD.FTZ R39, R0, R17 ;  /* 0x0000001100277221 */ /* 0x008fe20000010000 */
[----:B------:R-:W-:Y:S01]  /*1ee0*/  @P2 IADD3 R27, R2, 0x50, RZ ;  /* 0x00000050021b2810 */ /* 0x000fe20007ffe0ff */
[----:B------:R-:W-:Y:S01]  /*1ef0*/  FMUL.FTZ R9, R9, 1.4426950216293334961 ;  /* 0x3fb8aa3b09097820 */ /* 0x000fe20000410000 */
[----:B------:R-:W-:Y:S01]  /*1f00*/  FSETP.NEU.FTZ.AND P2, PT, R44, -INF , PT ;  /* 0xff8000002c00780b */ /* 0x000fe20003f5d000 */
[----:B------:R-:W-:Y:S01]  /*1f10*/  FMUL.FTZ R7, R7, 1.4426950216293334961 ;  /* 0x3fb8aa3b07077820 */ /* 0x000fe20000410000 */
[----:B------:R-:W-:Y:S01]  /*1f20*/  @P1 IADD3 R27, R2, 0x60, RZ ;  /* 0x00000060021b1810 */ /* 0x000fe20007ffe0ff */
[--C-:B------:R-:W-:Y:S01]  /*1f30*/  FADD.FTZ R6, R44, -R21.reuse ;  /* 0x800000152c067221 */ /* 0x100fe20000010000 */
[----:B------:R-:W3:Y:S01]  /*1f40*/  MUFU.EX2 R12, R12 ;  /* 0x0000000c000c7308 */ /* 0x000ee20000000800 */
[----:B----4-:R-:W-:Y:S01]  /*1f50*/  FADD.FTZ R20, R39, R16 ;  /* 0x0000001027147221 */ /* 0x010fe20000010000 */
[----:B------:R-:W-:Y:S01]  /*1f60*/  FSETP.NEU.FTZ.AND P1, PT, R42, -INF , PT ;  /* 0xff8000002a00780b */ /* 0x000fe20003f3d000 */
[----:B------:R-:W-:Y:S01]  /*1f70*/  FMUL.FTZ R6, R6, 1.4426950216293334961 ;  /* 0x3fb8aa3b06067820 */ /* 0x000fe20000410000 */
[----:B------:R-:W-:Y:S01]  /*1f80*/  @P0 IADD3 R27, R2, 0x70, RZ ;  /* 0x00000070021b0810 */ /* 0x000fe20007ffe0ff */
[--C-:B------:R-:W-:Y:S01]  /*1f90*/  FADD.FTZ R5, R42, -R21.reuse ;  /* 0x800000152a057221 */ /* 0x100fe20000010000 */
[C---:B------:R-:W-:Y:S01]  /*1fa0*/  FSETP.NEU.FTZ.AND P0, PT, R38.reuse, -INF , PT ;  /* 0xff8000002600780b */ /* 0x040fe20003f1d000 */
[----:B------:R-:W-:Y:S01]  /*1fb0*/  FADD.FTZ R4, R38, -R21 ;  /* 0x8000001526047221 */ /* 0x000fe20000010000 */
[----:B------:R-:W4:Y:S01]  /*1fc0*/  MUFU.EX2 R11, R11 ;  /* 0x0000000b000b7308 */ /* 0x000f220000000800 */
[----:B-1----:R-:W-:Y:S01]  /*1fd0*/  FADD.FTZ R39, R20, R15 ;  /* 0x0000000f14277221 */ /* 0x002fe20000010000 */
[----:B------:R-:W-:Y:S01]  /*1fe0*/  @P3 IADD3 R27, R2, 0x80, RZ ;  /* 0x00000080021b3810 */ /* 0x000fe20007ffe0ff */
[----:B------:R-:W-:Y:S01]  /*1ff0*/  FMUL.FTZ R5, R5, 1.4426950216293334961 ;  /* 0x3fb8aa3b05057820 */ /* 0x000fe20000410000 */
[----:B------:R-:W-:Y:S01]  /*2000*/  FSETP.NEU.FTZ.AND P3, PT, R30, -INF , PT ;  /* 0xff8000001e00780b */ /* 0x000fe20003f7d000 */
[----:B------:R-:W-:Y:S01]  /*2010*/  FMUL.FTZ R4, R4, 1.4426950216293334961 ;  /* 0x3fb8aa3b04047820 */ /* 0x000fe20000410000 */
[----:B------:R-:W-:Y:S01]  /*2020*/  @P2 IADD3 R27, R2, 0x90, RZ ;  /* 0x00000090021b2810 */ /* 0x000fe20007ffe0ff */
[--C-:B------:R-:W-:Y:S01]  /*2030*/  FADD.FTZ R0, R30, -R21.reuse ;  /* 0x800000151e007221 */ /* 0x100fe20000010000 */
[----:B------:R-:W1:Y:S01]  /*2040*/  MUFU.EX2 R10, R10 ;  /* 0x0000000a000a7308 */ /* 0x000e620000000800 */
[----:B---3--:R-:W-:Y:S01]  /*2050*/  FADD.FTZ R20, R39, R12 ;  /* 0x0000000c27147221 */ /* 0x008fe20000010000 */
[----:B------:R-:W-:Y:S01]  /*2060*/  FSETP.NEU.FTZ.AND P2, PT, R28, -INF , PT ;  /* 0xff8000001c00780b */ /* 0x000fe20003f5d000 */
[----:B------:R-:W-:Y:S01]  /*2070*/  FMUL.FTZ R0, R0, 1.4426950216293334961 ;  /* 0x3fb8aa3b00007820 */ /* 0x000fe20000410000 */
[----:B------:R-:W-:Y:S01]  /*2080*/  @P1 IADD3 R27, R2, 0xa0, RZ ;  /* 0x000000a0021b1810 */ /* 0x000fe20007ffe0ff */
[--C-:B------:R-:W-:Y:S01]  /*2090*/  FADD.FTZ R19, R28, -R21.reuse ;  /* 0x800000151c137221 */ /* 0x100fe20000010000 */
[C---:B------:R-:W-:Y:S01]  /*20a0*/  FSETP.NEU.FTZ.AND P1, PT, R26.reuse, -INF , PT ;  /* 0xff8000001a00780b */ /* 0x040fe20003f3d000 */
[----:B------:R-:W-:Y:S01]  /*20b0*/  FADD.FTZ R25, R26, -R21 ;  /* 0x800000151a197221 */ /* 0x000fe20000010000 */
[----:B------:R-:W3:Y:S01]  /*20c0*/  MUFU.EX2 R9, R9 ;  /* 0x0000000900097308 */ /* 0x000ee20000000800 */
[----:B----4-:R-:W-:Y:S01]  /*20d0*/  FADD.FTZ R39, R20, R11 ;  /* 0x0000000b14277221 */ /* 0x010fe20000010000 */
[----:B------:R-:W-:Y:S01]  /*20e0*/  @P0 IADD3 R27, R2, 0xb0, RZ ;  /* 0x000000b0021b0810 */ /* 0x000fe20007ffe0ff */
[----:B------:R-:W-:Y:S01]  /*20f0*/  FMUL.FTZ R19, R19, 1.4426950216293334961 ;  /* 0x3fb8aa3b13137820 */ /* 0x000fe20000410000 */
[----:B------:R-:W-:Y:S01]  /*2100*/  FSETP.NEU.FTZ.AND P0, PT, R24, -INF , PT ;  /* 0xff8000001800780b */ /* 0x000fe20003f1d000 */
[----:B------:R-:W-:Y:S01]  /*2110*/  FMUL.FTZ R25, R25, 1.4426950216293334961 ;  /* 0x3fb8aa3b19197820 */ /* 0x000fe20000410000 */
[----:B------:R-:W-:Y:S01]  /*2120*/  @P3 IADD3 R27, R2, 0xc0, RZ ;  /* 0x000000c0021b3810 */ /* 0x000fe20007ffe0ff */
[----:B------:R-:W-:Y:S01]  /*2130*/  FADD.FTZ R21, R24, -R21 ;  /* 0x8000001518157221 */ /* 0x000fe20000010000 */
[----:B------:R-:W4:Y:S01]  /*2140*/  MUFU.EX2 R7, R7 ;  /* 0x0000000700077308 */ /* 0x000f220000000800 */
[----:B-1----:R-:W-:Y:S01]  /*2150*/  FADD.FTZ R20, R39, R10 ;  /* 0x0000000a27147221 */ /* 0x002fe20000010000 */
[C---:B------:R-:W-:Y:S01]  /*2160*/  @P2 IADD3 R27, R2.reuse, 0xd0, RZ ;  /* 0x000000d0021b2810 */ /* 0x040fe20007ffe0ff */
[----:B------:R-:W-:Y:S01]  /*2170*/  FMUL.FTZ R21, R21, 1.4426950216293334961 ;  /* 0x3fb8aa3b15157820 */ /* 0x000fe20000410000 */
[----:B------:R-:W-:-:S02]  /*2180*/  @P1 IADD3 R27, R2, 0xe0, RZ ;  /* 0x000000e0021b1810 */ /* 0x000fc40007ffe0ff */
[----:B------:R-:W-:Y:S02]  /*2190*/  ISETP.NE.AND P1, PT, R2, RZ, PT ;  /* 0x000000ff0200720c */ /* 0x000fe40003f25270 */
[----:B------:R-:W1:Y:S01]  /*21a0*/  MUFU.EX2 R6, R6 ;  /* 0x0000000600067308 */ /* 0x000e620000000800 */
[----:B---3--:R-:W-:Y:S01]  /*21b0*/  FADD.FTZ R20, R20, R9 ;  /* 0x0000000914147221 */ /* 0x008fe20000010000 */
[----:B------:R-:W-:-:S06]  /*21c0*/  @P0 IADD3 R27, R2, 0xf0, RZ ;  /* 0x000000f0021b0810 */ /* 0x000fcc0007ffe0ff */
[----:B------:R-:W3:Y:S01]  /*21d0*/  MUFU.EX2 R5, R5 ;  /* 0x0000000500057308 */ /* 0x000ee20000000800 */
[----:B----4-:R-:W-:-:S07]  /*21e0*/  FADD.FTZ R23, R20, R7 ;  /* 0x0000000714177221 */ /* 0x010fce0000010000 */
[----:B------:R-:W4:Y:S01]  /*21f0*/  MUFU.EX2 R4, R4 ;  /* 0x0000000400047308 */ /* 0x000f220000000800 */
[----:B-1----:R-:W-:-:S07]  /*2200*/  FADD.FTZ R20, R23, R6 ;  /* 0x0000000617147221 */ /* 0x002fce0000010000 */
[----:B------:R-:W1:Y:S01]  /*2210*/  MUFU.EX2 R0, R0 ;  /* 0x0000000000007308 */ /* 0x000e620000000800 */
[----:B---3--:R-:W-:-:S07]  /*2220*/  FADD.FTZ R23, R20, R5 ;  /* 0x0000000514177221 */ /* 0x008fce0000010000 */
[----:B------:R-:W3:Y:S01]  /*2230*/  MUFU.EX2 R19, R19 ;  /* 0x0000001300137308 */ /* 0x000ee20000000800 */
[----:B----4-:R-:W-:-:S07]  /*2240*/  FADD.FTZ R23, R23, R4 ;  /* 0x0000000417177221 */ /* 0x010fce0000010000 */
[----:B------:R-:W4:Y:S01]  /*2250*/  MUFU.EX2 R25, R25 ;  /* 0x0000001900197308 */ /* 0x000f220000000800 */
[----:B-1----:R-:W-:-:S07]  /*2260*/  FADD.FTZ R20, R23, R0 ;  /* 0x0000000017147221 */ /* 0x002fce0000010000 */
        /* <DEDUP_REMOVED lines=70> */
[----:B------:R-:W-:Y:S01]  /*26d0*/  MOV R0, 0x1 ;  /* 0x0000000100007802 */ /* 0x000fe20000000f00 */
[----:B------:R-:W-:Y:S01]  /*26e0*/  IMAD R4, R34, c[0x0][0x200], RZ ;  /* 0x0000800022047a24 */ /* 0x000fe200078e02ff */
[----:B------:R-:W-:Y:S01]  /*26f0*/  MOV R5, R2 ;  /* 0x0000000200057202 */ /* 0x000fe20000000f00 */
[----:B------:R-:W-:Y:S01]  /*2700*/  IMAD.WIDE.U32 R6, R33, c[0x0][0x200], RZ ;  /* 0x0000800021067a25 */ /* 0x000fe200078e00ff */
[----:B------:R-:W-:-:S03]  /*2710*/  ISETP.NE.AND P0, PT, R0, c[0x0][0x208], PT ;  /* 0x0000820000007a0c */ /* 0x000fc60003f05270 */
        /* <DEDUP_REMOVED lines=17> */
.L_x_1457:
[----:B------:R-:W-:Y:S05]  /*2830*/  BSYNC B0 ;  /* 0x0000000000007941 */ /* 0x000fea0003800000 */
.L_x_1456:
[----:B------:R-:W-:Y:S01]  /*2840*/  BAR.SYNC.DEFER_BLOCKING 0x0 ;  /* 0x0000000000007b1d */ /* 0x000fe20000010000 */
[----:B---3--:R-:W-:Y:S01]  /*2850*/  CS2R R6, SRZ ;  /* 0x0000000000067805 */ /* 0x008fe2000001ff00 */
[----:B-1----:R-:W-:-:S04]  /*2860*/  CS2R R4, SRZ ;  /* 0x0000000000047805 */ /* 0x002fc8000001ff00 */
        /* <DEDUP_REMOVED lines=16> */
[----:B------:R-:W-:Y:S01]  /*2970*/  IADD3 R42, R9, -R38, RZ ;  /* 0x80000026092a7210 */ /* 0x000fe20007ffe0ff */
[----:B------:R-:W-:Y:S01]  /*2980*/  CS2R R6, SRZ ;  /* 0x0000000000067805 */ /* 0x000fe2000001ff00 */
[----:B------:R-:W-:-:S07]  /*2990*/  CS2R R4, SRZ ;  /* 0x0000000000047805 */ /* 0x000fce000001ff00 */
.L_x_1462:
        /* <DEDUP_REMOVED lines=129> */
.L_x_1461:
[----:B------:R-:W-:Y:S05]  /*31b0*/  BSYNC B0 ;  /* 0x0000000000007941 */ /* 0x000fea0003800000 */
.L_x_1460:
[----:B------:R-:W-:-:S13]  /*31c0*/  ISETP.NE.AND P0, PT, R38, RZ, PT ;  /* 0x000000ff2600720c */ /* 0x000fda0003f05270 */
[----:B------:R-:W-:Y:S05]  /*31d0*/  @!P0 BRA `(.L_x_1459) ;  /* 0x000002f000008947 */ /* 0x000fea0003800000 */
[----:B------:R-:W-:Y:S01]  /*31e0*/  IADD3 R0, R44, 0x3, RZ ;  /* 0x000000032c007810 */ /* 0x000fe20007ffe0ff */
[----:B------:R-:W-:Y:S02]  /*31f0*/  IMAD.MOV.U32 R15, RZ, RZ, 0x3 ;  /* 0x00000003ff0f7424 */ /* 0x000fe400078e00ff */
[----:B------:R-:W-:Y:S01]  /*3200*/  IMAD.MOV.U32 R11, RZ, RZ, RZ ;  /* 0x000000ffff0b7224 */ /* 0x000fe200078e00ff */
[----:B------:R-:W-:Y:S02]  /*3210*/  SHF.R.S32.HI R10, RZ, 0x1f, R0 ;  /* 0x0000001fff0a7819 */ /* 0x000fe40000011400 */
.L_x_1463:
        /* <DEDUP_REMOVED lines=43> */
.L_x_1459:
[----:B------:R-:W-:Y:S05]  /*34d0*/  BSYNC B1 ;  /* 0x0000000000017941 */ /* 0x000fea0003800000 */
.L_x_1458:
        /* <DEDUP_REMOVED lines=22> */
.L_x_1455:
[----:B------:R-:W-:Y:S02]  /*3640*/  MOV R0, 0x3660 ;  /* 0x0000366000007802 */ /* 0x000fe40000000f00 */
[----:B------:R-:W-:Y:S05]  /*3650*/  CALL.REL.NOINC `($__internal_132_$__cuda_sm70_shflsync_bfly_p) ;  /* 0x0000001000007944 */ /* 0x000fea0003c00000 */
[----:B-12---:R-:W-:Y:S05]  /*3660*/  BRA `(.L_x_1464) ;  /* 0xffffe59000007947 */ /* 0x006fea000383ffff */
        .weak           $__internal_132_$__cuda_sm70_shflsync_bfly_p
        .type           $__internal_132_$__cuda_sm70_shflsync_bfly_p,@function
        .size           $__internal_132_$__cuda_sm70_shflsync_bfly_p,(.L_x_2002 - $__internal_132_$__cuda_sm70_shflsync_bfly_p)
$__internal_132_$__cuda_sm70_shflsync_bfly_p:
[----:B------:R-:W-:Y:S01]  /*3670*/  HFMA2.MMA R7, -RZ, RZ, 0, 0 ;  /* 0x00000000ff077435 */ /* 0x000fe200000001ff */
[----:B------:R-:W-:Y:S01]  /*3680*/  MOV R6, R0 ;  /* 0x0000000000067202 */ /* 0x000fe20000000f00 */
[----:B------:R1:W2:Y:S04]  /*3690*/  SHFL.BFLY PT, R4, R5, 0x8, 0x1f ;  /* 0x0d001f0005047f89 */ /* 0x0002a800000e0000 */
[----:B------:R-:W-:Y:S05]  /*36a0*/  RET.REL.NODEC R6 `(_ZN7cutlass13device_kernelIN5flash19FlashAttnFwdCombineIN4cute5tupleIJNS3_1CILi16EEENS5_ILi64EEEEEELi8ELi256ELi1ELb0ELb0EffNS_4arch4Sm90EEEEEvNT_6ParamsE) ;  /* 0xffffc95006007950 */ /* 0x000fea0003c3ffff */
.L_x_1465:
        /* <DEDUP_REMOVED lines=13> */
.L_x_2002:


//--------------------- .text._ZN7cutlass13device_kernelIN5flash19FlashAttnFwdCombineIN4cute5tupleIJNS3_1CILi16EEENS5_ILi64EEEEEELi7ELi256ELi1ELb0ELb0EffNS_4arch4Sm90EEEEEvNT_6ParamsE --------------------------
	.section	.text._ZN7cutlass13device_kernelIN5flash19FlashAttnFwdCombineIN4cute5tupleIJNS3_1CILi16EEENS5_ILi64EEEEEELi7ELi256ELi1ELb0ELb0EffNS_4arch4Sm90EEEEEvNT_6ParamsE,"ax",@progbits
	.sectioninfo	@"SHI_REGISTERS=48"
	.align	128
.text._ZN7cutlass13device_kernelIN5flash19FlashAttnFwdCombineIN4cute5tupleIJNS3_1CILi16EEENS5_ILi64EEEEEELi7ELi256ELi1ELb0ELb0EffNS_4arch4Sm90EEEEEvNT_6ParamsE:
        .type           _ZN7cutlass13device_kernelIN5flash19FlashAttnFwdCombineIN4cute5tupleIJNS3_1CILi16EEENS5_ILi64EEEEEELi7ELi256ELi1ELb0ELb0EffNS_4arch4Sm90EEEEEvNT_6ParamsE,@function
        .size           _ZN7cutlass13device_kernelIN5flash19FlashAttnFwdCombineIN4cute5tupleIJNS3_1CILi16EEENS5_ILi64EEEEEELi7ELi256ELi1ELb0ELb0EffNS_4arch4Sm90EEEEEvNT_6ParamsE,(.L_x_2004 - _ZN7cutlass13device_kernelIN5flash19FlashAttnFwdCombineIN4cute5tupleIJNS3_1CILi16EEENS5_ILi64EEEEEELi7ELi256ELi1ELb0ELb0EffNS_4arch4Sm90EEEEEvNT_6ParamsE)
        .other          _ZN7cutlass13device_kernelIN5flash19FlashAttnFwdCombineIN4cute5tupleIJNS3_1CILi16EEENS5_ILi64EEEEEELi7ELi256ELi1ELb0ELb0EffNS_4arch4Sm90EEEEEvNT_6ParamsE,@"STO_CUDA_ENTRY STV_DEFAULT"
_ZN7cutlass13device_kernelIN5flash19FlashAttnFwdCombineIN4cute5tupleIJNS3_1CILi16EEENS5_ILi64EEEEEELi7ELi256ELi1ELb0ELb0EffNS_4arch4Sm90EEEEEvNT_6ParamsE:
        /* <DEDUP_REMOVED lines=58> */
.L_x_1466:
        /* <DEDUP_REMOVED lines=165> */
.L_x_1468:
[----:B------:R-:W-:Y:S05]  /*0df0*/  BSYNC B0 ;  /* 0x0000000000007941 */ /* 0x000fea0003800000 */
.L_x_1467:
[----:B------:R-:W-:Y:S01]  /*0e00*/  IMAD.MOV.U32 R0, RZ, RZ, 0x1 ;  /* 0x00000001ff007424 */ /* 0x000fe200078e00ff */
[----:B------:R-:W0:Y:S01]  /*0e10*/  LDGDEPBAR ;  /* 0x00000000000079af */ /* 0x000e220000000000 */
[----:B-1----:R-:W-:Y:S02]  /*0e20*/  IMAD R6, R19, 0x10, R3 ;  /* 0x0000001013067824 */ /* 0x002fe400078e0203 */
[----:B--2---:R-:W-:Y:S01]  /*0e30*/  IMAD.SHL.U32 R4, R18, 0x40, RZ ;  /* 0x0000004012047824 */ /* 0x004fe200078e00ff */
[----:B------:R-:W-:Y:S01]  /*0e40*/  ISETP.NE.AND P1, PT, R0, c[0x0][0x208], PT ;  /* 0x0000820000007a0c */ /* 0x000fe20003f25270 */
[----:B------:R-:W-:Y:S01]  /*0e50*/  IMAD.MOV.U32 R0, RZ, RZ, R6 ;  /* 0x000000ffff007224 */ /* 0x000fe200078e0006 */
[----:B------:R-:W-:Y:S01]  /*0e60*/  ISETP.GE.AND P0, PT, R6, R17, PT ;  /* 0x000000110600720c */ /* 0x000fe20003f06270 */
[----:B------:R-:W-:Y:S01]  /*0e70*/  IMAD R8, R34, c[0x0][0x198], RZ ;  /* 0x0000660022087a24 */ /* 0x000fe200078e02ff */
[----:B------:R-:W-:Y:S01]  /*0e80*/  SHF.R.S32.HI R5, RZ, 0x1f, R4 ;  /* 0x0000001fff057819 */ /* 0x000fe20000011404 */
[----:B------:R-:W-:Y:S01]  /*0e90*/  IMAD.SHL.U32 R14, R2, 0x4, RZ ;  /* 0x00000004020e7824 */ /* 0x000fe200078e00ff */
[----:B------:R-:W-:Y:S01]  /*0ea0*/  IADD3 R13, -R4, c[0x0][0x16c], RZ ;  /* 0x00005b00040d7a10 */ /* 0x000fe20007ffe1ff */
[----:B------:R-:W-:-:S02]  /*0eb0*/  IMAD.SHL.U32 R24, R2, 0x10, RZ ;  /* 0x0000001002187824 */ /* 0x000fc400078e00ff */
[----:B------:R-:W-:Y:S01]  /*0ec0*/  IMAD.WIDE.U32 R10, R33, c[0x0][0x198], R4 ;  /* 0x00006600210a7a25 */ /* 0x000fe200078e0004 */
[----:B------:R-:W-:Y:S02]  /*0ed0*/  ISETP.GE.AND P4, PT, R14, R13, PT ;  /* 0x0000000d0e00720c */ /* 0x000fe40003f86270 */
[----:B------:R-:W-:Y:S01]  /*0ee0*/  SHF.R.S32.HI R37, RZ, 0x1f, R14 ;  /* 0x0000001fff257819 */ /* 0x000fe2000001140e */
[----:B------:R-:W-:Y:S01]  /*0ef0*/  @P1 IMAD.HI.U32 R7, R6, c[0x0][0x20c], RZ ;  /* 0x0000830006071a27 */ /* 0x000fe200078e00ff */
[----:B------:R-:W-:-:S03]  /*0f00*/  LOP3.LUT R24, R24, 0xf0, RZ, 0xc0, !PT ;  /* 0x000000f018187812 */ /* 0x000fc600078ec0ff */
        /* <DEDUP_REMOVED lines=67> */
.L_x_1478:
        /* <DEDUP_REMOVED lines=21> */
[C---:B------:R-:W-:Y:S01]  /*1490*/  SEL R20, R2.reuse, 0xffffffff, P3 ;  /* 0xffffffff02147807 */ /* 0x040fe20001800000 */
        /* <DEDUP_REMOVED lines=9> */
[C---:B------:R-:W-:Y:S01]  /*1530*/  @P1 IADD3 R20, R2.reuse, 0x20, RZ ;  /* 0x0000002002141810 */ /* 0x040fe20007ffe0ff */
        /* <DEDUP_REMOVED lines=79> */
[----:B---3--:R-:W-:Y:S01]  /*1a30*/  MOV R5, R2 ;  /* 0x0000000200057202 */ /* 0x008fe20000000f00 */
        /* <DEDUP_REMOVED lines=19> */
.L_x_1471:
[----:B------:R-:W-:Y:S05]  /*1b70*/  BSYNC B0 ;  /* 0x0000000000007941 */ /* 0x000fea0003800000 */
.L_x_1470:
[----:B------:R-:W-:Y:S01]  /*1b80*/  BAR.SYNC.DEFER_BLOCKING 0x0 ;  /* 0x0000000000007b1d */ /* 0x000fe20000010000 */
[----:B---3--:R-:W-:Y:S01]  /*1b90*/  CS2R R6, SRZ ;  /* 0x0000000000067805 */ /* 0x008fe2000001ff00 */
[----:B-1----:R-:W-:-:S04]  /*1ba0*/  CS2R R4, SRZ ;  /* 0x0000000000047805 */ /* 0x002fc8000001ff00 */
        /* <DEDUP_REMOVED lines=19> */
.L_x_1476:
        /* <DEDUP_REMOVED lines=129> */
.L_x_1475:
[----:B------:R-:W-:Y:S05]  /*24f0*/  BSYNC B0 ;  /* 0x0000000000007941 */ /* 0x000fea0003800000 */
.L_x_1474:
        /* <DEDUP_REMOVED lines=8> */
.L_x_1477:
        /* <DEDUP_REMOVED lines=43> */
.L_x_1473:
[----:B------:R-:W-:Y:S05]  /*2830*/  BSYNC B1 ;  /* 0x0000000000017941 */ /* 0x000fea0003800000 */
.L_x_1472:
        /* <DEDUP_REMOVED lines=22> */
.L_x_1469:
[----:B------:R-:W-:Y:S02]  /*29a0*/  MOV R0, 0x29c0 ;  /* 0x000029c000007802 */ /* 0x000fe40000000f00 */
[----:B------:R-:W-:Y:S05]  /*29b0*/  CALL.REL.NOINC `($__internal_133_$__cuda_sm70_shflsync_bfly_p) ;  /* 0x0000001000007944 */ /* 0x000fea0003c00000 */
[----:B-12---:R-:W-:Y:S05]  /*29c0*/  BRA `(.L_x_1478) ;  /* 0xffffe97000007947 */ /* 0x006fea000383ffff */
        .weak           $__internal_133_$__cuda_sm70_shflsync_bfly_p
        .type           $__internal_133_$__cuda_sm70_shflsync_bfly_p,@function
        .size           $__internal_133_$__cuda_sm70_shflsync_bfly_p,(.L_x_2004 - $__internal_133_$__cuda_sm70_shflsync_bfly_p)
$__internal_133_$__cuda_sm70_shflsync_bfly_p:
[----:B------:R-:W-:Y:S01]  /*29d0*/  HFMA2.MMA R7, -RZ, RZ, 0, 0 ;  /* 0x00000000ff077435 */ /* 0x000fe200000001ff */
[----:B------:R-:W-:Y:S01]  /*29e0*/  MOV R6, R0 ;  /* 0x0000000000067202 */ /* 0x000fe20000000f00 */
[----:B------:R1:W2:Y:S04]  /*29f0*/  SHFL.BFLY PT, R4, R5, 0x8, 0x1f ;  /* 0x0d001f0005047f89 */ /* 0x0002a800000e0000 */
[----:B------:R-:W-:Y:S05]  /*2a00*/  RET.REL.NODEC R6 `(_ZN7cutlass13device_kernelIN5flash19FlashAttnFwdCombineIN4cute5tupleIJNS3_1CILi16EEENS5_ILi64EEEEEELi7ELi256ELi1ELb0ELb0EffNS_4arch4Sm90EEEEEvNT_6ParamsE) ;  /* 0xffffd5f006007950 */ /* 0x000fea0003c3ffff */
.L_x_1479:
        /* <DEDUP_REMOVED lines=15> */
.L_x_2004:


//--------------------- .text._ZN7cutlass13device_kernelIN5flash19FlashAttnFwdCombineIN4cute5tupleIJNS3_1CILi16EEENS5_ILi64EEEEEELi6ELi256ELi1ELb0ELb0EffNS_4arch4Sm90EEEEEvNT_6ParamsE --------------------------
	.section	.text._ZN7cutlass13device_kernelIN5flash19FlashAttnFwdCombineIN4cute5tupleIJNS3_1CILi16EEENS5_ILi64EEEEEELi6ELi256ELi1ELb0ELb0EffNS_4arch4Sm90EEEEEvNT_6ParamsE,"ax",@progbits
	.sectioninfo	@"SHI_REGISTERS=48"
	.align	128
.text._ZN7cutlass13device_kernelIN5flash19FlashAttnFwdCombineIN4cute5tupleIJNS3_1CILi16EEENS5_ILi64EEEEEELi6ELi256ELi1ELb0ELb0EffNS_4arch4Sm90EEEEEvNT_6ParamsE:
        .type           _ZN7cutlass13device_kernelIN5flash19FlashAttnFwdCombineIN4cute5tupleIJNS3_1CILi16EEENS5_ILi64EEEEEELi6ELi256ELi1ELb0ELb0EffNS_4arch4Sm90EEEEEvNT_6ParamsE,@function
        .size           _ZN7cutlass13device_kernelIN5flash19FlashAttnFwdCombineIN4cute5tupleIJNS3_1CILi16EEENS5_ILi64EEEEEELi6ELi256ELi1ELb0ELb0EffNS_4arch4Sm90EEEEEvNT_6ParamsE,(.L_x_2006 - _ZN7cutlass13device_kernelIN5flash19FlashAttnFwdCombineIN4cute5tupleIJNS3_1CILi16EEENS5_ILi64EEEEEELi6ELi256ELi1ELb0ELb0EffNS_4arch4Sm90EEEEEvNT_6ParamsE)
        .other          _ZN7cutlass13device_kernelIN5flash19FlashAttnFwdCombineIN4cute5tupleIJNS3_1CILi16EEENS5_ILi64EEEEEELi6ELi256ELi1ELb0ELb0EffNS_4arch4Sm90EEEEEvNT_6ParamsE,@"STO_CUDA_ENTRY STV_DEFAULT"
_ZN7cutlass13device_kernelIN5flash19FlashAttnFwdCombineIN4cute5tupleIJNS3_1CILi16EEENS5_ILi64EEEEEELi6ELi256ELi1ELb0ELb0EffNS_4arch4Sm90EEEEEvNT_6ParamsE:
        /* <DEDUP_REMOVED lines=58> */
.L_x_1480:
        /* <DEDUP_REMOVED lines=97> */
.L_x_1482:
[----:B------:R-:W-:Y:S05]  /*09b0*/  BSYNC B0 ;  /* 0x0000000000007941 */ /* 0x000fea0003800000 */
.L_x_1481:
[----:B--2---:R-:W-:Y:S01]  /*09c0*/  IMAD.MOV.U32 R0, RZ, RZ, 0x1 ;  /* 0x00000001ff007424 */ /* 0x004fe200078e00ff */
[----:B------:R-:W0:Y:S01]  /*09d0*/  LDGDEPBAR ;  /* 0x00000000000079af */ /* 0x000e220000000000 */
[----:B------:R-:W-:Y:S02]  /*09e0*/  IMAD.SHL.U32 R4, R19, 0x40, RZ ;  /* 0x0000004013047824 */ /* 0x000fe400078e00ff */
[----:B-1----:R-:W-:Y:S01]  /*09f0*/  IMAD R6, R18, 0x10, R3 ;  /* 0x0000001012067824 */ /* 0x002fe200078e0203 */
[----:B------:R-:W-:Y:S01]  /*0a00*/  ISETP.NE.AND P1, PT, R0, c[0x0][0x208], PT ;  /* 0x0000820000007a0c */ /* 0x000fe20003f25270 */
[----:B------:R-:W-:Y:S01]  /*0a10*/  IMAD R0, R34, c[0x0][0x198], RZ ;  /* 0x0000660022007a24 */ /* 0x000fe200078e02ff */
[----:B------:R-:W-:Y:S01]  /*0a20*/  SHF.R.S32.HI R5, RZ, 0x1f, R4 ;  /* 0x0000001fff057819 */ /* 0x000fe20000011404 */
[----:B------:R-:W-:Y:S01]  /*0a30*/  IMAD.SHL.U32 R14, R2, 0x4, RZ ;  /* 0x00000004020e7824 */ /* 0x000fe200078e00ff */
[----:B------:R-:W-:Y:S01]  /*0a40*/  ISETP.GE.AND P0, PT, R6, R17, PT ;  /* 0x000000110600720c */ /* 0x000fe20003f06270 */
        /* <DEDUP_REMOVED lines=9> */
[----:B------:R-:W-:Y:S02]  /*0ae0*/  IMAD.MOV.U32 R4, RZ, RZ, R10 ;  /* 0x000000ffff047224 */ /* 0x000fe400078e000a */
[----:B------:R-:W-:Y:S01]  /*0af0*/  IMAD R32, R3, 0x40, R14 ;  /* 0x0000004003207824 */ /* 0x000fe200078e020e */
        /* <DEDUP_REMOVED lines=50> */
[----:B------:R-:W3:Y:S04]  /*0e20*/  LDS R15, [R18.X4+0x800] ;  /* 0x00080000120f7984 */ /* 0x000ee80000004800 */
[----:B------:R-:W2:Y:S01]  /*0e30*/  LDS R12, [R18.X4+0xc00] ;  /* 0x000c0000120c7984 */ /* 0x000ea20000004800 */
[----:B-1----:R-:W-:-:S04]  /*0e40*/  FMNMX.FTZ R0, R17, R16, !PT ;  /* 0x0000001011007209 */ /* 0x002fc80007810000 */
[----:B---3--:R-:W-:-:S04]  /*0e50*/  FMNMX.FTZ R5, R0, R15, !PT ;  /* 0x0000000f00057209 */ /* 0x008fc80007810000 */
[----:B--2---:R-:W-:Y:S01]  /*0e60*/  FMNMX.FTZ R5, R5, R12, !PT ;  /* 0x0000000c05057209 */ /* 0x004fe20007810000 */
[----:B------:R-:W-:Y:S05]  /*0e70*/  BRA.DIV ~URZ, `(.L_x_1483) ;  /* 0x000014127f007947 */ /* 0x000fea000b800000 */
[----:B------:R1:W2:Y:S02]  /*0e80*/  SHFL.BFLY PT, R4, R5, 0x8, 0x1f ;  /* 0x0d001f0005047f89 */ /* 0x0002a400000e0000 */
.L_x_1492:
        /* <DEDUP_REMOVED lines=95> */
.L_x_1485:
[----:B------:R-:W-:Y:S05]  /*1480*/  BSYNC B0 ;  /* 0x0000000000007941 */ /* 0x000fea0003800000 */
.L_x_1484:
[----:B------:R-:W-:Y:S01]  /*1490*/  BAR.SYNC.DEFER_BLOCKING 0x0 ;  /* 0x0000000000007b1d */ /* 0x000fe20000010000 */
[----:B-1----:R-:W-:Y:S01]  /*14a0*/  CS2R R6, SRZ ;  /* 0x0000000000067805 */ /* 0x002fe2000001ff00 */
[----:B------:R-:W-:-:S04]  /*14b0*/  CS2R R4, SRZ ;  /* 0x0000000000047805 */ /* 0x000fc8000001ff00 */
        /* <DEDUP_REMOVED lines=19> */
.L_x_1490:
        /* <DEDUP_REMOVED lines=129> */
.L_x_1489:
[----:B------:R-:W-:Y:S05]  /*1e00*/  BSYNC B0 ;  /* 0x0000000000007941 */ /* 0x000fea0003800000 */
.L_x_1488:
[----:B------:R-:W-:-:S13]  /*1e10*/  ISETP.NE.AND P0, PT, R38, RZ, PT ;  /* 0x000000ff2600720c */ /* 0x000fda0003f05270 */
[----:B------:R-:W-:Y:S05]  /*1e20*/  @!P0 BRA `(.L_x_1487) ;  /* 0x000002f000008947 */ /* 0x000fea0003800000 */
[----:B------:R-:W-:Y:S01]  /*1e30*/  IADD3 R0, R44, 0x3, RZ ;  /* 0x000000032c007810 */ /* 0x000fe20007ffe0ff */
[----:B------:R-:W-:Y:S02]  /*1e40*/  IMAD.MOV.U32 R15, RZ, RZ, 0x3 ;  /* 0x00000003ff0f7424 */ /* 0x000fe400078e00ff */
[----:B------:R-:W-:Y:S01]  /*1e50*/  IMAD.MOV.U32 R11, RZ, RZ, RZ ;  /* 0x000000ffff0b7224 */ /* 0x000fe200078e00ff */
[----:B------:R-:W-:Y:S02]  /*1e60*/  SHF.R.S32.HI R10, RZ, 0x1f, R0 ;  /* 0x0000001fff0a7819 */ /* 0x000fe40000011400 */
.L_x_1491:
        /* <DEDUP_REMOVED lines=43> */
.L_x_1487:
[----:B------:R-:W-:Y:S05]  /*2120*/  BSYNC B1 ;  /* 0x0000000000017941 */ /* 0x000fea0003800000 */
.L_x_1486:
        /* <DEDUP_REMOVED lines=22> */
.L_x_1483:
[----:B------:R-:W-:Y:S02]  /*2290*/  MOV R0, 0x22b0 ;  /* 0x000022b000007802 */ /* 0x000fe40000000f00 */
[----:B------:R-:W-:Y:S05]  /*22a0*/  CALL.REL.NOINC `($__internal_134_$__cuda_sm70_shflsync_bfly_p) ;  /* 0x0000001000007944 */ /* 0x000fea0003c00000 */
[----:B-12---:R-:W-:Y:S05]  /*22b0*/  BRA `(.L_x_1492) ;  /* 0xffffebd000007947 */ /* 0x006fea000383ffff */
        .weak           $__internal_134_$__cuda_sm70_shflsync_bfly_p
        .type           $__internal_134_$__cuda_sm70_shflsync_bfly_p,@function
        .size           $__internal_134_$__cuda_sm70_shflsync_bfly_p,(.L_x_2006 - $__internal_134_$__cuda_sm70_shflsync_bfly_p)
$__internal_134_$__cuda_sm70_shflsync_bfly_p:
[----:B------:R-:W-:Y:S01]  /*22c0*/  HFMA2.MMA R11, -RZ, RZ, 0, 0 ;  /* 0x00000000ff0b7435 */ /* 0x000fe200000001ff */
[----:B------:R-:W-:Y:S01]  /*22d0*/  MOV R10, R0 ;  /* 0x00000000000a7202 */ /* 0x000fe20000000f00 */
[----:B------:R1:W2:Y:S04]  /*22e0*/  SHFL.BFLY PT, R4, R5, 0x8, 0x1f ;  /* 0x0d001f0005047f89 */ /* 0x0002a800000e0000 */
[----:B------:R-:W-:Y:S05]  /*22f0*/  RET.REL.NODEC R10 `(_ZN7cutlass13device_kernelIN5flash19FlashAttnFwdCombineIN4cute5tupleIJNS3_1CILi16EEENS5_ILi64EEEEEELi6ELi256ELi1ELb0ELb0EffNS_4arch4Sm90EEEEEvNT_6ParamsE) ;  /* 0xffffdd000a007950 */ /* 0x000fea0003c3ffff */
.L_x_1493:
        /* <DEDUP_REMOVED lines=16> */
.L_x_2006:


//--------------------- .text._ZN7cutlass13device_kernelIN5flash19FlashAttnFwdCombineIN4cute5tupleIJNS3_1CILi16EEENS5_ILi64EEEEEELi5ELi256ELi1ELb0ELb0EffNS_4arch4Sm90EEEEEvNT_6ParamsE --------------------------
	.section	.text._ZN7cutlass13device_kernelIN5flash19FlashAttnFwdCombineIN4cute5tupleIJNS3_1CILi16EEENS5_ILi64EEEEEELi5ELi256ELi1ELb0ELb0EffNS_4arch4Sm90EEEEEvNT_6ParamsE,"ax",@progbits
	.sectioninfo	@"SHI_REGISTERS=48"
	.align	128
.text._ZN7cutlass13device_kernelIN5flash19FlashAttnFwdCombineIN4cute5tupleIJNS3_1CILi16EEENS5_ILi64EEEEEELi5ELi256ELi1ELb0ELb0EffNS_4arch4Sm90EEEEEvNT_6ParamsE:
        .type           _ZN7cutlass13device_kernelIN5flash19FlashAttnFwdCombineIN4cute5tupleIJNS3_1CILi16EEENS5_ILi64EEEEEELi5ELi256ELi1ELb0ELb0EffNS_4arch4Sm90EEEEEvNT_6ParamsE,@function
        .size           _ZN7cutlass13device_kernelIN5flash19FlashAttnFwdCombineIN4cute5tupleIJNS3_1CILi16EEENS5_ILi64EEEEEELi5ELi256ELi1ELb0ELb0EffNS_4arch4Sm90EEEEEvNT_6ParamsE,(.L_x_2008 - _ZN7cutlass13device_kernelIN5flash19FlashAttnFwdCombineIN4cute5tupleIJNS3_1CILi16EEENS5_ILi64EEEEEELi5ELi256ELi1ELb0ELb0EffNS_4arch4Sm90EEEEEvNT_6ParamsE)
        .other          _ZN7cutlass13device_kernelIN5flash19FlashAttnFwdCombineIN4cute5tupleIJNS3_1CILi16EEENS5_ILi64EEEEEELi5ELi256ELi1ELb0ELb0EffNS_4arch4Sm90EEEEEvNT_6ParamsE,@"STO_CUDA_ENTRY STV_DEFAULT"
_ZN7cutlass13device_kernelIN5flash19FlashAttnFwdCombineIN4cute5tupleIJNS3_1CILi16EEENS5_ILi64EEEEEELi5ELi256ELi1ELb0ELb0EffNS_4arch4Sm90EEEEEvNT_6ParamsE:
        /* <DEDUP_REMOVED lines=58> */
.L_x_1494:
        /* <DEDUP_REMOVED lines=65> */
.L_x_1496:
[----:B------:R-:W-:Y:S05]  /*07b0*/  BSYNC B0 ;  /* 0x0000000000007941 */ /* 0x000fea0003800000 */
.L_x_1495:
[----:B-1----:R-:W-:Y:S01]  /*07c0*/  IMAD.MOV.U32 R0, RZ, RZ, 0x1 ;  /* 0x00000001ff007424 */ /* 0x002fe200078e00ff */
[----:B------:R-:W0:Y:S01]  /*07d0*/  LDGDEPBAR ;  /* 0x00000000000079af */ /* 0x000e220000000000 */
[----:B------:R-:W-:Y:S02]  /*07e0*/  IMAD R6, R19, 0x10, R3 ;  /* 0x0000001013067824 */ /* 0x000fe400078e0203 */
[----:B------:R-:W-:Y:S01]  /*07f0*/  IMAD.SHL.U32 R4, R18, 0x40, RZ ;  /* 0x0000004012047824 */ /* 0x000fe200078e00ff */
        /* <DEDUP_REMOVED lines=63> */
[----:B--2---:R-:W-:Y:S04]  /*0bf0*/  LDS R7, [R12.X4+0x400] ;  /* 0x000400000c077984 */ /* 0x004fe80000004800 */
[----:B------:R-:W1:Y:S02]  /*0c00*/  LDS R4, [R12.X4] ;  /* 0x000000000c047984 */ /* 0x000e640000004800 */
[----:B-1----:R-:W-:Y:S01]  /*0c10*/  FMNMX.FTZ R6, R7, R4, !PT ;  /* 0x0000000407067209 */ /* 0x002fe20007810000 */
[----:B------:R-:W-:Y:S05]  /*0c20*/  BRA.DIV ~URZ, `(.L_x_1497) ;  /* 0x000013727f007947 */ /* 0x000fea000b800000 */
[----:B---3--:R1:W2:Y:S02]  /*0c30*/  SHFL.BFLY PT, R5, R6, 0x8, 0x1f ;  /* 0x0d001f0006057f89 */ /* 0x0082a400000e0000 */
.L_x_1506:
[----:B--2---:R-:W-:Y:S01]  /*0c40*/  FMNMX.FTZ R0, R6, R5, !PT ;  /* 0x0000000506007209 */ /* 0x004fe20007810000 */
[----:B------:R-:W2:Y:S01]  /*0c50*/  S2UR UR4, SR_CTAID.Y ;  /* 0x00000000000479c3 */ /* 0x000ea20000002600 */
[----:B------:R-:W-:-:S03]  /*0c60*/  FSETP.NEU.FTZ.AND P1, PT, R4, -INF , PT ;  /* 0xff8000000400780b */ /* 0x000fc60003f3d000 */
        /* <DEDUP_REMOVED lines=9> */
[--C-:B-1----:R-:W-:Y:S02]  /*0d00*/  FADD.FTZ R6, R4, -R5.reuse ;  /* 0x8000000504067221 */ /* 0x102fe40000010000 */
        /* <DEDUP_REMOVED lines=15> */
[----:B-1----:R-:W-:-:S03]  /*0e00*/  FADD.FTZ R9, R0, R9 ;  /* 0x0000000900097221 */ /* 0x002fc60000010000 */
[----:B------:R-:W1:Y:S04]  /*0e10*/  S2R R0, SR_TID.X ;  /* 0x0000000000007919 */ /* 0x000e680000002100 */
[----:B------:R-:W4:Y:S01]  /*0e20*/  SHFL.BFLY PT, R18, R9, 0x4, 0x1f ;  /* 0x0c801f0009127f89 */ /* 0x000f2200000e0000 */
[----:B---3--:R-:W-:-:S05]  /*0e30*/  IMNMX R15, R16, R15, !PT ;  /* 0x0000000f100f7217 */ /* 0x008fca0007800200 */
[----:B------:R-:W3:Y:S01]  /*0e40*/  SHFL.BFLY PT, R10, R15, 0x2, 0x1f ;  /* 0x0c401f000f0a7f89 */ /* 0x000ee200000e0000 */
[----:B----4-:R-:W-:-:S05]  /*0e50*/  FADD.FTZ R18, R9, R18 ;  /* 0x0000001209127221 */ /* 0x010fca0000010000 */
[----:B------:R-:W4:Y:S01]  /*0e60*/  SHFL.BFLY PT, R17, R18, 0x2, 0x1f ;  /* 0x0c401f0012117f89 */ /* 0x000f2200000e0000 */
[----:B---3--:R-:W-:-:S05]  /*0e70*/  IMNMX R10, R15, R10, !PT ;  /* 0x0000000a0f0a7217 */ /* 0x008fca0007800200 */
[----:B------:R-:W-:Y:S01]  /*0e80*/  SHFL.BFLY PT, R9, R10, 0x1, 0x1f ;  /* 0x0c201f000a097f89 */ /* 0x000fe200000e0000 */
[----:B----4-:R-:W-:-:S05]  /*0e90*/  FADD.FTZ R17, R18, R17 ;  /* 0x0000001112117221 */ /* 0x010fca0000010000 */
        /* <DEDUP_REMOVED lines=45> */
.L_x_1499:
[----:B------:R-:W-:Y:S05]  /*1170*/  BSYNC B0 ;  /* 0x0000000000007941 */ /* 0x000fea0003800000 */
.L_x_1498:
[----:B------:R-:W-:Y:S01]  /*1180*/  BAR.SYNC.DEFER_BLOCKING 0x0 ;  /* 0x0000000000007b1d */ /* 0x000fe20000010000 */
[----:B------:R-:W-:Y:S01]  /*1190*/  CS2R R6, SRZ ;  /* 0x0000000000067805 */ /* 0x000fe2000001ff00 */
        /* <DEDUP_REMOVED lines=20> */
.L_x_1504:
        /* <DEDUP_REMOVED lines=129> */
.L_x_1503:
[----:B------:R-:W-:Y:S05]  /*1af0*/  BSYNC B0 ;  /* 0x0000000000007941 */ /* 0x000fea0003800000 */
.L_x_1502:
        /* <DEDUP_REMOVED lines=8> */
.L_x_1505:
        /* <DEDUP_REMOVED lines=43> */
.L_x_1501:
[----:B------:R-:W-:Y:S05]  /*1e30*/  BSYNC B1 ;  /* 0x0000000000017941 */ /* 0x000fea0003800000 */
.L_x_1500:
        /* <DEDUP_REMOVED lines=22> */
.L_x_1497:
[----:B---3--:R-:W-:Y:S02]  /*1fa0*/  MOV R0, 0x1fc0 ;  /* 0x00001fc000007802 */ /* 0x008fe40000000f00 */
[----:B------:R-:W-:Y:S05]  /*1fb0*/  CALL.REL.NOINC `($__internal_135_$__cuda_sm70_shflsync_bfly_p) ;  /* 0x0000001000007944 */ /* 0x000fea0003c00000 */
[----:B-12---:R-:W-:Y:S05]  /*1fc0*/  BRA `(.L_x_1506) ;  /* 0xffffec7000007947 */ /* 0x006fea000383ffff */
        .weak           $__internal_135_$__cuda_sm70_shflsync_bfly_p
        .type           $__internal_135_$__cuda_sm70_shflsync_bfly_p,@function
        .size           $__internal_135_$__cuda_sm70_shflsync_bfly_p,(.L_x_2008 - $__internal_135_$__cuda_sm70_shflsync_bfly_p)
$__internal_135_$__cuda_sm70_shflsync_bfly_p:
[----:B------:R-:W-:Y:S01]  /*1fd0*/  HFMA2.MMA R11, -RZ, RZ, 0, 0 ;  /* 0x00000000ff0b7435 */ /* 0x000fe200000001ff */
[----:B------:R-:W-:Y:S01]  /*1fe0*/  MOV R10, R0 ;  /* 0x00000000000a7202 */ /* 0x000fe20000000f00 */
[----:B------:R1:W2:Y:S04]  /*1ff0*/  SHFL.BFLY PT, R5, R6, 0x8, 0x1f ;  /* 0x0d001f0006057f89 */ /* 0x0002a800000e0000 */
[----:B------:R-:W-:Y:S05]  /*2000*/  RET.REL.NODEC R10 `(_ZN7cutlass13device_kernelIN5flash19FlashAttnFwdCombineIN4cute5tupleIJNS3_1CILi16EEENS5_ILi64EEEEEELi5ELi256ELi1ELb0ELb0EffNS_4arch4Sm90EEEEEvNT_6ParamsE) ;  /* 0xffffdff00a007950 */ /* 0x000fea0003c3ffff */
.L_x_1507:
        /* <DEDUP_REMOVED lines=15> */
.L_x_2008:


//--------------------- .text._ZN7cutlass13device_kernelIN5flash19FlashAttnFwdCombineIN4cute5tupleIJNS3_1CILi16EEENS5_ILi64EEEEEELi4ELi256ELi1ELb0ELb0EffNS_4arch4Sm90EEEEEvNT_6ParamsE --------------------------
	.section	.text._ZN7cutlass13device_kernelIN5flash19FlashAttnFwdCombineIN4cute5tupleIJNS3_1CILi16EEENS5_ILi64EEEEEELi4ELi256ELi1ELb0ELb0EffNS_4arch4Sm90EEEEEvNT_6ParamsE,"ax",@progbits
	.sectioninfo	@"SHI_REGISTERS=48"
	.align	128
.text._ZN7cutlass13device_kernelIN5flash19FlashAttnFwdCombineIN4cute5tupleIJNS3_1CILi16EEENS5_ILi64EEEEEELi4ELi256ELi1ELb0ELb0EffNS_4arch4Sm90EEEEEvNT_6ParamsE:
        .type           _ZN7cutlass13device_kernelIN5flash19FlashAttnFwdCombineIN4cute5tupleIJNS3_1CILi16EEENS5_ILi64EEEEEELi4ELi256ELi1ELb0ELb0EffNS_4arch4Sm90EEEEEvNT_6ParamsE,@function
        .size           _ZN7cutlass13device_kernelIN5flash19FlashAttnFwdCombineIN4cute5tupleIJNS3_1CILi16EEENS5_ILi64EEEEEELi4ELi256ELi1ELb0ELb0EffNS_4arch4Sm90EEEEEvNT_6ParamsE,(.L_x_2010 - _ZN7cutlass13device_kernelIN5flash19FlashAttnFwdCombineIN4cute5tupleIJNS3_1CILi16EEENS5_ILi64EEEEEELi4ELi256ELi1ELb0ELb0EffNS_4arch4Sm90EEEEEvNT_6ParamsE)
        .other          _ZN7cutlass13device_kernelIN5flash19FlashAttnFwdCombineIN4cute5tupleIJNS3_1CILi16EEENS5_ILi64EEEEEELi4ELi256ELi1ELb0ELb0EffNS_4arch4Sm90EEEEEvNT_6ParamsE,@"STO_CUDA_ENTRY STV_DEFAULT"
_ZN7cutlass13device_kernelIN5flash19FlashAttnFwdCombineIN4cute5tupleIJNS3_1CILi16EEENS5_ILi64EEEEEELi4ELi256ELi1ELb0ELb0EffNS_4arch4Sm90EEEEEvNT_6ParamsE:
        /* <DEDUP_REMOVED lines=58> */
.L_x_1508:
        /* <DEDUP_REMOVED lines=49> */
.L_x_1510:
[----:B------:R-:W-:Y:S05]  /*06b0*/  BSYNC B0 ;  /* 0x0000000000007941 */ /* 0x000fea0003800000 */
.L_x_1509:
        /* <DEDUP_REMOVED lines=67> */
[----:B------:R2:W1:Y:S01]  /*0af0*/  LDS R0, [R11.X4] ;  /* 0x000000000b007984 */ /* 0x0004620000004800 */
[----:B------:R-:W-:Y:S05]  /*0b00*/  BRA.DIV ~URZ, `(.L_x_1511) ;  /* 0x000012f27f007947 */ /* 0x000fea000b800000 */
[----:B-12---:R1:W2:Y:S02]  /*0b10*/  SHFL.BFLY PT, R5, R0, 0x8, 0x1f ;  /* 0x0d001f0000057f89 */ /* 0x0062a400000e0000 */
.L_x_1520:
        /* <DEDUP_REMOVED lines=13> */
[----:B------:R-:W-:Y:S01]  /*0bf0*/  SEL R7, R2, 0xffffffff, P0 ;  /* 0xffffffff02077807 */ /* 0x000fe20000000000 */
[----:B-1----:R-:W1:Y:S02]  /*0c00*/  S2R R0, SR_TID.X ;  /* 0x0000000000007919 */ /* 0x002e640000002100 */
        /* <DEDUP_REMOVED lines=9> */
[----:B------:R-:W3:Y:S04]  /*0ca0*/  SHFL.BFLY PT, R6, R19, 0x4, 0x1f ;  /* 0x0c801f0013067f89 */ /* 0x000ee800000e0000 */
[----:B------:R-:W4:Y:S01]  /*0cb0*/  SHFL.BFLY PT, R10, R15, 0x2, 0x1f ;  /* 0x0c401f000f0a7f89 */ /* 0x000f2200000e0000 */
[----:B---3--:R-:W-:Y:S01]  /*0cc0*/  FADD.FTZ R6, R19, R6 ;  /* 0x0000000613067221 */ /* 0x008fe20000010000 */
[----:B----4-:R-:W-:-:S04]  /*0cd0*/  IMNMX R10, R15, R10, !PT ;  /* 0x0000000a0f0a7217 */ /* 0x010fc80007800200 */
[----:B------:R-:W3:Y:S04]  /*0ce0*/  SHFL.BFLY PT, R17, R6, 0x2, 0x1f ;  /* 0x0c401f0006117f89 */ /* 0x000ee800000e0000 */
[----:B------:R-:W-:Y:S01]  /*0cf0*/  SHFL.BFLY PT, R7, R10, 0x1, 0x1f ;  /* 0x0c201f000a077f89 */ /* 0x000fe200000e0000 */
[----:B---3--:R-:W-:Y:S02]  /*0d00*/  FADD.FTZ R17, R6, R17 ;  /* 0x0000001106117221 */ /* 0x008fe40000010000 */
[----:B------:R-:W-:-:S03]  /*0d10*/  IMAD.MOV.U32 R6, RZ, RZ, RZ ;  /* 0x000000ffff067224 */ /* 0x000fc600078e00ff */
        /* <DEDUP_REMOVED lines=8> */
[----:B----4-:R-:W-:-:S05]  /*0da0*/  FMUL.FTZ R6, R5, R6 ;  /* 0x0000000605067220 */ /* 0x010fca0000410000 */
        /* <DEDUP_REMOVED lines=34> */
.L_x_1513:
[----:B------:R-:W-:Y:S05]  /*0fd0*/  BSYNC B0 ;  /* 0x0000000000007941 */ /* 0x000fea0003800000 */
.L_x_1512:
        /* <DEDUP_REMOVED lines=22> */
.L_x_1518:
        /* <DEDUP_REMOVED lines=129> */
.L_x_1517:
[----:B------:R-:W-:Y:S05]  /*1950*/  BSYNC B0 ;  /* 0x0000000000007941 */ /* 0x000fea0003800000 */
.L_x_1516:
        /* <DEDUP_REMOVED lines=8> */
.L_x_1519:
        /* <DEDUP_REMOVED lines=43> */
.L_x_1515:
[----:B------:R-:W-:Y:S05]  /*1c90*/  BSYNC B1 ;  /* 0x0000000000017941 */ /* 0x000fea0003800000 */
.L_x_1514:
        /* <DEDUP_REMOVED lines=22> */
.L_x_1511:
[----:B------:R-:W-:Y:S02]  /*1e00*/  MOV R4, 0x1e20 ;  /* 0x00001e2000047802 */ /* 0x000fe40000000f00 */
[----:B-12---:R-:W-:Y:S05]  /*1e10*/  CALL.REL.NOINC `($__internal_136_$__cuda_sm70_shflsync_bfly_p) ;  /* 0x0000001000007944 */ /* 0x006fea0003c00000 */
[----:B-12---:R-:W-:Y:S05]  /*1e20*/  BRA `(.L_x_1520) ;  /* 0xffffecf000007947 */ /* 0x006fea000383ffff */
        .weak           $__internal_136_$__cuda_sm70_shflsync_bfly_p
        .type           $__internal_136_$__cuda_sm70_shflsync_bfly_p,@function
        .size           $__internal_136_$__cuda_sm70_shflsync_bfly_p,(.L_x_2010 - $__internal_136_$__cuda_sm70_shflsync_bfly_p)
$__internal_136_$__cuda_sm70_shflsync_bfly_p:
[----:B------:R-:W-:Y:S01]  /*1e30*/  HFMA2.MMA R7, -RZ, RZ, 0, 0 ;  /* 0x00000000ff077435 */ /* 0x000fe200000001ff */
[----:B------:R-:W-:Y:S01]  /*1e40*/  MOV R6, R4 ;  /* 0x0000000400067202 */ /* 0x000fe20000000f00 */
[----:B------:R1:W2:Y:S04]  /*1e50*/  SHFL.BFLY PT, R5, R0, 0x8, 0x1f ;  /* 0x0d001f0000057f89 */ /* 0x0002a800000e0000 */
[----:B------:R-:W-:Y:S05]  /*1e60*/  RET.REL.NODEC R6 `(_ZN7cutlass13device_kernelIN5flash19FlashAttnFwdCombineIN4cute5tupleIJNS3_1CILi16EEENS5_ILi64EEEEEELi4ELi256ELi1ELb0ELb0EffNS_4arch4Sm90EEEEEvNT_6ParamsE) ;  /* 0xffffe19006007950 */ /* 0x000fea0003c3ffff */
.L_x_1521:
        /* <DEDUP_REMOVED lines=9> */
.L_x_2010:


//--------------------- .text._ZN7cutlass13device_kernelIN5flash19FlashAttnFwdCombineIN4cute5tupleIJNS3_1CILi16EEENS5_ILi64EEEEEELi8ELi256ELi1ELb0ELb1EffNS_4arch4Sm90EEEEEvNT_6ParamsE --------------------------
	.section	.text._ZN7cutlass13device_kernelIN5flash19FlashAttnFwdCombineIN4cute5tupleIJNS3_1CILi16EEENS5_ILi64EEEEEELi8ELi256ELi1ELb0ELb1EffNS_4arch4Sm90EEEEEvNT_6ParamsE,"ax",@progbits
	.sectioninfo	@"SHI_REGISTERS=55"
	.align	128
.text._ZN7cutlass13device_kernelIN5flash19FlashAttnFwdCombineIN4cute5tupleIJNS3_1CILi16EEENS5_ILi64EEEEEELi8ELi256ELi1ELb0ELb1EffNS_4arch4Sm90EEEEEvNT_6ParamsE:
        .type           _ZN7cutlass13device_kernelIN5flash19FlashAttnFwdCombineIN4cute5tupleIJNS3_1CILi16EEENS5_ILi64EEEEEELi8ELi256ELi1ELb0ELb1EffNS_4arch4Sm90EEEEEvNT_6ParamsE,@function
        .size           _ZN7cutlass13device_kernelIN5flash19FlashAttnFwdCombineIN4cute5tupleIJNS3_1CILi16EEENS5_ILi64EEEEEELi8ELi256ELi1ELb0ELb1EffNS_4arch4Sm90EEEEEvNT_6ParamsE,(.L_x_2012 - _ZN7cutlass13device_kernelIN5flash19FlashAttnFwdCombineIN4cute5tupleIJNS3_1CILi16EEENS5_ILi64EEEEEELi8ELi256ELi1ELb0ELb1EffNS_4arch4Sm90EEEEEvNT_6ParamsE)
        .other          _ZN7cutlass13device_kernelIN5flash19FlashAttnFwdCombineIN4cute5tupleIJNS3_1CILi16EEENS5_ILi64EEEEEELi8ELi256ELi1ELb0ELb1EffNS_4arch4Sm90EEEEEvNT_6ParamsE,@"STO_CUDA_ENTRY STV_DEFAULT"
_ZN7cutlass13device_kernelIN5flash19FlashAttnFwdCombineIN4cute5tupleIJNS3_1CILi16EEENS5_ILi64EEEEEELi8ELi256ELi1ELb0ELb1EffNS_4arch4Sm90EEEEEvNT_6ParamsE:
        /* <DEDUP_REMOVED lines=51> */
.L_x_1522:
        /* <DEDUP_REMOVED lines=25> */
.L_x_1523:
        /* <DEDUP_REMOVED lines=100> */
.L_x_1525:
        /* <DEDUP_REMOVED lines=13> */
[----:B------:R-:W-:Y:S05]  /*0bd0*/  CALL.REL.NOINC `($__internal_137_$__cuda_sm20_div_u64) ;  /* 0x0000337000007944 */ /* 0x000fea0003c00000 */
[----:B------:R-:W-:Y:S01]  /*0be0*/  MOV R2, R3 ;  /* 0x0000000300027202 */ /* 0x000fe20000000f00 */
[----:B------:R-:W-:Y:S05]  /*0bf0*/  BRA `(.L_x_1527) ;  /* 0x0000012000007947 */ /* 0x000fea0003800000 */
.L_x_1526:
        /* <DEDUP_REMOVED lines=18> */
.L_x_1527:
[----:B------:R-:W-:Y:S02]  /*0d20*/  IADD3 R6, R6, -0x1, RZ ;  /* 0xffffffff06067810 */ /* 0x000fe40007ffe0ff */
[----:B------:R-:W-:-:S03]  /*0d30*/  MOV R7, R2 ;  /* 0x0000000200077202 */ /* 0x000fc60000000f00 */
.L_x_1524:
        /* <DEDUP_REMOVED lines=14> */
[C---:B------:R-:W-:Y:S02]  /*0e20*/  ISETP.GE.AND P5, PT, R3.reuse, R22, PT ;  /* 0x000000160300720c */ /* 0x040fe40003fa6270 */
[----:B------:R-:W-:Y:S01]  /*0e30*/  IADD3 R11, R3, 0x10, RZ ;  /* 0x00000010030b7810 */ /* 0x000fe20007ffe0ff */
[----:B------:R-:W-:Y:S01]  /*0e40*/  IMAD.MOV.U32 R5, RZ, RZ, R0 ;  /* 0x000000ffff057224 */ /* 0x000fe200078e0000 */
[----:B------:R-:W-:Y:S01]  /*0e50*/  @P0 SHF.R.U32.HI R5, RZ, R6, R9 ;  /* 0x00000006ff050219 */ /* 0x000fe20000011609 */
[----:B------:R-:W-:Y:S01]  /*0e60*/  IMAD.MOV.U32 R8, RZ, RZ, R18 ;  /* 0x000000ffff087224 */ /* 0x000fe200078e0012 */
[----:B------:R-:W-:Y:S01]  /*0e70*/  MOV R9, R19 ;  /* 0x0000001300097202 */ /* 0x000fe20000000f00 */
[----:B------:R-:W-:Y:S01]  /*0e80*/  IMAD.SHL.U32 R12, R15, 0x4, RZ ;  /* 0x000000040f0c7824 */ /* 0x000fe200078e00ff */
[--C-:B------:R-:W-:Y:S01]  /*0e90*/  SHF.R.S32.HI R4, RZ, 0x1f, R5.reuse ;  /* 0x0000001fff047819 */ /* 0x100fe20000011405 */
[----:B------:R-:W-:Y:S01]  /*0ea0*/  IMAD.MOV R29, RZ, RZ, -R5 ;  /* 0x000000ffff1d7224 */ /* 0x000fe200078e0a05 */
[----:B------:R-:W-:Y:S01]  /*0eb0*/  ISETP.GE.AND P2, PT, R11, R22, PT ;  /* 0x000000160b00720c */ /* 0x000fe20003f46270 */
[----:B------:R-:W-:Y:S01]  /*0ec0*/  IMAD.WIDE.U32 R8, R5, c[0x0][0x1c0], R8 ;  /* 0x0000700005087a25 */ /* 0x000fe200078e0008 */
[----:B------:R-:W-:-:S02]  /*0ed0*/  IADD3 R27, R3, 0x20, RZ ;  /* 0x00000020031b7810 */ /* 0x000fc40007ffe0ff */
[----:B------:R-:W-:Y:S01]  /*0ee0*/  IADD3 R21, R3, 0x40, RZ ;  /* 0x0000004003157810 */ /* 0x000fe20007ffe0ff */
[----:B------:R-:W-:Y:S01]  /*0ef0*/  IMAD R29, R16, R29, R0 ;  /* 0x0000001d101d7224 */ /* 0x000fe200078e0200 */
[----:B------:R-:W-:Y:S01]  /*0f00*/  @!P5 SHF.R.S32.HI R0, RZ, 0x1f, R3 ;  /* 0x0000001fff00d819 */ /* 0x000fe20000011403 */
[----:B------:R-:W-:Y:S01]  /*0f10*/  IMAD R4, R4, c[0x0][0x1c0], RZ ;  /* 0x0000700004047a24 */ /* 0x000fe200078e02ff */
[----:B------:R-:W-:Y:S02]  /*0f20*/  ISETP.GE.AND P4, PT, R27, R22, PT ;  /* 0x000000161b00720c */ /* 0x000fe40003f86270 */
[----:B------:R-:W-:Y:S01]  /*0f30*/  IADD3 R28, P1, R29, R8, RZ ;  /* 0x000000081d1c7210 */ /* 0x000fe20007f3e0ff */
[----:B------:R-:W-:Y:S01]  /*0f40*/  IMAD R4, R5, c[0x0][0x1c4], R4 ;  /* 0x0000710005047a24 */ /* 0x000fe200078e0204 */
[----:B------:R-:W-:Y:S01]  /*0f50*/  SHF.R.S32.HI R5, RZ, 0x1f, R29 ;  /* 0x0000001fff057819 */ /* 0x000fe2000001141d */
[----:B------:R-:W-:Y:S01]  /*0f60*/  @!P5 IMAD R0, R0, c[0x0][0x1b8], RZ ;  /* 0x00006e000000da24 */ /* 0x000fe200078e02ff */
[----:B------:R-:W-:-:S02]  /*0f70*/  IADD3 R25, R3, 0x30, RZ ;  /* 0x0000003003197810 */ /* 0x000fc40007ffe0ff */
[----:B------:R-:W-:Y:S01]  /*0f80*/  IADD3.X R29, R5, R9, R4, P1, !PT ;  /* 0x00000009051d7210 */ /* 0x000fe20000ffe404 */
[----:B------:R-:W-:Y:S01]  /*0f90*/  @!P5 IMAD R5, R3, c[0x0][0x1bc], R0 ;  /* 0x00006f000305da24 */ /* 0x000fe200078e0200 */
[----:B------:R-:W-:Y:S01]  /*0fa0*/  @!P2 SHF.R.S32.HI R0, RZ, 0x1f, R11 ;  /* 0x0000001fff00a819 */ /* 0x000fe2000001140b */
[----:B------:R-:W-:Y:S01]  /*0fb0*/  @P5 IMAD.MOV.U32 R4, RZ, RZ, -0x800000 ;  /* 0xff800000ff045424 */ /* 0x000fe200078e00ff */
[-C--:B------:R-:W-:Y:S01]  /*0fc0*/  ISETP.GE.AND P3, PT, R25, R22.reuse, PT ;  /* 0x000000161900720c */ /* 0x080fe20003f66270 */
[C---:B------:R-:W-:Y:S01]  /*0fd0*/  @!P5 IMAD.WIDE.U32 R8, R3.reuse, c[0x0][0x1b8], R28 ;  /* 0x00006e000308da25 */ /* 0x040fe200078e001c */
[----:B------:R-:W-:Y:S02]  /*0fe0*/  IADD3 R13, R3, 0x50, RZ ;  /* 0x00000050030d7810 */ /* 0x000fe40007ffe0ff */
[----:B------:R1:W-:Y:S01]  /*0ff0*/  @P5 STS [R15.X4], R4 ;  /* 0x000000040f005388 */ /* 0x0003e20000004800 */
[----:B------:R-:W-:Y:S01]  /*1000*/  @!P5 IMAD.IADD R5, R9, 0x1, R5 ;  /* 0x000000010905d824 */ /* 0x000fe200078e0205 */
[----:B------:R-:W-:Y:S01]  /*1010*/  @!P5 LEA R30, P1, R8, c[0x0][0x1a0], 0x2 ;  /* 0x00006800081eda11 */ /* 0x000fe200078210ff */
[----:B------:R-:W-:Y:S01]  /*1020*/  @!P2 IMAD R0, R0, c[0x0][0x1b8], RZ ;  /* 0x00006e000000aa24 */ /* 0x000fe200078e02ff */
[----:B------:R-:W-:Y:S01]  /*1030*/  ISETP.GE.AND P6, PT, R13, R22, PT ;  /* 0x000000160d00720c */ /* 0x000fe20003fc6270 */
[----:B------:R-:W-:Y:S01]  /*1040*/  @!P2 IMAD.MOV.U32 R9, RZ, RZ, R29 ;  /* 0x000000ffff09a224 */ /* 0x000fe200078e001d */
[----:B------:R-:W-:Y:S01]  /*1050*/  @!P5 LEA.HI.X R31, R8, c[0x0][0x1a4], R5, 0x2, P1 ;  /* 0x00006900081fda11 */ /* 0x000fe200008f1405 */
[----:B------:R-:W-:Y:S01]  /*1060*/  @!P2 IMAD R5, R11, c[0x0][0x1bc], R0 ;  /* 0x00006f000b05aa24 */ /* 0x000fe200078e0200 */
[----:B------:R-:W-:-:S02]  /*1070*/  @!P2 MOV R8, R28 ;  /* 0x0000001c0008a202 */ /* 0x000fc40000000f00 */
[----:B------:R-:W-:Y:S01]  /*1080*/  ISETP.GE.AND P1, PT, R21, R22, PT ;  /* 0x000000161500720c */ /* 0x000fe20003f26270 */
[----:B------:R-:W-:Y:S01]  /*1090*/  @!PT LDS RZ, [RZ] ;  /* 0x00000000fffff984 */ /* 0x000fe20000000800 */
[----:B------:R-:W-:Y:S01]  /*10a0*/  @!PT LDS RZ, [RZ] ;  /* 0x00000000fffff984 */ /* 0x000fe20000000800 */
[----:B------:R-:W-:Y:S01]  /*10b0*/  @!PT LDS RZ, [RZ] ;  /* 0x00000000fffff984 */ /* 0x000fe20000000800 */
[----:B------:R2:W-:Y:S02]  /*10c0*/  @!P5 LDGSTS.E.LTC128B [R12], [R30.64] ;  /* 0x000000001e0cdfae */ /* 0x0005e4000b921966 */
[----:B------:R-:W-:Y:S01]  /*10d0*/  @!P2 IMAD.WIDE.U32 R10, R11, c[0x0][0x1b8], R8 ;  /* 0x00006e000b0aaa25 */ /* 0x000fe200078e0008 */
[----:B------:R-:W-:-:S03]  /*10e0*/  @!P3 SHF.R.S32.HI R8, RZ, 0x1f, R25 ;  /* 0x0000001fff08b819 */ /* 0x000fc60000011419 */
[----:B------:R-:W-:Y:S01]  /*10f0*/  @!P2 IMAD.IADD R0, R11, 0x1, R5 ;  /* 0x000000010b00a824 */ /* 0x000fe200078e0205 */
[----:B------:R-:W-:Y:S01]  /*1100*/  @!P2 LEA R36, P5, R10, c[0x0][0x1a0], 0x2 ;  /* 0x000068000a24aa11 */ /* 0x000fe200078a10ff */
[----:B------:R-:W-:Y:S01]  /*1110*/  @!P3 IMAD R8, R8, c[0x0][0x1b8], RZ ;  /* 0x00006e000808ba24 */ /* 0x000fe200078e02ff */
[----:B------:R-:W-:Y:S02]  /*1120*/  IADD3 R11, R3, 0x60, RZ ;  /* 0x00000060030b7810 */ /* 0x000fe40007ffe0ff */
[----:B------:R-:W-:Y:S01]  /*1130*/  @!P2 LEA.HI.X R37, R10, c[0x0][0x1a4], R0, 0x2, P5 ;  /* 0x000069000a25aa11 */ /* 0x000fe200028f1400 */
[C---:B------:R-:W-:Y:S01]  /*1140*/  @!P3 IMAD R8, R25.reuse, c[0x0][0x1bc], R8 ;  /* 0x00006f001908ba24 */ /* 0x040fe200078e0208 */
[----:B------:R-:W-:Y:S01]  /*1150*/  @!P1 SHF.R.S32.HI R0, RZ, 0x1f, R21 ;  /* 0x0000001fff009819 */ /* 0x000fe20000011415 */
[----:B------:R-:W-:Y:S01]  /*1160*/  @!P3 IMAD.WIDE.U32 R24, R25, c[0x0][0x1b8], R28 ;  /* 0x00006e001918ba25 */ /* 0x000fe200078e001c */
[----:B-1----:R-:W-:Y:S02]  /*1170*/  @!P4 SHF.R.S32.HI R4, RZ, 0x1f, R27 ;  /* 0x0000001fff04c819 */ /* 0x002fe4000001141b */
[----:B------:R-:W-:Y:S01]  /*1180*/  ISETP.GE.AND P5, PT, R11, R22, PT ;  /* 0x000000160b00720c */ /* 0x000fe20003fa6270 */
[----:B------:R-:W-:Y:S01]  /*1190*/  @!P1 IMAD R0, R0, c[0x0][0x1b8], RZ ;  /* 0x00006e0000009a24 */ /* 0x000fe200078e02ff */
[----:B------:R-:W-:Y:S01]  /*11a0*/  @!P4 MOV R5, R29 ;  /* 0x0000001d0005c202 */ /* 0x000fe20000000f00 */
[----:B------:R-:W-:-:S04]  /*11b0*/  @!P4 IMAD R4, R4, c[0x0][0x1b8], RZ ;  /* 0x00006e000404ca24 */ /* 0x000fc800078e02ff */
[C---:B------:R-:W-:Y:S02]  /*11c0*/  @!P4 IMAD R9, R27.reuse, c[0x0][0x1bc], R4 ;  /* 0x00006f001b09ca24 */ /* 0x040fe400078e0204 */
[--C-:B------:R-:W-:Y:S02]  /*11d0*/  @!P4 IMAD.MOV.U32 R4, RZ, RZ, R28.reuse ;  /* 0x000000ffff04c224 */ /* 0x100fe400078e001c */
[----:B--2---:R-:W-:Y:S02]  /*11e0*/  @!P6 IMAD.MOV.U32 R30, RZ, RZ, R28 ;  /* 0x000000ffff1ee224 */ /* 0x004fe400078e001c */
[----:B------:R-:W-:Y:S01]  /*11f0*/  @!P4 IMAD.WIDE.U32 R26, R27, c[0x0][0x1b8], R4 ;  /* 0x00006e001b1aca25 */ /* 0x000fe200078e0004 */
[----:B------:R-:W-:Y:S02]  /*1200*/  @!P5 SHF.R.S32.HI R10, RZ, 0x1f, R11 ;  /* 0x0000001fff0ad819 */ /* 0x000fe4000001140b */
[----:B------:R-:W-:Y:S01]  /*1210*/  @!P6 SHF.R.S32.HI R4, RZ, 0x1f, R13 ;  /* 0x0000001fff04e819 */ /* 0x000fe2000001140d */
[----:B------:R-:W-:-:S02]  /*1220*/  @!P1 IMAD R5, R21, c[0x0][0x1bc], R0 ;  /* 0x00006f0015059a24 */ /* 0x000fc400078e0200 */
[----:B------:R-:W-:Y:S02]  /*1230*/  @P2 IMAD.MOV.U32 R0, RZ, RZ, -0x800000 ;  /* 0xff800000ff002424 */ /* 0x000fe400078e00ff */
[----:B------:R-:W-:Y:S02]  /*1240*/  @!P4 IMAD.IADD R9, R27, 0x1, R9 ;  /* 0x000000011b09c824 */ /* 0x000fe400078e0209 */
[----:B------:R-:W-:Y:S01]  /*1250*/  @!P5 IMAD R14, R10, c[0x0][0x1b8], RZ ;  /* 0x00006e000a0eda24 */ /* 0x000fe200078e02ff */
[----:B------:R1:W-:Y:S01]  /*1260*/  @P2 STS [R15.X4+0x400], R0 ;  /* 0x000400000f002388 */ /* 0x0003e20000004800 */
[----:B------:R-:W-:Y:S01]  /*1270*/  @!P5 IMAD.MOV.U32 R34, RZ, RZ, R28 ;  /* 0x000000ffff22d224 */ /* 0x000fe200078e001c */
[----:B------:R-:W-:Y:S01]  /*1280*/  @P4 MOV R10, 0xff800000 ;  /* 0xff800000000a4802 */ /* 0x000fe20000000f00 */
[----:B------:R-:W-:Y:S01]  /*1290*/  @!P5 IMAD.MOV.U32 R35, RZ, RZ, R29 ;  /* 0x000000ffff23d224 */ /* 0x000fe200078e001d */
[----:B------:R-:W-:Y:S01]  /*12a0*/  @!PT LDS RZ, [RZ] ;  /* 0x00000000fffff984 */ /* 0x000fe20000000800 */
[----:B------:R-:W-:Y:S01]  /*12b0*/  @!PT LDS RZ, [RZ] ;  /* 0x00000000fffff984 */ /* 0x000fe20000000800 */
[----:B------:R-:W-:Y:S01]  /*12c0*/  @!PT LDS RZ, [RZ] ;  /* 0x00000000fffff984 */ /* 0x000fe20000000800 */
[----:B------:R2:W-:Y:S01]  /*12d0*/  @!P2 LDGSTS.E.LTC128B [R12+0x400], [R36.64] ;  /* 0x00400000240cafae */ /* 0x0005e2000b921966 */
[----:B------:R-:W-:Y:S01]  /*12e0*/  @!P4 LEA R32, P2, R26, c[0x0][0x1a0], 0x2 ;  /* 0x000068001a20ca11 */ /* 0x000fe200078410ff */
[----:B------:R-:W-:-:S02]  /*12f0*/  @!P5 IMAD R14, R11, c[0x0][0x1bc], R14 ;  /* 0x00006f000b0eda24 */ /* 0x000fc400078e020e */
[----:B------:R-:W-:Y:S01]  /*1300*/  @!P5 IMAD.WIDE.U32 R34, R11, c[0x0][0x1b8], R34 ;  /* 0x00006e000b22da25 */ /* 0x000fe200078e0022 */
[----:B------:R-:W-:Y:S01]  /*1310*/  @!P4 LEA.HI.X R33, R26, c[0x0][0x1a4], R9, 0x2, P2 ;  /* 0x000069001a21ca11 */ /* 0x000fe200010f1409 */
[----:B------:R-:W-:Y:S01]  /*1320*/  @P4 STS [R15.X4+0x800], R10 ;  /* 0x0008000a0f004388 */ /* 0x000fe20000004800 */
[----:B------:R-:W-:Y:S01]  /*1330*/  IADD3 R9, R3, 0x70, RZ ;  /* 0x0000007003097810 */ /* 0x000fe20007ffe0ff */
[----:B------:R-:W-:Y:S01]  /*1340*/  @!P3 IMAD.IADD R11, R25, 0x1, R8 ;  /* 0x00000001190bb824 */ /* 0x000fe200078e0208 */
[C---:B------:R-:W-:Y:S01]  /*1350*/  @!P3 LEA R26, P2, R24.reuse, c[0x0][0x1a0], 0x2 ;  /* 0x00006800181aba11 */ /* 0x040fe200078410ff */
[----:B------:R-:W-:Y:S01]  /*1360*/  @!P1 IMAD.WIDE.U32 R20, R21, c[0x0][0x1b8], R28 ;  /* 0x00006e0015149a25 */ /* 0x000fe200078e001c */
[----:B------:R-:W-:Y:S01]  /*1370*/  @!PT LDS RZ, [RZ] ;  /* 0x00000000fffff984 */ /* 0x000fe20000000800 */
[----:B------:R-:W-:Y:S01]  /*1380*/  @!PT LDS RZ, [RZ] ;  /* 0x00000000fffff984 */ /* 0x000fe20000000800 */
[----:B------:R-:W-:Y:S01]  /*1390*/  @!PT LDS RZ, [RZ] ;  /* 0x00000000fffff984 */ /* 0x000fe20000000800 */
[----:B------:R3:W-:Y:S01]  /*13a0*/  @!P4 LDGSTS.E.LTC128B [R12+0x800], [R32.64] ;  /* 0x00800000200ccfae */ /* 0x0007e2000b921966 */
[----:B------:R-:W-:Y:S02]  /*13b0*/  ISETP.GE.AND P4, PT, R9, R22, PT ;  /* 0x000000160900720c */ /* 0x000fe40003f86270 */
[----:B------:R-:W-:Y:S01]  /*13c0*/  @!P3 LEA.HI.X R27, R24, c[0x0][0x1a4], R11, 0x2, P2 ;  /* 0x00006900181bba11 */ /* 0x000fe200010f140b */
[----:B------:R-:W-:Y:S01]  /*13d0*/  @!P1 IMAD.IADD R5, R21, 0x1, R5 ;  /* 0x0000000115059824 */ /* 0x000fe200078e0205 */
[----:B------:R-:W-:Y:S01]  /*13e0*/  IADD3 R11, R3, 0x80, RZ ;  /* 0x00000080030b7810 */ /* 0x000fe20007ffe0ff */
[----:B------:R-:W-:Y:S01]  /*13f0*/  @!P6 IMAD R4, R4, c[0x0][0x1b8], RZ ;  /* 0x00006e000404ea24 */ /* 0x000fe200078e02ff */
[C---:B------:R-:W-:Y:S01]  /*1400*/  @!P1 LEA R24, P2, R20.reuse, c[0x0][0x1a0], 0x2 ;  /* 0x0000680014189a11 */ /* 0x040fe200078410ff */
[----:B------:R-:W-:Y:S01]  /*1410*/  @!P6 IMAD.MOV.U32 R31, RZ, RZ, R29 ;  /* 0x000000ffff1fe224 */ /* 0x000fe200078e001d */
[----:B-1----:R-:W-:Y:S01]  /*1420*/  @P3 MOV R0, 0xff800000 ;  /* 0xff80000000003802 */ /* 0x002fe20000000f00 */
[----:B------:R-:W-:Y:S01]  /*1430*/  @P1 IMAD.MOV.U32 R8, RZ, RZ, -0x800000 ;  /* 0xff800000ff081424 */ /* 0x000fe200078e00ff */
[----:B------:R-:W-:Y:S01]  /*1440*/  @!P1 LEA.HI.X R25, R20, c[0x0][0x1a4], R5, 0x2, P2 ;  /* 0x0000690014199a11 */ /* 0x000fe200010f1405 */
[----:B------:R-:W-:-:S02]  /*1450*/  @!P6 IMAD R4, R13, c[0x0][0x1bc], R4 ;  /* 0x00006f000d04ea24 */ /* 0x000fc400078e0204 */
[----:B------:R-:W-:Y:S01]  /*1460*/  @!P4 SHF.R.S32.HI R5, RZ, 0x1f, R9 ;  /* 0x0000001fff05c819 */ /* 0x000fe20000011409 */
[----:B------:R1:W-:Y:S01]  /*1470*/  @P3 STS [R15.X4+0xc00], R0 ;  /* 0x000c00000f003388 */ /* 0x0003e20000004800 */
[----:B------:R-:W-:Y:S01]  /*1480*/  @!P6 IMAD.WIDE.U32 R30, R13, c[0x0][0x1b8], R30 ;  /* 0x00006e000d1eea25 */ /* 0x000fe200078e001e */
[----:B------:R-:W-:Y:S02]  /*1490*/  IADD3 R13, R3, 0x90, RZ ;  /* 0x00000090030d7810 */ /* 0x000fe40007ffe0ff */
[----:B------:R-:W-:Y:S01]  /*14a0*/  @!PT LDS RZ, [RZ] ;  /* 0x00000000fffff984 */ /* 0x000fe20000000800 */
[----:B------:R-:W-:Y:S01]  /*14b0*/  @!PT LDS RZ, [RZ] ;  /* 0x00000000fffff984 */ /* 0x000fe20000000800 */
[----:B------:R-:W-:Y:S01]  /*14c0*/  @!PT LDS RZ, [RZ] ;  /* 0x00000000fffff984 */ /* 0x000fe20000000800 */
[----:B------:R4:W-:Y:S01]  /*14d0*/  @!P3 LDGSTS.E.LTC128B [R12+0xc00], [R26.64] ;  /* 0x00c000001a0cbfae */ /* 0x0009e2000b921966 */
[----:B------:R-:W-:Y:S02]  /*14e0*/  ISETP.GE.AND P3, PT, R11, R22, PT ;  /* 0x000000160b00720c */ /* 0x000fe40003f66270 */
[----:B------:R-:W-:Y:S01]  /*14f0*/  @!P6 IADD3 R21, R31, R4, RZ ;  /* 0x000000041f15e210 */ /* 0x000fe20007ffe0ff */
[----:B------:R5:W-:Y:S01]  /*1500*/  @P1 STS [R15.X4+0x1000], R8 ;  /* 0x001000080f001388 */ /* 0x000be20000004800 */
[----:B------:R-:W-:Y:S01]  /*1510*/  @!P6 LEA R20, P2, R30, c[0x0][0x1a0], 0x2 ;  /* 0x000068001e14ea11 */ /* 0x000fe200078410ff */
[----:B------:R-:W-:-:S02]  /*1520*/  @!P4 IMAD.MOV.U32 R31, RZ, RZ, R29 ;  /* 0x000000ffff1fc224 */ /* 0x000fc400078e001d */
[----:B------:R-:W-:Y:S01]  /*1530*/  @!PT LDS RZ, [RZ] ;  /* 0x00000000fffff984 */ /* 0x000fe20000000800 */
[----:B------:R-:W-:Y:S01]  /*1540*/  @!PT LDS RZ, [RZ] ;  /* 0x00000000fffff984 */ /* 0x000fe20000000800 */
[----:B------:R-:W-:Y:S01]  /*1550*/  @!PT LDS RZ, [RZ] ;  /* 0x00000000fffff984 */ /* 0x000fe20000000800 */
[----:B------:R2:W-:Y:S01]  /*1560*/  @!P1 LDGSTS.E.LTC128B [R12+0x1000], [R24.64] ;  /* 0x01000000180c9fae */ /* 0x0005e2000b921966 */
[----:B------:R-:W-:Y:S02]  /*1570*/  ISETP.GE.AND P1, PT, R13, R22, PT ;  /* 0x000000160d00720c */ /* 0x000fe40003f26270 */
[----:B------:R-:W-:Y:S01]  /*1580*/  @!P6 LEA.HI.X R21, R30, c[0x0][0x1a4], R21, 0x2, P2 ;  /* 0x000069001e15ea11 */ /* 0x000fe200010f1415 */
[----:B------:R-:W-:Y:S02]  /*1590*/  @!P4 IMAD.MOV.U32 R30, RZ, RZ, R28 ;  /* 0x000000ffff1ec224 */ /* 0x000fe400078e001c */
[----:B------:R-:W-:Y:S02]  /*15a0*/  @!P3 SHF.R.S32.HI R4, RZ, 0x1f, R11 ;  /* 0x0000001fff04b819 */ /* 0x000fe4000001140b */
[----:B------:R-:W-:-:S04]  /*15b0*/  @!P4 IMAD.WIDE.U32 R30, R9, c[0x0][0x1b8], R30 ;  /* 0x00006e00091eca25 */ /* 0x000fc800078e001e */
[----:B------:R-:W-:Y:S02]  /*15c0*/  @!P3 IMAD R4, R4, c[0x0][0x1b8], RZ ;  /* 0x00006e000404ba24 */ /* 0x000fe400078e02ff */
[----:B-1----:R-:W-:Y:S02]  /*15d0*/  @!P4 IMAD R0, R5, c[0x0][0x1b8], RZ ;  /* 0x00006e000500ca24 */ /* 0x002fe400078e02ff */
[----:B------:R-:W-:Y:S01]  /*15e0*/  @!P5 IMAD.IADD R5, R35, 0x1, R14 ;  /* 0x000000012305d824 */ /* 0x000fe200078e020e */
[----:B------:R-:W-:Y:S01]  /*15f0*/  @P5 MOV R14, 0xff800000 ;  /* 0xff800000000e5802 */ /* 0x000fe20000000f00 */
[----:B------:R-:W-:Y:S01]  /*1600*/  @!P4 IMAD R0, R9, c[0x0][0x1bc], R0 ;  /* 0x00006f000900ca24 */ /* 0x000fe200078e0200 */
[C---:B----4-:R-:W-:Y:S01]  /*1610*/  @!P5 LEA R26, P2, R34.reuse, c[0x0][0x1a0], 0x2 ;  /* 0x00006800221ada11 */ /* 0x050fe200078410ff */
[----:B------:R-:W-:Y:S01]  /*1620*/  @!P3 IMAD R4, R11, c[0x0][0x1bc], R4 ;  /* 0x00006f000b04ba24 */ /* 0x000fe200078e0204 */
[----:B-----5:R-:W-:Y:S01]  /*1630*/  @P6 MOV R8, 0xff800000 ;  /* 0xff80000000086802 */ /* 0x020fe20000000f00 */
[----:B------:R-:W-:Y:S01]  /*1640*/  @!P4 IMAD.IADD R0, R31, 0x1, R0 ;  /* 0x000000011f00c824 */ /* 0x000fe200078e0200 */
[----:B------:R-:W-:Y:S01]  /*1650*/  @!P5 LEA.HI.X R27, R34, c[0x0][0x1a4], R5, 0x2, P2 ;  /* 0x00006900221bda11 */ /* 0x000fe200010f1405 */
[--C-:B---3--:R-:W-:Y:S01]  /*1660*/  @!P1 IMAD.MOV.U32 R32, RZ, RZ, R28.reuse ;  /* 0x000000ffff209224 */ /* 0x108fe200078e001c */
[----:B------:R-:W-:Y:S01]  /*1670*/  IADD3 R9, R3, 0xa0, RZ ;  /* 0x000000a003097810 */ /* 0x000fe20007ffe0ff */
[----:B------:R1:W-:Y:S01]  /*1680*/  @P6 STS [R15.X4+0x1400], R8 ;  /* 0x001400080f006388 */ /* 0x0003e20000004800 */
[----:B--2---:R-:W-:Y:S01]  /*1690*/  @!P3 IMAD.MOV.U32 R24, RZ, RZ, R28 ;  /* 0x000000ffff18b224 */ /* 0x004fe200078e001c */
[----:B------:R-:W-:Y:S01]  /*16a0*/  @!P1 SHF.R.S32.HI R5, RZ, 0x1f, R13 ;  /* 0x0000001fff059819 */ /* 0x000fe2000001140d */
[----:B------:R-:W-:Y:S01]  /*16b0*/  @!P3 IMAD.MOV.U32 R25, RZ, RZ, R29 ;  /* 0x000000ffff19b224 */ /* 0x000fe200078e001d */
[C---:B------:R-:W-:Y:S01]  /*16c0*/  @!P4 LEA R10, P2, R30.reuse, c[0x0][0x1a0], 0x2 ;  /* 0x000068001e0aca11 */ /* 0x040fe200078410ff */
[----:B------:R-:W-:Y:S01]  /*16d0*/  @!PT LDS RZ, [RZ] ;  /* 0x00000000fffff984 */ /* 0x000fe20000000800 */
[----:B------:R-:W-:Y:S01]  /*16e0*/  @!PT LDS RZ, [RZ] ;  /* 0x00000000fffff984 */ /* 0x000fe20000000800 */
[----:B------:R-:W-:Y:S01]  /*16f0*/  @!PT LDS RZ, [RZ] ;  /* 0x00000000fffff984 */ /* 0x000fe20000000800 */
[----:B------:R2:W-:Y:S01]  /*1700*/  @!P6 LDGSTS.E.LTC128B [R12+0x1400], [R20.64] ;  /* 0x01400000140cefae */ /* 0x0005e2000b921966 */
[----:B------:R-:W-:Y:S01]  /*1710*/  ISETP.GE.AND P6, PT, R9, R22, PT ;  /* 0x000000160900720c */ /* 0x000fe20003fc6270 */
[----:B------:R-:W-:Y:S01]  /*1720*/  @!P3 IMAD.WIDE.U32 R24, R11, c[0x0][0x1b8], R24 ;  /* 0x00006e000b18ba25 */ /* 0x000fe200078e0018 */
[----:B------:R-:W-:Y:S01]  /*1730*/  @!P4 LEA.HI.X R11, R30, c[0x0][0x1a4], R0, 0x2, P2 ;  /* 0x000069001e0bca11 */ /* 0x000fe200010f1400 */
[----:B------:R-:W-:Y:S02]  /*1740*/  @P5 STS [R15.X4+0x1800], R14 ;  /* 0x0018000e0f005388 */ /* 0x000fe40000004800 */
[----:B------:R-:W-:Y:S01]  /*1750*/  @!P1 IMAD R0, R5, c[0x0][0x1b8], RZ ;  /* 0x00006e0005009a24 */ /* 0x000fe200078e02ff */
[----:B------:R-:W-:Y:S01]  /*1760*/  @!P3 LEA R30, P2, R24, c[0x0][0x1a0], 0x2 ;  /* 0x00006800181eba11 */ /* 0x000fe200078410ff */
[----:B------:R-:W-:Y:S01]  /*1770*/  @!P1 IMAD.MOV.U32 R33, RZ, RZ, R29 ;  /* 0x000000ffff219224 */ /* 0x000fe200078e001d */
[----:B------:R-:W-:Y:S01]  /*1780*/  @!PT LDS RZ, [RZ] ;  /* 0x00000000fffff984 */ /* 0x000fe20000000800 */
[----:B------:R-:W-:Y:S01]  /*1790*/  @!PT LDS RZ, [RZ] ;  /* 0x00000000fffff984 */ /* 0x000fe20000000800 */
[----:B------:R-:W-:Y:S01]  /*17a0*/  @!PT LDS RZ, [RZ] ;  /* 0x00000000fffff984 */ /* 0x000fe20000000800 */
[----:B------:R3:W-:Y:S01]  /*17b0*/  @!P5 LDGSTS.E.LTC128B [R12+0x1800], [R26.64] ;  /* 0x018000001a0cdfae */ /* 0x0007e2000b921966 */
[----:B------:R-:W-:-:S02]  /*17c0*/  @!P1 IMAD R0, R13, c[0x0][0x1bc], R0 ;  /* 0x00006f000d009a24 */ /* 0x000fc400078e0200 */
[----:B------:R-:W-:Y:S01]  /*17d0*/  @!P1 IMAD.WIDE.U32 R32, R13, c[0x0][0x1b8], R32 ;  /* 0x00006e000d209a25 */ /* 0x000fe200078e0020 */
[----:B------:R-:W-:-:S03]  /*17e0*/  IADD3 R13, R3, 0xb0, RZ ;  /* 0x000000b0030d7810 */ /* 0x000fc60007ffe0ff */
[----:B------:R-:W-:Y:S01]  /*17f0*/  @!P3 IMAD.IADD R5, R25, 0x1, R4 ;  /* 0x000000011905b824 */ /* 0x000fe200078e0204 */
[----:B------:R-:W-:Y:S02]  /*1800*/  @P4 MOV R4, 0xff800000 ;  /* 0xff80000000044802 */ /* 0x000fe40000000f00 */
[-C--:B------:R-:W-:Y:S01]  /*1810*/  ISETP.GE.AND P5, PT, R13, R22.reuse, PT ;  /* 0x000000160d00720c */ /* 0x080fe20003fa6270 */
[----:B-1----:R-:W-:Y:S01]  /*1820*/  @P3 IMAD.MOV.U32 R8, RZ, RZ, -0x800000 ;  /* 0xff800000ff083424 */ /* 0x002fe200078e00ff */
[----:B------:R-:W-:Y:S01]  /*1830*/  @!P3 LEA.HI.X R31, R24, c[0x0][0x1a4], R5, 0x2, P2 ;  /* 0x00006900181fba11 */ /* 0x000fe200010f1405 */
[----:B------:R1:W-:Y:S01]  /*1840*/  @P4 STS [R15.X4+0x1c00], R4 ;  /* 0x001c00040f004388 */ /* 0x0003e20000004800 */
[----:B------:R-:W-:Y:S02]  /*1850*/  IADD3 R5, R3, 0xc0, RZ ;  /* 0x000000c003057810 */ /* 0x000fe40007ffe0ff */
[----:B------:R-:W-:Y:S01]  /*1860*/  @!P1 LEA R24, P2, R32, c[0x0][0x1a0], 0x2 ;  /* 0x0000680020189a11 */ /* 0x000fe200078410ff */
[----:B------:R-:W-:Y:S01]  /*1870*/  @!PT LDS RZ, [RZ] ;  /* 0x00000000fffff984 */ /* 0x000fe20000000800 */
[----:B------:R-:W-:Y:S01]  /*1880*/  @!PT LDS RZ, [RZ] ;  /* 0x00000000fffff984 */ /* 0x000fe20000000800 */
[----:B------:R-:W-:Y:S01]  /*1890*/  @!PT LDS RZ, [RZ] ;  /* 0x00000000fffff984 */ /* 0x000fe20000000800 */
[----:B------:R4:W-:Y:S01]  /*18a0*/  @!P4 LDGSTS.E.LTC128B [R12+0x1c00], [R10.64] ;  /* 0x01c000000a0ccfae */ /* 0x0009e2000b921966 */
[----:B--2---:R-:W-:Y:S01]  /*18b0*/  @!P6 SHF.R.S32.HI R20, RZ, 0x1f, R9 ;  /* 0x0000001fff14e819 */ /* 0x004fe20000011409 */
[----:B------:R-:W-:Y:S01]  /*18c0*/  @!P1 IMAD.IADD R21, R33, 0x1, R0 ;  /* 0x0000000121159824 */ /* 0x000fe200078e0200 */
[----:B------:R-:W-:Y:S01]  /*18d0*/  ISETP.GE.AND P4, PT, R5, R22, PT ;  /* 0x000000160500720c */ /* 0x000fe20003f86270 */
[----:B------:R-:W-:Y:S01]  /*18e0*/  @P1 IMAD.MOV.U32 R0, RZ, RZ, -0x800000 ;  /* 0xff800000ff001424 */ /* 0x000fe200078e00ff */
[----:B------:R-:W-:Y:S01]  /*18f0*/  @P3 STS [R15.X4+0x2000], R8 ;  /* 0x002000080f003388 */ /* 0x000fe20000004800 */
[----:B------:R-:W-:Y:S01]  /*1900*/  @!P6 IMAD R20, R20, c[0x0][0x1b8], RZ ;  /* 0x00006e001414ea24 */ /* 0x000fe200078e02ff */
[----:B------:R-:W-:-:S02]  /*1910*/  @!P1 LEA.HI.X R25, R32, c[0x0][0x1a4], R21, 0x2, P2 ;  /* 0x0000690020199a11 */ /* 0x000fc400010f1415 */
[----:B------:R-:W-:Y:S01]  /*1920*/  @!PT LDS RZ, [RZ] ;  /* 0x00000000fffff984 */ /* 0x000fe20000000800 */
[----:B------:R-:W-:Y:S01]  /*1930*/  @!PT LDS RZ, [RZ] ;  /* 0x00000000fffff984 */ /* 0x000fe20000000800 */
[----:B------:R-:W-:Y:S01]  /*1940*/  @!PT LDS RZ, [RZ] ;  /* 0x00000000fffff984 */ /* 0x000fe20000000800 */
[----:B------:R2:W-:Y:S01]  /*1950*/  @!P3 LDGSTS.E.LTC128B [R12+0x2000], [R30.64] ;  /* 0x020000001e0cbfae */ /* 0x0005e2000b921966 */
[----:B---3--:R-:W-:Y:S01]  /*1960*/  @!P6 MOV R27, R29 ;  /* 0x0000001d001be202 */ /* 0x008fe20000000f00 */
[----:B------:R-:W-:Y:S02]  /*1970*/  @!P6 IMAD.MOV.U32 R26, RZ, RZ, R28 ;  /* 0x000000ffff1ae224 */ /* 0x000fe400078e001c */
[----:B------:R-:W-:Y:S01]  /*1980*/  @!P6 IMAD R20, R9, c[0x0][0x1bc], R20 ;  /* 0x00006f000914ea24 */ /* 0x000fe200078e0214 */
[----:B------:R3:W-:Y:S01]  /*1990*/  @P1 STS [R15.X4+0x2400], R0 ;  /* 0x002400000f001388 */ /* 0x0007e20000004800 */
[----:B------:R-:W-:Y:S01]  /*19a0*/  @!P6 IMAD.WIDE.U32 R26, R9, c[0x0][0x1b8], R26 ;  /* 0x00006e00091aea25 */ /* 0x000fe200078e001a */
[----:B------:R-:W-:Y:S02]  /*19b0*/  IADD3 R9, R3, 0xd0, RZ ;  /* 0x000000d003097810 */ /* 0x000fe40007ffe0ff */
[----:B------:R-:W-:Y:S01]  /*19c0*/  @!PT LDS RZ, [RZ] ;  /* 0x00000000fffff984 */ /* 0x000fe20000000800 */
[----:B------:R-:W-:Y:S01]  /*19d0*/  @!PT LDS RZ, [RZ] ;  /* 0x00000000fffff984 */ /* 0x000fe20000000800 */
[----:B------:R-:W-:Y:S01]  /*19e0*/  @!PT LDS RZ, [RZ] ;  /* 0x00000000fffff984 */ /* 0x000fe20000000800 */
[----:B------:R5:W-:Y:S01]  /*19f0*/  @!P1 LDGSTS.E.LTC128B [R12+0x2400], [R24.64] ;  /* 0x02400000180c9fae */ /* 0x000be2000b921966 */
[----:B------:R-:W-:Y:S01]  /*1a00*/  @!P6 IMAD.IADD R21, R27, 0x1, R20 ;  /* 0x000000011b15e824 */ /* 0x000fe200078e0214 */
[----:B------:R-:W-:Y:S01]  /*1a10*/  ISETP.GE.AND P3, PT, R9, R22, PT ;  /* 0x000000160900720c */ /* 0x000fe20003f66270 */
[----:B------:R-:W-:Y:S01]  /*1a20*/  @!P4 IMAD.MOV.U32 R27, RZ, RZ, R29 ;  /* 0x000000ffff1bc224 */ /* 0x000fe200078e001d */
[----:B-1----:R-:W-:-:S02]  /*1a30*/  @!P4 SHF.R.S32.HI R4, RZ, 0x1f, R5 ;  /* 0x0000001fff04c819 */ /* 0x002fc40000011405 */
[----:B------:R-:W-:Y:S02]  /*1a40*/  @!P6 LEA R20, P1, R26, c[0x0][0x1a0], 0x2 ;  /* 0x000068001a14ea11 */ /* 0x000fe400078210ff */
[----:B----4-:R-:W-:Y:S01]  /*1a50*/  @!P5 SHF.R.S32.HI R10, RZ, 0x1f, R13 ;  /* 0x0000001fff0ad819 */ /* 0x010fe2000001140d */
[----:B------:R-:W-:Y:S01]  /*1a60*/  @!P4 IMAD R4, R4, c[0x0][0x1b8], RZ ;  /* 0x00006e000404ca24 */ /* 0x000fe200078e02ff */
[----:B------:R-:W-:Y:S02]  /*1a70*/  IADD3 R11, R3, 0xe0, RZ ;  /* 0x000000e0030b7810 */ /* 0x000fe40007ffe0ff */
[----:B------:R-:W-:Y:S01]  /*1a80*/  @!P6 LEA.HI.X R21, R26, c[0x0][0x1a4], R21, 0x2, P1 ;  /* 0x000069001a15ea11 */ /* 0x000fe200008f1415 */
[----:B------:R-:W-:Y:S01]  /*1a90*/  @!P5 IMAD R10, R10, c[0x0][0x1b8], RZ ;  /* 0x00006e000a0ada24 */ /* 0x000fe200078e02ff */
[----:B------:R-:W-:Y:S01]  /*1aa0*/  ISETP.GE.AND P2, PT, R11, R22, PT ;  /* 0x000000160b00720c */ /* 0x000fe20003f46270 */
[--C-:B------:R-:W-:Y:S01]  /*1ab0*/  @!P4 IMAD.MOV.U32 R26, RZ, RZ, R28.reuse ;  /* 0x000000ffff1ac224 */ /* 0x100fe200078e001c */
[-C--:B------:R-:W-:Y:S01]  /*1ac0*/  @!P3 MOV R33, R29.reuse ;  /* 0x0000001d0021b202 */ /* 0x080fe20000000f00 */
[----:B--2---:R-:W-:Y:S01]  /*1ad0*/  @!P5 IMAD.MOV.U32 R30, RZ, RZ, R28 ;  /* 0x000000ffff1ed224 */ /* 0x004fe200078e001c */
[----:B------:R-:W-:Y:S01]  /*1ae0*/  @!P5 MOV R31, R29 ;  /* 0x0000001d001fd202 */ /* 0x000fe20000000f00 */
[----:B------:R-:W-:Y:S01]  /*1af0*/  @!P5 IMAD R10, R13, c[0x0][0x1bc], R10 ;  /* 0x00006f000d0ada24 */ /* 0x000fe200078e020a */
[----:B---3--:R-:W-:Y:S01]  /*1b00*/  @!P3 SHF.R.S32.HI R0, RZ, 0x1f, R9 ;  /* 0x0000001fff00b819 */ /* 0x008fe20000011409 */
[----:B------:R-:W-:-:S02]  /*1b10*/  @!P4 IMAD R4, R5, c[0x0][0x1bc], R4 ;  /* 0x00006f000504ca24 */ /* 0x000fc400078e0204 */
[----:B------:R-:W-:-:S04]  /*1b20*/  @!P5 IMAD.WIDE.U32 R30, R13, c[0x0][0x1b8], R30 ;  /* 0x00006e000d1eda25 */ /* 0x000fc800078e001e */
[----:B------:R-:W-:Y:S01]  /*1b30*/  @!P4 IMAD.WIDE.U32 R26, R5, c[0x0][0x1b8], R26 ;  /* 0x00006e00051aca25 */ /* 0x000fe200078e001a */
[----:B------:R-:W-:Y:S02]  /*1b40*/  @!P5 IADD3 R13, R31, R10, RZ ;  /* 0x0000000a1f0dd210 */ /* 0x000fe40007ffe0ff */
[----:B-----5:R-:W-:Y:S01]  /*1b50*/  @!P5 LEA R24, P1, R30, c[0x0][0x1a0], 0x2 ;  /* 0x000068001e18da11 */ /* 0x020fe200078210ff */
[----:B------:R-:W-:Y:S01]  /*1b60*/  @!P3 IMAD R0, R0, c[0x0][0x1b8], RZ ;  /* 0x00006e000000ba24 */ /* 0x000fe200078e02ff */
[----:B------:R-:W-:Y:S01]  /*1b70*/  @!P2 SHF.R.S32.HI R5, RZ, 0x1f, R11 ;  /* 0x0000001fff05a819 */ /* 0x000fe2000001140b */
[----:B------:R-:W-:Y:S01]  /*1b80*/  @!P3 IMAD.MOV.U32 R32, RZ, RZ, R28 ;  /* 0x000000ffff20b224 */ /* 0x000fe200078e001c */
[----:B------:R-:W-:Y:S01]  /*1b90*/  @!P5 LEA.HI.X R25, R30, c[0x0][0x1a4], R13, 0x2, P1 ;  /* 0x000069001e19da11 */ /* 0x000fe200008f140d */
[----:B------:R-:W-:Y:S01]  /*1ba0*/  @!P4 IMAD.IADD R13, R27, 0x1, R4 ;  /* 0x000000011b0dc824 */ /* 0x000fe200078e0204 */
[----:B------:R-:W-:Y:S01]  /*1bb0*/  @!P4 LEA R30, P1, R26, c[0x0][0x1a0], 0x2 ;  /* 0x000068001a1eca11 */ /* 0x000fe200078210ff */
[----:B------:R-:W-:-:S02]  /*1bc0*/  @!P3 IMAD R0, R9, c[0x0][0x1bc], R0 ;  /* 0x00006f000900ba24 */ /* 0x000fc400078e0200 */
[----:B------:R-:W-:Y:S01]  /*1bd0*/  @!P3 IMAD.WIDE.U32 R32, R9, c[0x0][0x1b8], R32 ;  /* 0x00006e000920ba25 */ /* 0x000fe200078e0020 */
[----:B------:R-:W-:Y:S02]  /*1be0*/  @!P4 LEA.HI.X R31, R26, c[0x0][0x1a4], R13, 0x2, P1 ;  /* 0x000069001a1fca11 */ /* 0x000fe400008f140d */
[----:B------:R-:W-:Y:S01]  /*1bf0*/  @!P2 MOV R26, R28 ;  /* 0x0000001c001aa202 */ /* 0x000fe20000000f00 */
[----:B------:R-:W-:Y:S01]  /*1c00*/  @!P2 IMAD R8, R5, c[0x0][0x1b8], RZ ;  /* 0x00006e000508aa24 */ /* 0x000fe200078e02ff */
[----:B------:R-:W-:Y:S01]  /*1c10*/  IADD3 R5, R3, 0xf0, RZ ;  /* 0x000000f003057810 */ /* 0x000fe20007ffe0ff */
[----:B------:R-:W-:Y:S01]  /*1c20*/  @P6 IMAD.MOV.U32 R4, RZ, RZ, -0x800000 ;  /* 0xff800000ff046424 */ /* 0x000fe200078e00ff */
[----:B------:R-:W-:Y:S01]  /*1c30*/  @!P3 LEA R10, P1, R32, c[0x0][0x1a0], 0x2 ;  /* 0x00006800200aba11 */ /* 0x000fe200078210ff */
[----:B------:R-:W-:Y:S02]  /*1c40*/  @!P2 IMAD.MOV.U32 R27, RZ, RZ, R29 ;  /* 0x000000ffff1ba224 */ /* 0x000fe400078e001d */
[----:B------:R-:W-:Y:S01]  /*1c50*/  @!P3 IMAD.IADD R0, R33, 0x1, R0 ;  /* 0x000000012100b824 */ /* 0x000fe200078e0200 */
[----:B------:R1:W-:Y:S01]  /*1c60*/  @P6 STS [R15.X4+0x2800], R4 ;  /* 0x002800040f006388 */ /* 0x0003e20000004800 */
[----:B------:R-:W-:-:S02]  /*1c70*/  @!P2 IMAD R8, R11, c[0x0][0x1bc], R8 ;  /* 0x00006f000b08aa24 */ /* 0x000fc400078e0208 */
        /* <DEDUP_REMOVED lines=8> */
[C---:B------:R-:W-:Y:S01]  /*1d00*/  @!P2 LEA R32, P1, R26.reuse, c[0x0][0x1a0], 0x2 ;  /* 0x000068001a20aa11 */ /* 0x040fe200078210ff */
[----:B------:R-:W-:Y:S01]  /*1d10*/  @P3 IMAD.MOV.U32 R14, RZ, RZ, -0x800000 ;  /* 0xff800000ff0e3424 */ /* 0x000fe200078e00ff */
        /* <DEDUP_REMOVED lines=40> */
.L_x_1529:
[----:B------:R-:W-:Y:S05]  /*1fa0*/  BSYNC B0 ;  /* 0x0000000000007941 */ /* 0x000fea0003800000 */
.L_x_1528:
[----:B---3--:R-:W-:Y:S01]  /*1fb0*/  IADD3 R8, R3, UR36, RZ ;  /* 0x0000002403087c10 */ /* 0x008fe2000fffe0ff */
[----:B-1----:R-:W-:Y:S01]  /*1fc0*/  IMAD.SHL.U32 R4, R23, 0x40, RZ ;  /* 0x0000004017047824 */ /* 0x002fe200078e00ff */
        /* <DEDUP_REMOVED lines=11> */
[----:B------:R-:W-:Y:S02]  /*2080*/  ISETP.GE.AND P4, PT, R14, R13, PT ;  /* 0x0000000d0e00720c */ /* 0x000fe40003f86270 */
[----:B------:R-:W-:Y:S01]  /*2090*/  SHF.R.S32.HI R5, RZ, 0x1f, R4 ;  /* 0x0000001fff057819 */ /* 0x000fe20000011404 */
[----:B------:R-:W-:Y:S01]  /*20a0*/  IMAD R9, R16, R9, R8 ;  /* 0x0000000910097224 */ /* 0x000fe200078e0208 */
[----:B------:R-:W-:Y:S01]  /*20b0*/  SEL R8, R0, 0xffffffff, !P0 ;  /* 0xffffffff00087807 */ /* 0x000fe20004000000 */
[----:B------:R-:W-:Y:S02]  /*20c0*/  IMAD R11, R10, c[0x0][0x190], RZ ;  /* 0x000064000a0b7a24 */ /* 0x000fe400078e02ff */
[----:B------:R-:W-:Y:S01]  /*20d0*/  IMAD.WIDE.U32 R4, R0, c[0x0][0x190], R4 ;  /* 0x0000640000047a25 */ /* 0x000fe200078e0004 */
[----:B------:R-:W-:-:S02]  /*20e0*/  ISETP.LT.OR P4, PT, R8, RZ, P4 ;  /* 0x000000ff0800720c */ /* 0x000fc40002781670 */
[C---:B------:R-:W-:Y:S01]  /*20f0*/  IADD3 R34, P0, R9.reuse, R18, RZ ;  /* 0x0000001209227210 */ /* 0x040fe20007f1e0ff */
        /* <DEDUP_REMOVED lines=74> */
.L_x_1539:
        /* <DEDUP_REMOVED lines=187> */
.L_x_1532:
[----:B------:R-:W-:Y:S05]  /*3150*/  BSYNC B0 ;  /* 0x0000000000007941 */ /* 0x000fea0003800000 */
.L_x_1531:
        /* <DEDUP_REMOVED lines=22> */
.L_x_1537:
        /* <DEDUP_REMOVED lines=129> */
.L_x_1536:
[----:B------:R-:W-:Y:S05]  /*3ad0*/  BSYNC B0 ;  /* 0x0000000000007941 */ /* 0x000fea0003800000 */
.L_x_1535:
[----:B------:R-:W-:-:S13]  /*3ae0*/  ISETP.NE.AND P0, PT, R36, RZ, PT ;  /* 0x000000ff2400720c */ /* 0x000fda0003f05270 */
[----:B------:R-:W-:Y:S05]  /*3af0*/  @!P0 BRA `(.L_x_1534) ;  /* 0x000002f000008947 */ /* 0x000fea0003800000 */
[----:B------:R-:W-:Y:S01]  /*3b00*/  IADD3 R0, R42, 0x3, RZ ;  /* 0x000000032a007810 */ /* 0x000fe20007ffe0ff */
[----:B------:R-:W-:Y:S02]  /*3b10*/  IMAD.MOV.U32 R15, RZ, RZ, 0x3 ;  /* 0x00000003ff0f7424 */ /* 0x000fe400078e00ff */
[----:B------:R-:W-:Y:S01]  /*3b20*/  IMAD.MOV.U32 R11, RZ, RZ, RZ ;  /* 0x000000ffff0b7224 */ /* 0x000fe200078e00ff */
[----:B------:R-:W-:Y:S02]  /*3b30*/  SHF.R.S32.HI R10, RZ, 0x1f, R0 ;  /* 0x0000001fff0a7819 */ /* 0x000fe40000011400 */
.L_x_1538:
        /* <DEDUP_REMOVED lines=43> */
.L_x_1534:
[----:B------:R-:W-:Y:S05]  /*3df0*/  BSYNC B1 ;  /* 0x0000000000017941 */ /* 0x000fea0003800000 */
.L_x_1533:
        /* <DEDUP_REMOVED lines=18> */
.L_x_1530:
[----:B------:R-:W-:Y:S02]  /*3f20*/  MOV R0, 0x3f40 ;  /* 0x00003f4000007802 */ /* 0x000fe40000000f00 */
[----:B------:R-:W-:Y:S05]  /*3f30*/  CALL.REL.NOINC `($__internal_138_$__cuda_sm70_shflsync_bfly_p) ;  /* 0x000003e000007944 */ /* 0x000fea0003c00000 */
[----:B-12---:R-:W-:Y:S05]  /*3f40*/  BRA `(.L_x_1539) ;  /* 0xffffe65000007947 */ /* 0x006fea000383ffff */
        .weak           $__internal_137_$__cuda_sm20_div_u64
        .type           $__internal_137_$__cuda_sm20_div_u64,@function
        .size           $__internal_137_$__cuda_sm20_div_u64,($__internal_138_$__cuda_sm70_shflsync_bfly_p - $__internal_137_$__cuda_sm20_div_u64)
$__internal_137_$__cuda_sm20_div_u64:
        /* <DEDUP_REMOVED lines=60> */
[----:B------:R-:W-:Y:S06]  /*4310*/  RET.REL.NODEC R4 `(_ZN7cutlass13device_kernelIN5flash19FlashAttnFwdCombineIN4cute5tupleIJNS3_1CILi16EEENS5_ILi64EEEEEELi8ELi256ELi1ELb0ELb1EffNS_4arch4Sm90EEEEEvNT_6ParamsE) ;  /* 0xffffbce004007950 */ /* 0x000fec0003c3ffff */
        .weak           $__internal_138_$__cuda_sm70_shflsync_bfly_p
        .type           $__internal_138_$__cuda_sm70_shflsync_bfly_p,@function
        .size           $__internal_138_$__cuda_sm70_shflsync_bfly_p,(.L_x_2012 - $__internal_138_$__cuda_sm70_shflsync_bfly_p)
$__internal_138_$__cuda_sm70_shflsync_bfly_p:
[----:B------:R-:W-:Y:S01]  /*4320*/  HFMA2.MMA R11, -RZ, RZ, 0, 0 ;  /* 0x00000000ff0b7435 */ /* 0x000fe200000001ff */
[----:B------:R-:W-:Y:S01]  /*4330*/  MOV R10, R0 ;  /* 0x00000000000a7202 */ /* 0x000fe20000000f00 */
[----:B------:R1:W2:Y:S04]  /*4340*/  SHFL.BFLY PT, R4, R5, 0x8, 0x1f ;  /* 0x0d001f0005047f89 */ /* 0x0002a800000e0000 */
[----:B------:R-:W-:Y:S05]  /*4350*/  RET.REL.NODEC R10 `(_ZN7cutlass13device_kernelIN5flash19FlashAttnFwdCombineIN4cute5tupleIJNS3_1CILi16EEENS5_ILi64EEEEEELi8ELi256ELi1ELb0ELb1EffNS_4arch4Sm90EEEEEvNT_6ParamsE) ;  /* 0xffffbca00a007950 */ /* 0x000fea0003c3ffff */
.L_x_1540:
        /* <DEDUP_REMOVED lines=10> */
.L_x_2012:


//--------------------- .text._ZN7cutlass13device_kernelIN5flash19FlashAttnFwdCombineIN4cute5tupleIJNS3_1CILi16EEENS5_ILi64EEEEEELi7ELi256ELi1ELb0ELb1EffNS_4arch4Sm90EEEEEvNT_6ParamsE --------------------------
	.section	.text._ZN7cutlass13device_kernelIN5flash19FlashAttnFwdCombineIN4cute5tupleIJNS3_1CILi16EEENS5_ILi64EEEEEELi7ELi256ELi1ELb0ELb1EffNS_4arch4Sm90EEEEEvNT_6ParamsE,"ax",@progbits
	.sectioninfo	@"SHI_REGISTERS=48"
	.align	128
.text._ZN7cutlass13device_kernelIN5flash19FlashAttnFwdCombineIN4cute5tupleIJNS3_1CILi16EEENS5_ILi64EEEEEELi7ELi256ELi1ELb0ELb1EffNS_4arch4Sm90EEEEEvNT_6ParamsE:
        .type           _ZN7cutlass13device_kernelIN5flash19FlashAttnFwdCombineIN4cute5tupleIJNS3_1CILi16EEENS5_ILi64EEEEEELi7ELi256ELi1ELb0ELb1EffNS_4arch4Sm90EEEEEvNT_6ParamsE,@function
        .size           _ZN7cutlass13device_kernelIN5flash19FlashAttnFwdCombineIN4cute5tupleIJNS3_1CILi16EEENS5_ILi64EEEEEELi7ELi256ELi1ELb0ELb1EffNS_4arch4Sm90EEEEEvNT_6ParamsE,(.L_x_2015 - _ZN7cutlass13device_kernelIN5flash19FlashAttnFwdCombineIN4cute5tupleIJNS3_1CILi16EEENS5_ILi64EEEEEELi7ELi256ELi1ELb0ELb1EffNS_4arch4Sm90EEEEEvNT_6ParamsE)
        .other          _ZN7cutlass13device_kernelIN5flash19FlashAttnFwdCombineIN4cute5tupleIJNS3_1CILi16EEENS5_ILi64EEEEEELi7ELi256ELi1ELb0ELb1EffNS_4arch4Sm90EEEEEvNT_6ParamsE,@"STO_CUDA_ENTRY STV_DEFAULT"
_ZN7cutlass13device_kernelIN5flash19FlashAttnFwdCombineIN4cute5tupleIJNS3_1CILi16EEENS5_ILi64EEEEEELi7ELi256ELi1ELb0ELb1EffNS_4arch4Sm90EEEEEvNT_6ParamsE:
        /* <DEDUP_REMOVED lines=51> */
.L_x_1541:
        /* <DEDUP_REMOVED lines=25> */
.L_x_1542:
        /* <DEDUP_REMOVED lines=100> */
.L_x_1544:
        /* <DEDUP_REMOVED lines=13> */
[----:B------:R-:W-:Y:S05]  /*0bd0*/  CALL.REL.NOINC `($__internal_139_$__cuda_sm20_div_u64) ;  /* 0x000025d000007944 */ /* 0x000fea0003c00000 */
[----:B------:R-:W-:Y:S01]  /*0be0*/  MOV R2, R3 ;  /* 0x0000000300027202 */ /* 0x000fe20000000f00 */
[----:B------:R-:W-:Y:S05]  /*0bf0*/  BRA `(.L_x_1546) ;  /* 0x0000012000007947 */ /* 0x000fea0003800000 */
.L_x_1545:
        /* <DEDUP_REMOVED lines=18> */
.L_x_1546:
[----:B------:R-:W-:Y:S02]  /*0d20*/  IADD3 R6, R6, -0x1, RZ ;  /* 0xffffffff06067810 */ /* 0x000fe40007ffe0ff */
[----:B------:R-:W-:-:S03]  /*0d30*/  MOV R7, R2 ;  /* 0x0000000200077202 */ /* 0x000fc60000000f00 */
.L_x_1543:
        /* <DEDUP_REMOVED lines=27> */
[----:B------:R-:W-:Y:S01]  /*0ef0*/  IMAD R0, R0, c[0x0][0x1c0], RZ ;  /* 0x0000700000007a24 */ /* 0x000fe200078e02ff */
[-C--:B------:R-:W-:Y:S01]  /*0f00*/  ISETP.GE.AND P6, PT, R15, R22.reuse, PT ;  /* 0x000000160f00720c */ /* 0x080fe20003fc6270 */
[----:B------:R-:W-:Y:S01]  /*0f10*/  IMAD R25, R16, R25, R4 ;  /* 0x0000001910197224 */ /* 0x000fe200078e0204 */
[----:B------:R-:W-:Y:S01]  /*0f20*/  ISETP.GE.AND P4, PT, R29, R22, PT ;  /* 0x000000161d00720c */ /* 0x000fe20003f86270 */
[----:B------:R-:W-:Y:S01]  /*0f30*/  IMAD R0, R5, c[0x0][0x1c4], R0 ;  /* 0x0000710005007a24 */ /* 0x000fe200078e0200 */
[----:B------:R-:W-:Y:S01]  /*0f40*/  @!P3 SHF.R.S32.HI R5, RZ, 0x1f, R3 ;  /* 0x0000001fff05b819 */ /* 0x000fe20000011403 */
[----:B------:R-:W-:Y:S01]  /*0f50*/  @P3 IMAD.MOV.U32 R11, RZ, RZ, -0x800000 ;  /* 0xff800000ff0b3424 */ /* 0x000fe200078e00ff */
[----:B------:R-:W-:Y:S02]  /*0f60*/  SHF.R.S32.HI R9, RZ, 0x1f, R25 ;  /* 0x0000001fff097819 */ /* 0x000fe40000011419 */
[----:B------:R-:W-:-:S02]  /*0f70*/  IADD3 R24, P2, R25, R12, RZ ;  /* 0x0000000c19187210 */ /* 0x000fc40007f5e0ff */
[----:B------:R-:W-:Y:S01]  /*0f80*/  @!P1 SHF.R.S32.HI R4, RZ, 0x1f, R27 ;  /* 0x0000001fff049819 */ /* 0x000fe2000001141b */
[----:B------:R1:W-:Y:S01]  /*0f90*/  @P3 STS [R10.X4], R11 ;  /* 0x0000000b0a003388 */ /* 0x0003e20000004800 */
[----:B------:R-:W-:Y:S01]  /*0fa0*/  IADD3.X R25, R9, R13, R0, P2, !PT ;  /* 0x0000000d09197210 */ /* 0x000fe200017fe400 */
[----:B------:R-:W-:Y:S02]  /*0fb0*/  @!P3 IMAD R0, R5, c[0x0][0x1b8], RZ ;  /* 0x00006e000500ba24 */ /* 0x000fe400078e02ff */
[----:B------:R-:W-:Y:S02]  /*0fc0*/  @!P1 IMAD R4, R4, c[0x0][0x1b8], RZ ;  /* 0x00006e0004049a24 */ /* 0x000fe400078e02ff */
[C---:B------:R-:W-:Y:S01]  /*0fd0*/  @!P3 IMAD R5, R3.reuse, c[0x0][0x1bc], R0 ;  /* 0x00006f000305ba24 */ /* 0x040fe200078e0200 */
[----:B------:R-:W-:Y:S01]  /*0fe0*/  @!P6 SHF.R.S32.HI R0, RZ, 0x1f, R15 ;  /* 0x0000001fff00e819 */ /* 0x000fe2000001140f */
[----:B------:R-:W-:-:S04]  /*0ff0*/  @!P3 IMAD.WIDE.U32 R12, R3, c[0x0][0x1b8], R24 ;  /* 0x00006e00030cba25 */ /* 0x000fc800078e0018 */
[----:B------:R-:W-:Y:S01]  /*1000*/  @!P1 IMAD R9, R27, c[0x0][0x1bc], R4 ;  /* 0x00006f001b099a24 */ /* 0x000fe200078e0204 */
[----:B------:R-:W-:Y:S01]  /*1010*/  @!P3 IADD3 R4, R13, R5, RZ ;  /* 0x000000050d04b210 */ /* 0x000fe20007ffe0ff */
[----:B------:R-:W-:Y:S01]  /*1020*/  @!P1 IMAD.MOV.U32 R20, RZ, RZ, R24 ;  /* 0x000000ffff149224 */ /* 0x000fe200078e0018 */
[----:B------:R-:W-:Y:S01]  /*1030*/  IADD3 R13, R3, 0x30, RZ ;  /* 0x00000030030d7810 */ /* 0x000fe20007ffe0ff */
[----:B------:R-:W-:Y:S02]  /*1040*/  @!P1 IMAD.MOV.U32 R21, RZ, RZ, R25 ;  /* 0x000000ffff159224 */ /* 0x000fe400078e0019 */
[----:B------:R-:W-:Y:S01]  /*1050*/  @!P6 IMAD R0, R0, c[0x0][0x1b8], RZ ;  /* 0x00006e000000ea24 */ /* 0x000fe200078e02ff */
[----:B------:R-:W-:Y:S01]  /*1060*/  ISETP.GE.AND P5, PT, R13, R22, PT ;  /* 0x000000160d00720c */ /* 0x000fe20003fa6270 */
[----:B------:R-:W-:Y:S01]  /*1070*/  @!P1 IMAD.WIDE.U32 R26, R27, c[0x0][0x1b8], R20 ;  /* 0x00006e001b1a9a25 */ /* 0x000fe200078e0014 */
[----:B------:R-:W-:-:S03]  /*1080*/  @!P3 LEA R20, P2, R12, c[0x0][0x1a0], 0x2 ;  /* 0x000068000c14ba11 */ /* 0x000fc600078410ff */
[----:B------:R-:W-:Y:S01]  /*1090*/  @!P6 IMAD R5, R15, c[0x0][0x1bc], R0 ;  /* 0x00006f000f05ea24 */ /* 0x000fe200078e0200 */
[----:B------:R-:W-:Y:S01]  /*10a0*/  @!P3 LEA.HI.X R21, R12, c[0x0][0x1a4], R4, 0x2, P2 ;  /* 0x000069000c15ba11 */ /* 0x000fe200010f1404 */
[----:B------:R-:W-:Y:S01]  /*10b0*/  @!P1 IMAD.IADD R0, R27, 0x1, R9 ;  /* 0x000000011b009824 */ /* 0x000fe200078e0209 */
[C---:B------:R-:W-:Y:S01]  /*10c0*/  @!P1 LEA R30, P2, R26.reuse, c[0x0][0x1a0], 0x2 ;  /* 0x000068001a1e9a11 */ /* 0x040fe200078410ff */
[----:B------:R-:W-:Y:S01]  /*10d0*/  @!P6 IMAD.WIDE.U32 R14, R15, c[0x0][0x1b8], R24 ;  /* 0x00006e000f0eea25 */ /* 0x000fe200078e0018 */
[----:B------:R-:W-:Y:S01]  /*10e0*/  IADD3 R9, R3, 0x60, RZ ;  /* 0x0000006003097810 */ /* 0x000fe20007ffe0ff */
[----:B------:R-:W-:Y:S01]  /*10f0*/  @!PT LDS RZ, [RZ] ;  /* 0x00000000fffff984 */ /* 0x000fe20000000800 */
[----:B------:R-:W-:Y:S01]  /*1100*/  @!PT LDS RZ, [RZ] ;  /* 0x00000000fffff984 */ /* 0x000fe20000000800 */
[----:B------:R-:W-:Y:S01]  /*1110*/  @!PT LDS RZ, [RZ] ;  /* 0x00000000fffff984 */ /* 0x000fe20000000800 */
[----:B------:R2:W-:Y:S01]  /*1120*/  @!P3 LDGSTS.E.LTC128B [R8], [R20.64] ;  /* 0x000000001408bfae */ /* 0x0005e2000b921966 */
[----:B------:R-:W-:Y:S01]  /*1130*/  @!P1 LEA.HI.X R31, R26, c[0x0][0x1a4], R0, 0x2, P2 ;  /* 0x000069001a1f9a11 */ /* 0x000fe200010f1400 */
[----:B------:R-:W-:Y:S01]  /*1140*/  @P1 IMAD.MOV.U32 R27, RZ, RZ, -0x800000 ;  /* 0xff800000ff1b1424 */ /* 0x000fe200078e00ff */
[----:B------:R-:W-:Y:S02]  /*1150*/  @!P5 SHF.R.S32.HI R12, RZ, 0x1f, R13 ;  /* 0x0000001fff0cd819 */ /* 0x000fe4000001140d */
[----:B------:R-:W-:-:S02]  /*1160*/  @!P4 SHF.R.S32.HI R4, RZ, 0x1f, R29 ;  /* 0x0000001fff04c819 */ /* 0x000fc4000001141d */
[----:B-1----:R-:W-:Y:S01]  /*1170*/  IADD3 R11, R3, 0x50, RZ ;  /* 0x00000050030b7810 */ /* 0x002fe20007ffe0ff */
[----:B------:R-:W-:Y:S01]  /*1180*/  @!P5 IMAD R12, R12, c[0x0][0x1b8], RZ ;  /* 0x00006e000c0cda24 */ /* 0x000fe200078e02ff */
[----:B------:R-:W-:Y:S01]  /*1190*/  ISETP.GE.AND P2, PT, R9, R22, PT ;  /* 0x000000160900720c */ /* 0x000fe20003f46270 */
[----:B------:R1:W-:Y:S01]  /*11a0*/  @P1 STS [R10.X4+0x400], R27 ;  /* 0x0004001b0a001388 */ /* 0x0003e20000004800 */
[----:B------:R-:W-:Y:S01]  /*11b0*/  @!P6 IADD3 R0, R15, R5, RZ ;  /* 0x000000050f00e210 */ /* 0x000fe20007ffe0ff */
[----:B------:R-:W-:Y:S01]  /*11c0*/  @!P5 IMAD R5, R13, c[0x0][0x1bc], R12 ;  /* 0x00006f000d05da24 */ /* 0x000fe200078e020c */
[----:B------:R-:W-:Y:S01]  /*11d0*/  ISETP.GE.AND P3, PT, R11, R22, PT ;  /* 0x000000160b00720c */ /* 0x000fe20003f66270 */
[----:B------:R-:W-:Y:S01]  /*11e0*/  @!PT LDS RZ, [RZ] ;  /* 0x00000000fffff984 */ /* 0x000fe20000000800 */
[----:B------:R-:W-:Y:S01]  /*11f0*/  @!PT LDS RZ, [RZ] ;  /* 0x00000000fffff984 */ /* 0x000fe20000000800 */
[----:B------:R-:W-:Y:S01]  /*1200*/  @!PT LDS RZ, [RZ] ;  /* 0x00000000fffff984 */ /* 0x000fe20000000800 */
[----:B------:R3:W-:Y:S01]  /*1210*/  @!P1 LDGSTS.E.LTC128B [R8+0x400], [R30.64] ;  /* 0x004000001e089fae */ /* 0x0007e2000b921966 */
[----:B------:R-:W-:Y:S02]  /*1220*/  @!P4 IMAD R4, R4, c[0x0][0x1b8], RZ ;  /* 0x00006e000404ca24 */ /* 0x000fe400078e02ff */
[----:B------:R-:W-:-:S04]  /*1230*/  @!P5 IMAD.WIDE.U32 R12, R13, c[0x0][0x1b8], R24 ;  /* 0x00006e000d0cda25 */ /* 0x000fc800078e0018 */
[----:B------:R-:W-:Y:S02]  /*1240*/  @!P4 IMAD R4, R29, c[0x0][0x1bc], R4 ;  /* 0x00006f001d04ca24 */ /* 0x000fe400078e0204 */
[----:B------:R-:W-:Y:S02]  /*1250*/  @!P5 IMAD.IADD R5, R13, 0x1, R5 ;  /* 0x000000010d05d824 */ /* 0x000fe400078e0205 */
[----:B------:R-:W-:Y:S01]  /*1260*/  @!P4 IMAD.WIDE.U32 R28, R29, c[0x0][0x1b8], R24 ;  /* 0x00006e001d1cca25 */ /* 0x000fe200078e0018 */
[----:B--2---:R-:W-:-:S03]  /*1270*/  @!P6 LEA R20, P1, R14, c[0x0][0x1a0], 0x2 ;  /* 0x000068000e14ea11 */ /* 0x004fc600078210ff */
[----:B------:R-:W-:Y:S01]  /*1280*/  @!P4 IMAD.IADD R4, R29, 0x1, R4 ;  /* 0x000000011d04c824 */ /* 0x000fe200078e0204 */
[----:B------:R-:W-:Y:S01]  /*1290*/  @!P6 LEA.HI.X R21, R14, c[0x0][0x1a4], R0, 0x2, P1 ;  /* 0x000069000e15ea11 */ /* 0x000fe200008f1400 */
[----:B------:R-:W-:Y:S01]  /*12a0*/  @!P3 IMAD.MOV.U32 R26, RZ, RZ, R24 ;  /* 0x000000ffff1ab224 */ /* 0x000fe200078e0018 */
[C---:B------:R-:W-:Y:S02]  /*12b0*/  @!P5 LEA R14, P1, R12.reuse, c[0x0][0x1a0], 0x2 ;  /* 0x000068000c0eda11 */ /* 0x040fe400078210ff */
[----:B------:R-:W-:Y:S02]  /*12c0*/  @!P3 SHF.R.S32.HI R0, RZ, 0x1f, R11 ;  /* 0x0000001fff00b819 */ /* 0x000fe4000001140b */
[----:B------:R-:W-:Y:S02]  /*12d0*/  @!P5 LEA.HI.X R15, R12, c[0x0][0x1a4], R5, 0x2, P1 ;  /* 0x000069000c0fda11 */ /* 0x000fe400008f1405 */
[----:B------:R-:W-:Y:S01]  /*12e0*/  @!P2 SHF.R.S32.HI R5, RZ, 0x1f, R9 ;  /* 0x0000001fff05a819 */ /* 0x000fe20000011409 */
[----:B------:R-:W-:Y:S01]  /*12f0*/  @!P3 IMAD R0, R0, c[0x0][0x1b8], RZ ;  /* 0x00006e000000ba24 */ /* 0x000fe200078e02ff */
[C---:B------:R-:W-:Y:S01]  /*1300*/  @!P4 LEA R12, P1, R28.reuse, c[0x0][0x1a0], 0x2 ;  /* 0x000068001c0cca11 */ /* 0x040fe200078210ff */
[----:B---3--:R-:W-:Y:S01]  /*1310*/  @!P2 IMAD.MOV.U32 R31, RZ, RZ, R25 ;  /* 0x000000ffff1fa224 */ /* 0x008fe200078e0019 */
[----:B------:R-:W-:Y:S01]  /*1320*/  @!P2 MOV R30, R24 ;  /* 0x00000018001ea202 */ /* 0x000fe20000000f00 */
[----:B------:R-:W-:Y:S01]  /*1330*/  @!P3 IMAD R0, R11, c[0x0][0x1bc], R0 ;  /* 0x00006f000b00ba24 */ /* 0x000fe200078e0200 */
[----:B------:R-:W-:Y:S01]  /*1340*/  @!P4 LEA.HI.X R13, R28, c[0x0][0x1a4], R4, 0x2, P1 ;  /* 0x000069001c0dca11 */ /* 0x000fe200008f1404 */
[----:B------:R-:W-:Y:S01]  /*1350*/  @!P2 IMAD R4, R5, c[0x0][0x1b8], RZ ;  /* 0x00006e000504aa24 */ /* 0x000fe200078e02ff */
[----:B-1----:R-:W-:Y:S01]  /*1360*/  @!P3 MOV R27, R25 ;  /* 0x00000019001bb202 */ /* 0x002fe20000000f00 */
[----:B------:R-:W-:-:S02]  /*1370*/  @P6 IMAD.MOV.U32 R5, RZ, RZ, -0x800000 ;  /* 0xff800000ff056424 */ /* 0x000fc400078e00ff */
[C---:B------:R-:W-:Y:S02]  /*1380*/  @!P2 IMAD R4, R9.reuse, c[0x0][0x1bc], R4 ;  /* 0x00006f000904aa24 */ /* 0x040fe400078e0204 */
[----:B------:R-:W-:Y:S01]  /*1390*/  @!P2 IMAD.WIDE.U32 R30, R9, c[0x0][0x1b8], R30 ;  /* 0x00006e00091eaa25 */ /* 0x000fe200078e001e */
[----:B------:R-:W-:Y:S01]  /*13a0*/  IADD3 R9, R3, 0x70, RZ ;  /* 0x0000007003097810 */ /* 0x000fe20007ffe0ff */
[----:B------:R1:W-:Y:S02]  /*13b0*/  @P6 STS [R10.X4+0x800], R5 ;  /* 0x000800050a006388 */ /* 0x0003e40000004800 */
[----:B------:R-:W-:Y:S01]  /*13c0*/  @!P3 IMAD.WIDE.U32 R26, R11, c[0x0][0x1b8], R26 ;  /* 0x00006e000b1aba25 */ /* 0x000fe200078e001a */
[----:B------:R-:W-:Y:S01]  /*13d0*/  @P5 MOV R11, 0xff800000 ;  /* 0xff800000000b5802 */ /* 0x000fe20000000f00 */
[----:B------:R-:W-:Y:S01]  /*13e0*/  @!PT LDS RZ, [RZ] ;  /* 0x00000000fffff984 */ /* 0x000fe20000000800 */
[----:B------:R-:W-:Y:S01]  /*13f0*/  @!PT LDS RZ, [RZ] ;  /* 0x00000000fffff984 */ /* 0x000fe20000000800 */
[----:B------:R-:W-:Y:S01]  /*1400*/  @!PT LDS RZ, [RZ] ;  /* 0x00000000fffff984 */ /* 0x000fe20000000800 */
[----:B------:R2:W-:Y:S01]  /*1410*/  @!P6 LDGSTS.E.LTC128B [R8+0x800], [R20.64] ;  /* 0x008000001408efae */ /* 0x0005e2000b921966 */
[----:B------:R-:W-:Y:S01]  /*1420*/  ISETP.GE.AND P6, PT, R9, R22, PT ;  /* 0x000000160900720c */ /* 0x000fe20003fc6270 */
[----:B------:R-:W-:Y:S01]  /*1430*/  @!P3 IMAD.IADD R0, R27, 0x1, R0 ;  /* 0x000000011b00b824 */ /* 0x000fe200078e0200 */
[C---:B------:R-:W-:Y:S01]  /*1440*/  @!P3 LEA R28, P1, R26.reuse, c[0x0][0x1a0], 0x2 ;  /* 0x000068001a1cba11 */ /* 0x040fe200078210ff */
[----:B------:R-:W-:Y:S01]  /*1450*/  @!P2 IMAD.IADD R4, R31, 0x1, R4 ;  /* 0x000000011f04a824 */ /* 0x000fe200078e0204 */
[----:B------:R3:W-:Y:S01]  /*1460*/  @P5 STS [R10.X4+0xc00], R11 ;  /* 0x000c000b0a005388 */ /* 0x0007e20000004800 */
[----:B------:R-:W-:Y:S01]  /*1470*/  @P4 IMAD.MOV.U32 R27, RZ, RZ, -0x800000 ;  /* 0xff800000ff1b4424 */ /* 0x000fe200078e00ff */
[----:B------:R-:W-:Y:S01]  /*1480*/  @!P3 LEA.HI.X R29, R26, c[0x0][0x1a4], R0, 0x2, P1 ;  /* 0x000069001a1dba11 */ /* 0x000fe200008f1400 */
[----:B------:R-:W-:Y:S01]  /*1490*/  @P3 IMAD.MOV.U32 R31, RZ, RZ, -0x800000 ;  /* 0xff800000ff1f3424 */ /* 0x000fe200078e00ff */
[C---:B------:R-:W-:Y:S01]  /*14a0*/  @!P2 LEA R32, P1, R30.reuse, c[0x0][0x1a0], 0x2 ;  /* 0x000068001e20aa11 */ /* 0x040fe200078210ff */
[----:B------:R-:W-:Y:S01]  /*14b0*/  @!PT LDS RZ, [RZ] ;  /* 0x00000000fffff984 */ /* 0x000fe20000000800 */
[----:B------:R-:W-:Y:S01]  /*14c0*/  @!PT LDS RZ, [RZ] ;  /* 0x00000000fffff984 */ /* 0x000fe20000000800 */
[----:B------:R-:W-:Y:S01]  /*14d0*/  @!PT LDS RZ, [RZ] ;  /* 0x00000000fffff984 */ /* 0x000fe20000000800 */
[----:B------:R3:W-:Y:S03]  /*14e0*/  @!P5 LDGSTS.E.LTC128B [R8+0xc00], [R14.64] ;  /* 0x00c000000e08dfae */ /* 0x0007e6000b921966 */
[----:B------:R-:W-:Y:S01]  /*14f0*/  @!P2 LEA.HI.X R33, R30, c[0x0][0x1a4], R4, 0x2, P1 ;  /* 0x000069001e21aa11 */ /* 0x000fe200008f1404 */
[----:B------:R3:W-:Y:S04]  /*1500*/  @P4 STS [R10.X4+0x1000], R27 ;  /* 0x0010001b0a004388 */ /* 0x0007e80000004800 */
[----:B------:R-:W-:Y:S01]  /*1510*/  @!PT LDS RZ, [RZ] ;  /* 0x00000000fffff984 */ /* 0x000fe20000000800 */
[----:B------:R-:W-:Y:S01]  /*1520*/  @!PT LDS RZ, [RZ] ;  /* 0x00000000fffff984 */ /* 0x000fe20000000800 */
[----:B------:R-:W-:Y:S01]  /*1530*/  @!PT LDS RZ, [RZ] ;  /* 0x00000000fffff984 */ /* 0x000fe20000000800 */
[----:B------:R3:W-:Y:S01]  /*1540*/  @!P4 LDGSTS.E.LTC128B [R8+0x1000], [R12.64] ;  /* 0x010000000c08cfae */ /* 0x0007e2000b921966 */
[----:B-1----:R-:W-:-:S03]  /*1550*/  @P6 IMAD.MOV.U32 R5, RZ, RZ, -0x800000 ;  /* 0xff800000ff056424 */ /* 0x002fc600078e00ff */
[----:B------:R3:W-:Y:S04]  /*1560*/  @P3 STS [R10.X4+0x1400], R31 ;  /* 0x0014001f0a003388 */ /* 0x0007e80000004800 */
[----:B------:R-:W-:Y:S01]  /*1570*/  @!PT LDS RZ, [RZ] ;  /* 0x00000000fffff984 */ /* 0x000fe20000000800 */
[----:B------:R-:W-:Y:S01]  /*1580*/  @!PT LDS RZ, [RZ] ;  /* 0x00000000fffff984 */ /* 0x000fe20000000800 */
[----:B------:R-:W-:Y:S01]  /*1590*/  @!PT LDS RZ, [RZ] ;  /* 0x00000000fffff984 */ /* 0x000fe20000000800 */
[----:B------:R3:W-:Y:S01]  /*15a0*/  @!P3 LDGSTS.E.LTC128B [R8+0x1400], [R28.64] ;  /* 0x014000001c08bfae */ /* 0x0007e2000b921966 */
[----:B--2---:R-:W-:-:S05]  /*15b0*/  @P2 MOV R21, 0xff800000 ;  /* 0xff80000000152802 */ /* 0x004fca0000000f00 */
        /* <DEDUP_REMOVED lines=8> */
[----:B------:R-:W-:-:S02]  /*1640*/  MOV R4, R24 ;  /* 0x0000001800047202 */ /* 0x000fc40000000f00 */
[----:B---3--:R-:W-:Y:S01]  /*1650*/  MOV R5, R25 ;  /* 0x0000001900057202 */ /* 0x008fe20000000f00 */
        /* <DEDUP_REMOVED lines=10> */
.L_x_1548:
[----:B------:R-:W-:Y:S05]  /*1700*/  BSYNC B0 ;  /* 0x0000000000007941 */ /* 0x000fea0003800000 */
.L_x_1547:
[----:B-1-3--:R-:W-:Y:S01]  /*1710*/  IADD3 R8, R3, UR36, RZ ;  /* 0x0000002403087c10 */ /* 0x00afe2000fffe0ff */
[----:B------:R-:W-:Y:S01]  /*1720*/  IMAD.SHL.U32 R4, R23, 0x40, RZ ;  /* 0x0000004017047824 */ /* 0x000fe200078e00ff */
        /* <DEDUP_REMOVED lines=77> */
.L_x_1558:
        /* <DEDUP_REMOVED lines=123> */
.L_x_1551:
[----:B------:R-:W-:Y:S05]  /*23b0*/  BSYNC B0 ;  /* 0x0000000000007941 */ /* 0x000fea0003800000 */
.L_x_1550:
        /* <DEDUP_REMOVED lines=22> */
.L_x_1556:
        /* <DEDUP_REMOVED lines=129> */
.L_x_1555:
[----:B------:R-:W-:Y:S05]  /*2d30*/  BSYNC B0 ;  /* 0x0000000000007941 */ /* 0x000fea0003800000 */
.L_x_1554:
[----:B------:R-:W-:-:S13]  /*2d40*/  ISETP.NE.AND P0, PT, R36, RZ, PT ;  /* 0x000000ff2400720c */ /* 0x000fda0003f05270 */
[----:B------:R-:W-:Y:S05]  /*2d50*/  @!P0 BRA `(.L_x_1553) ;  /* 0x000002f000008947 */ /* 0x000fea0003800000 */
[----:B------:R-:W-:Y:S01]  /*2d60*/  IADD3 R0, R42, 0x3, RZ ;  /* 0x000000032a007810 */ /* 0x000fe20007ffe0ff */
[----:B------:R-:W-:Y:S02]  /*2d70*/  IMAD.MOV.U32 R15, RZ, RZ, 0x3 ;  /* 0x00000003ff0f7424 */ /* 0x000fe400078e00ff */
[----:B------:R-:W-:Y:S01]  /*2d80*/  IMAD.MOV.U32 R11, RZ, RZ, RZ ;  /* 0x000000ffff0b7224 */ /* 0x000fe200078e00ff */
[----:B------:R-:W-:Y:S02]  /*2d90*/  SHF.R.S32.HI R10, RZ, 0x1f, R0 ;  /* 0x0000001fff0a7819 */ /* 0x000fe40000011400 */
.L_x_1557:
        /* <DEDUP_REMOVED lines=43> */
.L_x_1553:
[----:B------:R-:W-:Y:S05]  /*3050*/  BSYNC B1 ;  /* 0x0000000000017941 */ /* 0x000fea0003800000 */
.L_x_1552:
        /* <DEDUP_REMOVED lines=18> */
.L_x_1549:
[----:B------:R-:W-:Y:S02]  /*3180*/  MOV R0, 0x31a0 ;  /* 0x000031a000007802 */ /* 0x000fe40000000f00 */
[----:B------:R-:W-:Y:S05]  /*3190*/  CALL.REL.NOINC `($__internal_140_$__cuda_sm70_shflsync_bfly_p) ;  /* 0x000003e000007944 */ /* 0x000fea0003c00000 */
[----:B-12---:R-:W-:Y:S05]  /*31a0*/  BRA `(.L_x_1558) ;  /* 0xffffea5000007947 */ /* 0x006fea000383ffff */
        .weak           $__internal_139_$__cuda_sm20_div_u64
        .type           $__internal_139_$__cuda_sm20_div_u64,@function
        .size           $__internal_139_$__cuda_sm20_div_u64,($__internal_140_$__cuda_sm70_shflsync_bfly_p - $__internal_139_$__cuda_sm20_div_u64)
$__internal_139_$__cuda_sm20_div_u64:
        /* <DEDUP_REMOVED lines=60> */
[----:B------:R-:W-:Y:S06]  /*3570*/  RET.REL.NODEC R4 `(_ZN7cutlass13device_kernelIN5flash19FlashAttnFwdCombineIN4cute5tupleIJNS3_1CILi16EEENS5_ILi64EEEEEELi7ELi256ELi1ELb0ELb1EffNS_4arch4Sm90EEEEEvNT_6ParamsE) ;  /* 0xffffca8004007950 */ /* 0x000fec0003c3ffff */
        .weak           $__internal_140_$__cuda_sm70_shflsync_bfly_p
        .type           $__internal_140_$__cuda_sm70_shflsync_bfly_p,@function
        .size           $__internal_140_$__cuda_sm70_shflsync_bfly_p,(.L_x_2015 - $__internal_140_$__cuda_sm70_shflsync_bfly_p)
$__internal_140_$__cuda_sm70_shflsync_bfly_p:
[----:B------:R-:W-:Y:S01]  /*3580*/  HFMA2.MMA R11, -RZ, RZ, 0, 0 ;  /* 0x00000000ff0b7435 */ /* 0x000fe200000001ff */
[----:B------:R-:W-:Y:S01]  /*3590*/  MOV R10, R0 ;  /* 0x00000000000a7202 */ /* 0x000fe20000000f00 */
[----:B------:R1:W2:Y:S04]  /*35a0*/  SHFL.BFLY PT, R4, R5, 0x8, 0x1f ;  /* 0x0d001f0005047f89 */ /* 0x0002a800000e0000 */
[----:B------:R-:W-:Y:S05]  /*35b0*/  RET.REL.NODEC R10 `(_ZN7cutlass13device_kernelIN5flash19FlashAttnFwdCombineIN4cute5tupleIJNS3_1CILi16EEENS5_ILi64EEEEEELi7ELi256ELi1ELb0ELb1EffNS_4arch4Sm90EEEEEvNT_6ParamsE) ;  /* 0xffffca400a007950 */ /* 0x000fea0003c3ffff */
.L_x_1559:
        /* <DEDUP_REMOVED lines=12> */
.L_x_2015:


//--------------------- .text._ZN7cutlass13device_kernelIN5flash19FlashAttnFwdCombineIN4cute5tupleIJNS3_1CILi16EEENS5_ILi64EEEEEELi6ELi256ELi1ELb0ELb1EffNS_4arch4Sm90EEEEEvNT_6ParamsE --------------------------
	.section	.text._ZN7cutlass13device_kernelIN5flash19FlashAttnFwdCombineIN4cute5tupleIJNS3_1CILi16EEENS5_ILi64EEEEEELi6ELi256ELi1ELb0ELb1EffNS_4arch4Sm90EEEEEvNT_6ParamsE,"ax",@progbits
	.sectioninfo	@"SHI_REGISTERS=42"
	.align	128
.text._ZN7cutlass13device_kernelIN5flash19FlashAttnFwdCombineIN4cute5tupleIJNS3_1CILi16EEENS5_ILi64EEEEEELi6ELi256ELi1ELb0ELb1EffNS_4arch4Sm90EEEEEvNT_6ParamsE:
        .type           _ZN7cutlass13device_kernelIN5flash19FlashAttnFwdCombineIN4cute5tupleIJNS3_1CILi16EEENS5_ILi64EEEEEELi6ELi256ELi1ELb0ELb1EffNS_4arch4Sm90EEEEEvNT_6ParamsE,@function
        .size           _ZN7cutlass13device_kernelIN5flash19FlashAttnFwdCombineIN4cute5tupleIJNS3_1CILi16EEENS5_ILi64EEEEEELi6ELi256ELi1ELb0ELb1EffNS_4arch4Sm90EEEEEvNT_6ParamsE,(.L_x_2018 - _ZN7cutlass13device_kernelIN5flash19FlashAttnFwdCombineIN4cute5tupleIJNS3_1CILi16EEENS5_ILi64EEEEEELi6ELi256ELi1ELb0ELb1EffNS_4arch4Sm90EEEEEvNT_6ParamsE)
        .other          _ZN7cutlass13device_kernelIN5flash19FlashAttnFwdCombineIN4cute5tupleIJNS3_1CILi16EEENS5_ILi64EEEEEELi6ELi256ELi1ELb0ELb1EffNS_4arch4Sm90EEEEEvNT_6ParamsE,@"STO_CUDA_ENTRY STV_DEFAULT"
_ZN7cutlass13device_kernelIN5flash19FlashAttnFwdCombineIN4cute5tupleIJNS3_1CILi16EEENS5_ILi64EEEEEELi6ELi256ELi1ELb0ELb1EffNS_4arch4Sm90EEEEEvNT_6ParamsE:
        /* <DEDUP_REMOVED lines=51> */
.L_x_1560:
        /* <DEDUP_REMOVED lines=25> */
.L_x_1561:
        /* <DEDUP_REMOVED lines=101> */
.L_x_1563:
        /* <DEDUP_REMOVED lines=14> */
[----:B------:R-:W-:Y:S05]  /*0bf0*/  CALL.REL.NOINC `($__internal_141_$__cuda_sm20_div_u64) ;  /* 0x00001f8000007944 */ /* 0x000fea0003c00000 */
[----:B------:R-:W-:Y:S05]  /*0c00*/  BRA `(.L_x_1565) ;  /* 0x0000013000007947 */ /* 0x000fea0003800000 */
.L_x_1564:
        /* <DEDUP_REMOVED lines=19> */
.L_x_1565:
[----:B------:R-:W-:Y:S02]  /*0d40*/  IADD3 R3, R7, -0x1, RZ ;  /* 0xffffffff07037810 */ /* 0x000fe40007ffe0ff */
[----:B------:R-:W-:-:S03]  /*0d50*/  MOV R6, R0 ;  /* 0x0000000000067202 */ /* 0x000fc60000000f00 */
.L_x_1562:
        /* <DEDUP_REMOVED lines=35> */
[C---:B------:R-:W-:Y:S01]  /*0f90*/  @!P6 IMAD R7, R12.reuse, c[0x0][0x1bc], R7 ;  /* 0x00006f000c07ea24 */ /* 0x040fe200078e0207 */
        /* <DEDUP_REMOVED lines=56> */
.L_x_1567:
[----:B------:R-:W-:Y:S05]  /*1320*/  BSYNC B0 ;  /* 0x0000000000007941 */ /* 0x000fea0003800000 */
.L_x_1566:
[----:B-12---:R-:W-:Y:S01]  /*1330*/  IADD3 R7, R12, UR36, RZ ;  /* 0x000000240c077c10 */ /* 0x006fe2000fffe0ff */
[----:B------:R-:W-:Y:S01]  /*1340*/  IMAD.SHL.U32 R14, R2, 0x4, RZ ;  /* 0x00000004020e7824 */ /* 0x000fe200078e00ff */
[----:B------:R-:W0:Y:S03]  /*1350*/  LDGDEPBAR ;  /* 0x00000000000079af */ /* 0x000e260000000000 */
[----:B------:R-:W-:Y:S01]  /*1360*/  @P0 IMAD.HI.U32 R4, R7, R6, RZ ;  /* 0x0000000607040227 */ /* 0x000fe200078e00ff */
[----:B------:R-:W-:-:S03]  /*1370*/  SHF.R.S32.HI R34, RZ, 0x1f, R14 ;  /* 0x0000001fff227819 */ /* 0x000fc6000001140e */
[--C-:B------:R-:W-:Y:S01]  /*1380*/  IMAD.MOV.U32 R0, RZ, RZ, R7.reuse ;  /* 0x000000ffff007224 */ /* 0x100fe200078e0007 */
[----:B------:R-:W-:Y:S01]  /*1390*/  @P0 SHF.R.U32.HI R0, RZ, R3, R4 ;  /* 0x00000003ff000219 */ /* 0x000fe20000011604 */
[----:B------:R-:W-:Y:S01]  /*13a0*/  IMAD.SHL.U32 R4, R23, 0x40, RZ ;  /* 0x0000004017047824 */ /* 0x000fe200078e00ff */
[----:B------:R-:W-:Y:S01]  /*13b0*/  ISETP.GE.AND P0, PT, R7, R22, PT ;  /* 0x000000160700720c */ /* 0x000fe20003f06270 */
[----:B------:R-:W-:Y:S01]  /*13c0*/  IMAD R15, R12, 0x40, R14 ;  /* 0x000000400c0f7824 */ /* 0x000fe200078e020e */
[--C-:B------:R-:W-:Y:S01]  /*13d0*/  SHF.R.S32.HI R9, RZ, 0x1f, R0.reuse ;  /* 0x0000001fff097819 */ /* 0x100fe20000011400 */
[----:B------:R-:W-:Y:S01]  /*13e0*/  IMAD.MOV R8, RZ, RZ, -R0 ;  /* 0x000000ffff087224 */ /* 0x000fe200078e0a00 */
[----:B------:R-:W-:Y:S02]  /*13f0*/  IADD3 R13, -R4, c[0x0][0x16c], RZ ;  /* 0x00005b00040d7a10 */ /* 0x000fe40007ffe1ff */
[--C-:B------:R-:W-:Y:S01]  /*1400*/  SHF.R.S32.HI R5, RZ, 0x1f, R4.reuse ;  /* 0x0000001fff057819 */ /* 0x100fe20000011404 */
        /* <DEDUP_REMOVED lines=8> */
[----:B------:R-:W-:Y:S01]  /*1490*/  LEA.HI.X.SX32 R32, R32, R19, 0x1, P0 ;  /* 0x0000001320207211 */ /* 0x000fe200000f0eff */
[----:B------:R-:W-:Y:S01]  /*14a0*/  IMAD.MOV.U32 R10, RZ, RZ, R4 ;  /* 0x000000ffff0a7224 */ /* 0x000fe200078e0004 */
[----:B------:R-:W-:Y:S01]  /*14b0*/  ISETP.LT.OR P3, PT, R17, 0x3, P4 ;  /* 0x000000031100780c */ /* 0x000fe20002761670 */
[----:B------:R-:W-:Y:S02]  /*14c0*/  IMAD.IADD R11, R5, 0x1, R9 ;  /* 0x00000001050b7824 */ /* 0x000fe400078e0209 */
[----:B------:R-:W-:Y:S02]  /*14d0*/  IMAD R4, R32, c[0x0][0x180], RZ ;  /* 0x0000600020047a24 */ /* 0x000fe400078e02ff */
[----:B------:R-:W-:-:S04]  /*14e0*/  IMAD.WIDE.U32 R10, R33, c[0x0][0x180], R10 ;  /* 0x00006000210a7a25 */ /* 0x000fc800078e000a */
[----:B------:R-:W-:Y:S01]  /*14f0*/  IMAD R4, R33, c[0x0][0x184], R4 ;  /* 0x0000610021047a24 */ /* 0x000fe200078e0204 */
[----:B------:R-:W-:Y:S01]  /*1500*/  IADD3 R36, P0, R14, R10, RZ ;  /* 0x0000000a0e247210 */ /* 0x000fe20007f1e0ff */
[----:B------:R-:W-:Y:S02]  /*1510*/  @!P4 IMAD.SHL.U32 R9, R15, 0x4, RZ ;  /* 0x000000040f09c824 */ /* 0x000fe400078e00ff */
[----:B------:R-:W-:Y:S01]  /*1520*/  @!P3 IMAD.MOV.U32 R0, RZ, RZ, c[0x0][0x188] ;  /* 0x00006200ff00b624 */ /* 0x000fe200078e00ff */
[----:B------:R-:W-:Y:S01]  /*1530*/  IADD3.X R37, R34, R11, R4, P0, !PT ;  /* 0x0000000b22257210 */ /* 0x000fe200007fe404 */
[----:B------:R-:W-:Y:S01]  /*1540*/  @!P3 IMAD.MOV.U32 R5, RZ, RZ, c[0x0][0x18c] ;  /* 0x00006300ff05b624 */ /* 0x000fe200078e00ff */
[----:B------:R-:W-:Y:S02]  /*1550*/  @!P4 IADD3 R4, P0, R36, c[0x0][0x188], RZ ;  /* 0x000062002404ca10 */ /* 0x000fe40007f1e0ff */
[----:B------:R-:W-:Y:S02]  /*1560*/  @!P3 LEA R7, P1, R0, R36, 0x1 ;  /* 0x000000240007b211 */ /* 0x000fe400078208ff */
[----:B------:R-:W-:-:S02]  /*1570*/  @!P4 LEA R22, P2, R36, c[0x0][0x160], 0x2 ;  /* 0x000058002416ca11 */ /* 0x000fc400078410ff */
[----:B------:R-:W-:Y:S02]  /*1580*/  @!P3 LEA.HI.X R5, R0, R37, R5, 0x1, P1 ;  /* 0x000000250005b211 */ /* 0x000fe400008f0c05 */
        /* <DEDUP_REMOVED lines=17> */
[----:B-1----:R-:W-:-:S05]  /*16a0*/  IMAD.SHL.U32 R23, R2, 0x10, RZ ;  /* 0x0000001002177824 */ /* 0x002fca00078e00ff */
[----:B------:R-:W-:-:S04]  /*16b0*/  LOP3.LUT R23, R23, 0xf0, RZ, 0xc0, !PT ;  /* 0x000000f017177812 */ /* 0x000fc800078ec0ff */
[----:B---3--:R-:W-:Y:S01]  /*16c0*/  LOP3.LUT R0, R23, 0xf, R12, 0xf8, !PT ;  /* 0x0000000f17007812 */ /* 0x008fe200078ef80c */
[----:B------:R-:W-:-:S04]  /*16d0*/  DEPBAR.LE SB0, 0x3 ;  /* 0x000080c00000791a */ /* 0x000fc80000000000 */
[----:B------:R-:W-:Y:S01]  /*16e0*/  WARPSYNC 0xffffffff ;  /* 0xffffffff00007948 */ /* 0x000fe20003800000 */
[----:B------:R-:W-:-:S04]  /*16f0*/  SHF.R.U32.HI R23, RZ, 0x4, R23 ;  /* 0x00000004ff177819 */ /* 0x000fc80000011617 */
[----:B------:R-:W-:Y:S01]  /*1700*/  LOP3.LUT R23, R0, R23, RZ, 0x3c, !PT ;  /* 0x0000001700177212 */ /* 0x000fe200078e3cff */
[----:B------:R-:W-:Y:S06]  /*1710*/  BAR.SYNC.DEFER_BLOCKING 0x0 ;  /* 0x0000000000007b1d */ /* 0x000fec0000010000 */
[----:B------:R-:W-:Y:S04]  /*1720*/  LDS R22, [R23.X4+0x400] ;  /* 0x0004000017167984 */ /* 0x000fe80000004800 */
[----:B--2---:R-:W1:Y:S04]  /*1730*/  LDS R21, [R23.X4] ;  /* 0x0000000017157984 */ /* 0x004e680000004800 */
[----:B------:R-:W2:Y:S04]  /*1740*/  LDS R20, [R23.X4+0x800] ;  /* 0x0008000017147984 */ /* 0x000ea80000004800 */
[----:B------:R-:W3:Y:S01]  /*1750*/  LDS R17, [R23.X4+0xc00] ;  /* 0x000c000017117984 */ /* 0x000ee20000004800 */
[----:B-1----:R-:W-:-:S04]  /*1760*/  FMNMX.FTZ R5, R22, R21, !PT ;  /* 0x0000001516057209 */ /* 0x002fc80007810000 */
[----:B--2---:R-:W-:-:S04]  /*1770*/  FMNMX.FTZ R5, R5, R20, !PT ;  /* 0x0000001405057209 */ /* 0x004fc80007810000 */
[----:B---3--:R-:W-:Y:S01]  /*1780*/  FMNMX.FTZ R5, R5, R17, !PT ;  /* 0x0000001105057209 */ /* 0x008fe20007810000 */
[----:B------:R-:W-:Y:S05]  /*1790*/  BRA.DIV ~URZ, `(.L_x_1568) ;  /* 0x000013b27f007947 */ /* 0x000fea000b800000 */
[----:B------:R1:W2:Y:S02]  /*17a0*/  SHFL.BFLY PT, R4, R5, 0x8, 0x1f ;  /* 0x0d001f0005047f89 */ /* 0x0002a400000e0000 */
.L_x_1577:
        /* <DEDUP_REMOVED lines=91> */
.L_x_1570:
[----:B------:R-:W-:Y:S05]  /*1d60*/  BSYNC B0 ;  /* 0x0000000000007941 */ /* 0x000fea0003800000 */
.L_x_1569:
        /* <DEDUP_REMOVED lines=22> */
.L_x_1575:
        /* <DEDUP_REMOVED lines=129> */
.L_x_1574:
[----:B------:R-:W-:Y:S05]  /*26e0*/  BSYNC B0 ;  /* 0x0000000000007941 */ /* 0x000fea0003800000 */
.L_x_1573:
        /* <DEDUP_REMOVED lines=8> */
.L_x_1576:
        /* <DEDUP_REMOVED lines=43> */
.L_x_1572:
[----:B------:R-:W-:Y:S05]  /*2a20*/  BSYNC B1 ;  /* 0x0000000000017941 */ /* 0x000fea0003800000 */
.L_x_1571:
        /* <DEDUP_REMOVED lines=18> */
.L_x_1568:
[----:B------:R-:W-:Y:S02]  /*2b50*/  MOV R0, 0x2b70 ;  /* 0x00002b7000007802 */ /* 0x000fe40000000f00 */
[----:B------:R-:W-:Y:S05]  /*2b60*/  CALL.REL.NOINC `($__internal_142_$__cuda_sm70_shflsync_bfly_p) ;  /* 0x000003e000007944 */ /* 0x000fea0003c00000 */
[----:B-12---:R-:W-:Y:S05]  /*2b70*/  BRA `(.L_x_1577) ;  /* 0xffffec3000007947 */ /* 0x006fea000383ffff */
        .weak           $__internal_141_$__cuda_sm20_div_u64
        .type           $__internal_141_$__cuda_sm20_div_u64,@function
        .size           $__internal_141_$__cuda_sm20_div_u64,($__internal_142_$__cuda_sm70_shflsync_bfly_p - $__internal_141_$__cuda_sm20_div_u64)
$__internal_141_$__cuda_sm20_div_u64:
        /* <DEDUP_REMOVED lines=60> */
[----:B------:R-:W-:Y:S06]  /*2f40*/  RET.REL.NODEC R2 `(_ZN7cutlass13device_kernelIN5flash19FlashAttnFwdCombineIN4cute5tupleIJNS3_1CILi16EEENS5_ILi64EEEEEELi6ELi256ELi1ELb0ELb1EffNS_4arch4Sm90EEEEEvNT_6ParamsE) ;  /* 0xffffd0b002007950 */ /* 0x000fec0003c3ffff */
        .weak           $__internal_142_$__cuda_sm70_shflsync_bfly_p
        .type           $__internal_142_$__cuda_sm70_shflsync_bfly_p,@function
        .size           $__internal_142_$__cuda_sm70_shflsync_bfly_p,(.L_x_2018 - $__internal_142_$__cuda_sm70_shflsync_bfly_p)
$__internal_142_$__cuda_sm70_shflsync_bfly_p:
[----:B------:R-:W-:Y:S01]  /*2f50*/  HFMA2.MMA R11, -RZ, RZ, 0, 0 ;  /* 0x00000000ff0b7435 */ /* 0x000fe200000001ff */
[----:B------:R-:W-:Y:S01]  /*2f60*/  MOV R10, R0 ;  /* 0x00000000000a7202 */ /* 0x000fe20000000f00 */
[----:B------:R1:W2:Y:S04]  /*2f70*/  SHFL.BFLY PT, R4, R5, 0x8, 0x1f ;  /* 0x0d001f0005047f89 */ /* 0x0002a800000e0000 */
[----:B------:R-:W-:Y:S05]  /*2f80*/  RET.REL.NODEC R10 `(_ZN7cutlass13device_kernelIN5flash19FlashAttnFwdCombineIN4cute5tupleIJNS3_1CILi16EEENS5_ILi64EEEEEELi6ELi256ELi1ELb0ELb1EffNS_4arch4Sm90EEEEEvNT_6ParamsE) ;  /* 0xffffd0700a007950 */ /* 0x000fea0003c3ffff */
.L_x_1578:
        /* <DEDUP_REMOVED lines=15> */
.L_x_2018:


//--------------------- .text._ZN7cutlass13device_kernelIN5flash19FlashAttnFwdCombineIN4cute5tupleIJNS3_1CILi16EEENS5_ILi64EEEEEELi5ELi256ELi1ELb0ELb1EffNS_4arch4Sm90EEEEEvNT_6ParamsE --------------------------
	.section	.text._ZN7cutlass13device_kernelIN5flash19FlashAttnFwdCombineIN4cute5tupleIJNS3_1CILi16EEENS5_ILi64EEEEEELi5ELi256ELi1ELb0ELb1EffNS_4arch4Sm90EEEEEvNT_6ParamsE,"ax",@progbits
	.sectioninfo	@"SHI_REGISTERS=42"
	.align	128
.text._ZN7cutlass13device_kernelIN5flash19FlashAttnFwdCombineIN4cute5tupleIJNS3_1CILi16EEENS5_ILi64EEEEEELi5ELi256ELi1ELb0ELb1EffNS_4arch4Sm90EEEEEvNT_6ParamsE:
        .type           _ZN7cutlass13device_kernelIN5flash19FlashAttnFwdCombineIN4cute5tupleIJNS3_1CILi16EEENS5_ILi64EEEEEELi5ELi256ELi1ELb0ELb1EffNS_4arch4Sm90EEEEEvNT_6ParamsE,@function
        .size           _ZN7cutlass13device_kernelIN5flash19FlashAttnFwdCombineIN4cute5tupleIJNS3_1CILi16EEENS5_ILi64EEEEEELi5ELi256ELi1ELb0ELb1EffNS_4arch4Sm90EEEEEvNT_6ParamsE,(.L_x_2021 - _ZN7cutlass13device_kernelIN5flash19FlashAttnFwdCombineIN4cute5tupleIJNS3_1CILi16EEENS5_ILi64EEEEEELi5ELi256ELi1ELb0ELb1EffNS_4arch4Sm90EEEEEvNT_6ParamsE)
        .other          _ZN7cutlass13device_kernelIN5flash19FlashAttnFwdCombineIN4cute5tupleIJNS3_1CILi16EEENS5_ILi64EEEEEELi5ELi256ELi1ELb0ELb1EffNS_4arch4Sm90EEEEEvNT_6ParamsE,@"STO_CUDA_ENTRY STV_DEFAULT"
_ZN7cutlass13device_kernelIN5flash19FlashAttnFwdCombineIN4cute5tupleIJNS3_1CILi16EEENS5_ILi64EEEEEELi5ELi256ELi1ELb0ELb1EffNS_4arch4Sm90EEEEEvNT_6ParamsE:
        /* <DEDUP_REMOVED lines=51> */
.L_x_1579:
        /* <DEDUP_REMOVED lines=25> */
.L_x_1580:
        /* <DEDUP_REMOVED lines=101> */
.L_x_1582:
        /* <DEDUP_REMOVED lines=14> */
[----:B------:R-:W-:Y:S05]  /*0bf0*/  CALL.REL.NOINC `($__internal_143_$__cuda_sm20_div_u64) ;  /* 0x00001c4000007944 */ /* 0x000fea0003c00000 */
[----:B------:R-:W-:Y:S05]  /*0c00*/  BRA `(.L_x_1584) ;  /* 0x0000013000007947 */ /* 0x000fea0003800000 */
.L_x_1583:
        /* <DEDUP_REMOVED lines=19> */
.L_x_1584:
[----:B------:R-:W-:Y:S02]  /*0d40*/  IADD3 R3, R7, -0x1, RZ ;  /* 0xffffffff07037810 */ /* 0x000fe40007ffe0ff */
[----:B------:R-:W-:-:S03]  /*0d50*/  MOV R6, R0 ;  /* 0x0000000000067202 */ /* 0x000fc60000000f00 */
.L_x_1581:
        /* <DEDUP_REMOVED lines=60> */
.L_x_1586:
[----:B------:R-:W-:Y:S05]  /*1120*/  BSYNC B0 ;  /* 0x0000000000007941 */ /* 0x000fea0003800000 */
.L_x_1585:
[----:B-1----:R-:W-:Y:S01]  /*1130*/  IADD3 R7, R12, UR36, RZ ;  /* 0x000000240c077c10 */ /* 0x002fe2000fffe0ff */
        /* <DEDUP_REMOVED lines=63> */
[----:B-1----:R-:W1:Y:S02]  /*1530*/  LDS R9, [R20.X4] ;  /* 0x0000000014097984 */ /* 0x002e640000004800 */
[----:B-1----:R-:W-:Y:S01]  /*1540*/  FMNMX.FTZ R5, R10, R9, !PT ;  /* 0x000000090a057209 */ /* 0x002fe20007810000 */
[----:B------:R-:W-:Y:S05]  /*1550*/  BRA.DIV ~URZ, `(.L_x_1587) ;  /* 0x000012b27f007947 */ /* 0x000fea000b800000 */
[----:B------:R1:W2:Y:S02]  /*1560*/  SHFL.BFLY PT, R4, R5, 0x8, 0x1f ;  /* 0x0d001f0005047f89 */ /* 0x0002a400000e0000 */
.L_x_1596:
        /* <DEDUP_REMOVED lines=75> */
.L_x_1589:
[----:B------:R-:W-:Y:S05]  /*1a20*/  BSYNC B0 ;  /* 0x0000000000007941 */ /* 0x000fea0003800000 */
.L_x_1588:
        /* <DEDUP_REMOVED lines=22> */
.L_x_1594:
        /* <DEDUP_REMOVED lines=129> */
.L_x_1593:
[----:B------:R-:W-:Y:S05]  /*23a0*/  BSYNC B0 ;  /* 0x0000000000007941 */ /* 0x000fea0003800000 */
.L_x_1592:
        /* <DEDUP_REMOVED lines=8> */
.L_x_1595:
        /* <DEDUP_REMOVED lines=43> */
.L_x_1591:
[----:B------:R-:W-:Y:S05]  /*26e0*/  BSYNC B1 ;  /* 0x0000000000017941 */ /* 0x000fea0003800000 */
.L_x_1590:
        /* <DEDUP_REMOVED lines=18> */
.L_x_1587:
[----:B------:R-:W-:Y:S02]  /*2810*/  MOV R0, 0x2830 ;  /* 0x0000283000007802 */ /* 0x000fe40000000f00 */
[----:B------:R-:W-:Y:S05]  /*2820*/  CALL.REL.NOINC `($__internal_144_$__cuda_sm70_shflsync_bfly_p) ;  /* 0x000003e000007944 */ /* 0x000fea0003c00000 */
[----:B-12---:R-:W-:Y:S05]  /*2830*/  BRA `(.L_x_1596) ;  /* 0xffffed3000007947 */ /* 0x006fea000383ffff */
        .weak           $__internal_143_$__cuda_sm20_div_u64
        .type           $__internal_143_$__cuda_sm20_div_u64,@function
        .size           $__internal_143_$__cuda_sm20_div_u64,($__internal_144_$__cuda_sm70_shflsync_bfly_p - $__internal_143_$__cuda_sm20_div_u64)
$__internal_143_$__cuda_sm20_div_u64:
        /* <DEDUP_REMOVED lines=60> */
[----:B------:R-:W-:Y:S06]  /*2c00*/  RET.REL.NODEC R2 `(_ZN7cutlass13device_kernelIN5flash19FlashAttnFwdCombineIN4cute5tupleIJNS3_1CILi16EEENS5_ILi64EEEEEELi5ELi256ELi1ELb0ELb1EffNS_4arch4Sm90EEEEEvNT_6ParamsE) ;  /* 0xffffd3f002007950 */ /* 0x000fec0003c3ffff */
        .weak           $__internal_144_$__cuda_sm70_shflsync_bfly_p
        .type           $__internal_144_$__cuda_sm70_shflsync_bfly_p,@function
        .size           $__internal_144_$__cuda_sm70_shflsync_bfly_p,(.L_x_2021 - $__internal_144_$__cuda_sm70_shflsync_bfly_p)
$__internal_144_$__cuda_sm70_shflsync_bfly_p:
[----:B------:R-:W-:Y:S01]  /*2c10*/  HFMA2.MMA R23, -RZ, RZ, 0, 0 ;  /* 0x00000000ff177435 */ /* 0x000fe200000001ff */
[----:B------:R-:W-:Y:S01]  /*2c20*/  MOV R22, R0 ;  /* 0x0000000000167202 */ /* 0x000fe20000000f00 */
[----:B------:R1:W2:Y:S04]  /*2c30*/  SHFL.BFLY PT, R4, R5, 0x8, 0x1f ;  /* 0x0d001f0005047f89 */ /* 0x0002a800000e0000 */
[----:B------:R-:W-:Y:S05]  /*2c40*/  RET.REL.NODEC R22 `(_ZN7cutlass13device_kernelIN5flash19FlashAttnFwdCombineIN4cute5tupleIJNS3_1CILi16EEENS5_ILi64EEEEEELi5ELi256ELi1ELb0ELb1EffNS_4arch4Sm90EEEEEvNT_6ParamsE) ;  /* 0xffffd3b016007950 */ /* 0x000fea0003c3ffff */
.L_x_1597:
        /* <DEDUP_REMOVED lines=11> */
.L_x_2021:


//--------------------- .text._ZN7cutlass13device_kernelIN5flash19FlashAttnFwdCombineIN4cute5tupleIJNS3_1CILi16EEENS5_ILi64EEEEEELi4ELi256ELi1ELb0ELb1EffNS_4arch4Sm90EEEEEvNT_6ParamsE --------------------------
	.section	.text._ZN7cutlass13device_kernelIN5flash19FlashAttnFwdCombineIN4cute5tupleIJNS3_1CILi16EEENS5_ILi64EEEEEELi4ELi256ELi1ELb0ELb1EffNS_4arch4Sm90EEEEEvNT_6ParamsE,"ax",@progbits
	.sectioninfo	@"SHI_REGISTERS=42"
	.align	128
.text._ZN7cutlass13device_kernelIN5flash19FlashAttnFwdCombineIN4cute5tupleIJNS3_1CILi16EEENS5_ILi64EEEEEELi4ELi256ELi1ELb0ELb1EffNS_4arch4Sm90EEEEEvNT_6ParamsE:
        .type           _ZN7cutlass13device_kernelIN5flash19FlashAttnFwdCombineIN4cute5tupleIJNS3_1CILi16EEENS5_ILi64EEEEEELi4ELi256ELi1ELb0ELb1EffNS_4arch4Sm90EEEEEvNT_6ParamsE,@function
        .size           _ZN7cutlass13device_kernelIN5flash19FlashAttnFwdCombineIN4cute5tupleIJNS3_1CILi16EEENS5_ILi64EEEEEELi4ELi256ELi1ELb0ELb1EffNS_4arch4Sm90EEEEEvNT_6ParamsE,(.L_x_2024 - _ZN7cutlass13device_kernelIN5flash19FlashAttnFwdCombineIN4cute5tupleIJNS3_1CILi16EEENS5_ILi64EEEEEELi4ELi256ELi1ELb0ELb1EffNS_4arch4Sm90EEEEEvNT_6ParamsE)
        .other          _ZN7cutlass13device_kernelIN5flash19FlashAttnFwdCombineIN4cute5tupleIJNS3_1CILi16EEENS5_ILi64EEEEEELi4ELi256ELi1ELb0ELb1EffNS_4arch4Sm90EEEEEvNT_6ParamsE,@"STO_CUDA_ENTRY STV_DEFAULT"
_ZN7cutlass13device_kernelIN5flash19FlashAttnFwdCombineIN4cute5tupleIJNS3_1CILi16EEENS5_ILi64EEEEEELi4ELi256ELi1ELb0ELb1EffNS_4arch4Sm90EEEEEvNT_6ParamsE:
        /* <DEDUP_REMOVED lines=51> */
.L_x_1598:
        /* <DEDUP_REMOVED lines=25> */
.L_x_1599:
        /* <DEDUP_REMOVED lines=101> */
.L_x_1601:
        /* <DEDUP_REMOVED lines=14> */
[----:B------:R-:W-:Y:S05]  /*0bf0*/  CALL.REL.NOINC `($__internal_145_$__cuda_sm20_div_u64) ;  /* 0x00001ab000007944 */ /* 0x000fea0003c00000 */
[----:B------:R-:W-:Y:S05]  /*0c00*/  BRA `(.L_x_1603) ;  /* 0x0000013000007947 */ /* 0x000fea0003800000 */
.L_x_1602:
        /* <DEDUP_REMOVED lines=19> */
.L_x_1603:
[----:B------:R-:W-:Y:S02]  /*0d40*/  IADD3 R3, R7, -0x1, RZ ;  /* 0xffffffff07037810 */ /* 0x000fe40007ffe0ff */
[----:B------:R-:W-:-:S03]  /*0d50*/  MOV R6, R0 ;  /* 0x0000000000067202 */ /* 0x000fc60000000f00 */
.L_x_1600:
        /* <DEDUP_REMOVED lines=44> */
.L_x_1605:
[----:B------:R-:W-:Y:S05]  /*1020*/  BSYNC B0 ;  /* 0x0000000000007941 */ /* 0x000fea0003800000 */
.L_x_1604:
        /* <DEDUP_REMOVED lines=34> */
[----:B------:R-:W-:Y:S01]  /*1250*/  @!P4 IADD3 R4, P0, R36, c[0x0][0x188], RZ ;  /* 0x000062002404ca10 */ /* 0x000fe20007f1e0ff */
[----:B------:R-:W-:Y:S01]  /*1260*/  IMAD.SHL.U32 R17, R2, 0x10, RZ ;  /* 0x0000001002117824 */ /* 0x000fe200078e00ff */
        /* <DEDUP_REMOVED lines=30> */
.L_x_1615:
        /* <DEDUP_REMOVED lines=67> */
.L_x_1608:
[----:B------:R-:W-:Y:S05]  /*1880*/  BSYNC B0 ;  /* 0x0000000000007941 */ /* 0x000fea0003800000 */
.L_x_1607:
        /* <DEDUP_REMOVED lines=22> */
.L_x_1613:
        /* <DEDUP_REMOVED lines=129> */
.L_x_1612:
[----:B------:R-:W-:Y:S05]  /*2200*/  BSYNC B0 ;  /* 0x0000000000007941 */ /* 0x000fea0003800000 */
.L_x_1611:
        /* <DEDUP_REMOVED lines=8> */
.L_x_1614:
        /* <DEDUP_REMOVED lines=43> */
.L_x_1610:
[----:B------:R-:W-:Y:S05]  /*2540*/  BSYNC B1 ;  /* 0x0000000000017941 */ /* 0x000fea0003800000 */
.L_x_1609:
        /* <DEDUP_REMOVED lines=18> */
.L_x_1606:
[----:B------:R-:W-:Y:S02]  /*2670*/  MOV R0, 0x2690 ;  /* 0x0000269000007802 */ /* 0x000fe40000000f00 */
[----:B-12---:R-:W-:Y:S05]  /*2680*/  CALL.REL.NOINC `($__internal_146_$__cuda_sm70_shflsync_bfly_p) ;  /* 0x000003f000007944 */ /* 0x006fea0003c00000 */
[----:B--2---:R-:W-:Y:S01]  /*2690*/  MOV R0, R5 ;  /* 0x0000000500007202 */ /* 0x004fe20000000f00 */
[----:B-1----:R-:W-:Y:S05]  /*26a0*/  BRA `(.L_x_1615) ;  /* 0xffffeda000007947 */ /* 0x002fea000383ffff */
        .weak           $__internal_145_$__cuda_sm20_div_u64
        .type           $__internal_145_$__cuda_sm20_div_u64,@function
        .size           $__internal_145_$__cuda_sm20_div_u64,($__internal_146_$__cuda_sm70_shflsync_bfly_p - $__internal_145_$__cuda_sm20_div_u64)
$__internal_145_$__cuda_sm20_div_u64:
        /* <DEDUP_REMOVED lines=60> */
[----:B------:R-:W-:Y:S06]  /*2a70*/  RET.REL.NODEC R2 `(_ZN7cutlass13device_kernelIN5flash19FlashAttnFwdCombineIN4cute5tupleIJNS3_1CILi16EEENS5_ILi64EEEEEELi4ELi256ELi1ELb0ELb1EffNS_4arch4Sm90EEEEEvNT_6ParamsE) ;  /* 0xffffd58002007950 */ /* 0x000fec0003c3ffff */
        .weak           $__internal_146_$__cuda_sm70_shflsync_bfly_p
        .type           $__internal_146_$__cuda_sm70_shflsync_bfly_p,@function
        .size           $__internal_146_$__cuda_sm70_shflsync_bfly_p,(.L_x_2024 - $__internal_146_$__cuda_sm70_shflsync_bfly_p)
$__internal_146_$__cuda_sm70_shflsync_bfly_p:
[----:B------:R-:W-:Y:S01]  /*2a80*/  HFMA2.MMA R11, -RZ, RZ, 0, 0 ;  /* 0x00000000ff0b7435 */ /* 0x000fe200000001ff */
[----:B------:R-:W-:Y:S01]  /*2a90*/  MOV R10, R0 ;  /* 0x00000000000a7202 */ /* 0x000fe20000000f00 */
[----:B------:R1:W2:Y:S04]  /*2aa0*/  SHFL.BFLY PT, R5, R4, 0x8, 0x1f ;  /* 0x0d001f0004057f89 */ /* 0x0002a800000e0000 */
[----:B------:R-:W-:Y:S05]  /*2ab0*/  RET.REL.NODEC R10 `(_ZN7cutlass13device_kernelIN5flash19FlashAttnFwdCombineIN4cute5tupleIJNS3_1CILi16EEENS5_ILi64EEEEEELi4ELi256ELi1ELb0ELb1EffNS_4arch4Sm90EEEEEvNT_6ParamsE) ;  /* 0xffffd5400a007950 */ /* 0x000fea0003c3ffff */
.L_x_1616:
        /* <DEDUP_REMOVED lines=12> */
.L_x_2024:


//--------------------- .text._ZN7cutlass13device_kernelIN5flash19FlashAttnFwdCombineIN4cute5tupleIJNS3_1CILi16EEENS5_ILi64EEEEEELi8ELi256ELi1ELb0ELb0EffNS_4arch4Sm80EEEEEvNT_6ParamsE --------------------------
	.section	.text._ZN7cutlass13device_kernelIN5flash19FlashAttnFwdCombineIN4cute5tupleIJNS3_1CILi16EEENS5_ILi64EEEEEELi8ELi256ELi1ELb0ELb0EffNS_4arch4Sm80EEEEEvNT_6ParamsE,"ax",@progbits
	.sectioninfo	@"SHI_REGISTERS=55"
	.align	128
.text._ZN7cutlass13device_kernelIN5flash19FlashAttnFwdCombineIN4cute5tupleIJNS3_1CILi16EEENS5_ILi64EEEEEELi8ELi256ELi1ELb0ELb0EffNS_4arch4Sm80EEEEEvNT_6ParamsE:
        .type           _ZN7cutlass13device_kernelIN5flash19FlashAttnFwdCombineIN4cute5tupleIJNS3_1CILi16EEENS5_ILi64EEEEEELi8ELi256ELi1ELb0ELb0EffNS_4arch4Sm80EEEEEvNT_6ParamsE,@function
        .size           _ZN7cutlass13device_kernelIN5flash19FlashAttnFwdCombineIN4cute5tupleIJNS3_1CILi16EEENS5_ILi64EEEEEELi8ELi256ELi1ELb0ELb0EffNS_4arch4Sm80EEEEEvNT_6ParamsE,(.L_x_2027 - _ZN7cutlass13device_kernelIN5flash19FlashAttnFwdCombineIN4cute5tupleIJNS3_1CILi16EEENS5_ILi64EEEEEELi8ELi256ELi1ELb0ELb0EffNS_4arch4Sm80EEEEEvNT_6ParamsE)
        .other          _ZN7cutlass13device_kernelIN5flash19FlashAttnFwdCombineIN4cute5tupleIJNS3_1CILi16EEENS5_ILi64EEEEEELi8ELi256ELi1ELb0ELb0EffNS_4arch4Sm80EEEEEvNT_6ParamsE,@"STO_CUDA_ENTRY STV_DEFAULT"
_ZN7cutlass13device_kernelIN5flash19FlashAttnFwdCombineIN4cute5tupleIJNS3_1CILi16EEENS5_ILi64EEEEEELi8ELi256ELi1ELb0ELb0EffNS_4arch4Sm80EEEEEvNT_6ParamsE:
        /* <DEDUP_REMOVED lines=58> */
.L_x_1617:
        /* <DEDUP_REMOVED lines=289> */
.L_x_1619:
[----:B------:R-:W-:Y:S05]  /*15b0*/  BSYNC B0 ;  /* 0x0000000000007941 */ /* 0x000fea0003800000 */
.L_x_1618:
        /* <DEDUP_REMOVED lines=100> */
.L_x_1629:
        /* <DEDUP_REMOVED lines=195> */
.L_x_1622:
[----:B------:R-:W-:Y:S05]  /*2830*/  BSYNC B0 ;  /* 0x0000000000007941 */ /* 0x000fea0003800000 */
.L_x_1621:
        /* <DEDUP_REMOVED lines=22> */
.L_x_1627:
        /* <DEDUP_REMOVED lines=129> */
.L_x_1626:
[----:B------:R-:W-:Y:S05]  /*31b0*/  BSYNC B0 ;  /* 0x0000000000007941 */ /* 0x000fea0003800000 */
.L_x_1625:
[----:B------:R-:W-:-:S13]  /*31c0*/  ISETP.NE.AND P0, PT, R38, RZ, PT ;  /* 0x000000ff2600720c */ /* 0x000fda0003f05270 */
[----:B------:R-:W-:Y:S05]  /*31d0*/  @!P0 BRA `(.L_x_1624) ;  /* 0x000002f000008947 */ /* 0x000fea0003800000 */
[----:B------:R-:W-:Y:S01]  /*31e0*/  IADD3 R0, R44, 0x3, RZ ;  /* 0x000000032c007810 */ /* 0x000fe20007ffe0ff */
[----:B------:R-:W-:Y:S02]  /*31f0*/  IMAD.MOV.U32 R15, RZ, RZ, 0x3 ;  /* 0x00000003ff0f7424 */ /* 0x000fe400078e00ff */
[----:B------:R-:W-:Y:S01]  /*3200*/  IMAD.MOV.U32 R11, RZ, RZ, RZ ;  /* 0x000000ffff0b7224 */ /* 0x000fe200078e00ff */
[----:B------:R-:W-:Y:S02]  /*3210*/  SHF.R.S32.HI R10, RZ, 0x1f, R0 ;  /* 0x0000001fff0a7819 */ /* 0x000fe40000011400 */
.L_x_1628:
        /* <DEDUP_REMOVED lines=43> */
.L_x_1624:
[----:B------:R-:W-:Y:S05]  /*34d0*/  BSYNC B1 ;  /* 0x0000000000017941 */ /* 0x000fea0003800000 */
.L_x_1623:
        /* <DEDUP_REMOVED lines=22> */
.L_x_1620:
[----:B------:R-:W-:Y:S02]  /*3640*/  MOV R0, 0x3660 ;  /* 0x0000366000007802 */ /* 0x000fe40000000f00 */
[----:B------:R-:W-:Y:S05]  /*3650*/  CALL.REL.NOINC `($__internal_147_$__cuda_sm70_shflsync_bfly_p) ;  /* 0x0000001000007944 */ /* 0x000fea0003c00000 */
[----:B-12---:R-:W-:Y:S05]  /*3660*/  BRA `(.L_x_1629) ;  /* 0xffffe59000007947 */ /* 0x006fea000383ffff */
        .weak           $__internal_147_$__cuda_sm70_shflsync_bfly_p
        .type           $__internal_147_$__cuda_sm70_shflsync_bfly_p,@function
        .size           $__internal_147_$__cuda_sm70_shflsync_bfly_p,(.L_x_2027 - $__internal_147_$__cuda_sm70_shflsync_bfly_p)
$__internal_147_$__cuda_sm70_shflsync_bfly_p:
[----:B------:R-:W-:Y:S01]  /*3670*/  HFMA2.MMA R7, -RZ, RZ, 0, 0 ;  /* 0x00000000ff077435 */ /* 0x000fe200000001ff */
[----:B------:R-:W-:Y:S01]  /*3680*/  MOV R6, R0 ;  /* 0x0000000000067202 */ /* 0x000fe20000000f00 */
[----:B------:R1:W2:Y:S04]  /*3690*/  SHFL.BFLY PT, R4, R5, 0x8, 0x1f ;  /* 0x0d001f0005047f89 */ /* 0x0002a800000e0000 */
[----:B------:R-:W-:Y:S05]  /*36a0*/  RET.REL.NODEC R6 `(_ZN7cutlass13device_kernelIN5flash19FlashAttnFwdCombineIN4cute5tupleIJNS3_1CILi16EEENS5_ILi64EEEEEELi8ELi256ELi1ELb0ELb0EffNS_4arch4Sm80EEEEEvNT_6ParamsE) ;  /* 0xffffc95006007950 */ /* 0x000fea0003c3ffff */
.L_x_1630:
        /* <DEDUP_REMOVED lines=13> */
.L_x_2027:


//--------------------- .text._ZN7cutlass13device_kernelIN5flash19FlashAttnFwdCombineIN4cute5tupleIJNS3_1CILi16EEENS5_ILi64EEEEEELi7ELi256ELi1ELb0ELb0EffNS_4arch4Sm80EEEEEvNT_6ParamsE --------------------------
	.section	.text._ZN7cutlass13device_kernelIN5flash19FlashAttnFwdCombineIN4cute5tupleIJNS3_1CILi16EEENS5_ILi64EEEEEELi7ELi256ELi1ELb0ELb0EffNS_4arch4Sm80EEEEEvNT_6ParamsE,"ax",@progbits
	.sectioninfo	@"SHI_REGISTERS=48"
	.align	128
.text._ZN7cutlass13device_kernelIN5flash19FlashAttnFwdCombineIN4cute5tupleIJNS3_1CILi16EEENS5_ILi64EEEEEELi7ELi256ELi1ELb0ELb0EffNS_4arch4Sm80EEEEEvNT_6ParamsE:
        .type           _ZN7cutlass13device_kernelIN5flash19FlashAttnFwdCombineIN4cute5tupleIJNS3_1CILi16EEENS5_ILi64EEEEEELi7ELi256ELi1ELb0ELb0EffNS_4arch4Sm80EEEEEvNT_6ParamsE,@function
        .size           _ZN7cutlass13device_kernelIN5flash19FlashAttnFwdCombineIN4cute5tupleIJNS3_1CILi16EEENS5_ILi64EEEEEELi7ELi256ELi1ELb0ELb0EffNS_4arch4Sm80EEEEEvNT_6ParamsE,(.L_x_2029 - _ZN7cutlass13device_kernelIN5flash19FlashAttnFwdCombineIN4cute5tupleIJNS3_1CILi16EEENS5_ILi64EEEEEELi7ELi256ELi1ELb0ELb0EffNS_4arch4Sm80EEEEEvNT_6ParamsE)
        .other          _ZN7cutlass13device_kernelIN5flash19FlashAttnFwdCombineIN4cute5tupleIJNS3_1CILi16EEENS5_ILi64EEEEEELi7ELi256ELi1ELb0ELb0EffNS_4arch4Sm80EEEEEvNT_6ParamsE,@"STO_CUDA_ENTRY STV_DEFAULT"
_ZN7cutlass13device_kernelIN5flash19FlashAttnFwdCombineIN4cute5tupleIJNS3_1CILi16EEENS5_ILi64EEEEEELi7ELi256ELi1ELb0ELb0EffNS_4arch4Sm80EEEEEvNT_6ParamsE:
        /* <DEDUP_REMOVED lines=58> */
.L_x_1631:
        /* <DEDUP_REMOVED lines=165> */
.L_x_1633:
[----:B------:R-:W-:Y:S05]  /*0df0*/  BSYNC B0 ;  /* 0x0000000000007941 */ /* 0x000fea0003800000 */
.L_x_1632:
        /* <DEDUP_REMOVED lines=84> */
.L_x_1643:
        /* <DEDUP_REMOVED lines=131> */
.L_x_1636:
[----:B------:R-:W-:Y:S05]  /*1b70*/  BSYNC B0 ;  /* 0x0000000000007941 */ /* 0x000fea0003800000 */
.L_x_1635:
        /* <DEDUP_REMOVED lines=22> */
.L_x_1641:
        /* <DEDUP_REMOVED lines=129> */
.L_x_1640:
[----:B------:R-:W-:Y:S05]  /*24f0*/  BSYNC B0 ;  /* 0x0000000000007941 */ /* 0x000fea0003800000 */
.L_x_1639:
        /* <DEDUP_REMOVED lines=8> */
.L_x_1642:
        /* <DEDUP_REMOVED lines=43> */
.L_x_1638:
[----:B------:R-:W-:Y:S05]  /*2830*/  BSYNC B1 ;  /* 0x0000000000017941 */ /* 0x000fea0003800000 */
.L_x_1637:
        /* <DEDUP_REMOVED lines=22> */
.L_x_1634:
[----:B------:R-:W-:Y:S02]  /*29a0*/  MOV R0, 0x29c0 ;  /* 0x000029c000007802 */ /* 0x000fe40000000f00 */
[----:B------:R-:W-:Y:S05]  /*29b0*/  CALL.REL.NOINC `($__internal_148_$__cuda_sm70_shflsync_bfly_p) ;  /* 0x0000001000007944 */ /* 0x000fea0003c00000 */
[----:B-12---:R-:W-:Y:S05]  /*29c0*/  BRA `(.L_x_1643) ;  /* 0xffffe97000007947 */ /* 0x006fea000383ffff */
        .weak           $__internal_148_$__cuda_sm70_shflsync_bfly_p
        .type           $__internal_148_$__cuda_sm70_shflsync_bfly_p,@function
        .size           $__internal_148_$__cuda_sm70_shflsync_bfly_p,(.L_x_2029 - $__internal_148_$__cuda_sm70_shflsync_bfly_p)
$__internal_148_$__cuda_sm70_shflsync_bfly_p:
[----:B------:R-:W-:Y:S01]  /*29d0*/  HFMA2.MMA R7, -RZ, RZ, 0, 0 ;  /* 0x00000000ff077435 */ /* 0x000fe200000001ff */
[----:B------:R-:W-:Y:S01]  /*29e0*/  MOV R6, R0 ;  /* 0x0000000000067202 */ /* 0x000fe20000000f00 */
[----:B------:R1:W2:Y:S04]  /*29f0*/  SHFL.BFLY PT, R4, R5, 0x8, 0x1f ;  /* 0x0d001f0005047f89 */ /* 0x0002a800000e0000 */
[----:B------:R-:W-:Y:S05]  /*2a00*/  RET.REL.NODEC R6 `(_ZN7cutlass13device_kernelIN5flash19FlashAttnFwdCombineIN4cute5tupleIJNS3_1CILi16EEENS5_ILi64EEEEEELi7ELi256ELi1ELb0ELb0EffNS_4arch4Sm80EEEEEvNT_6ParamsE) ;  /* 0xffffd5f006007950 */ /* 0x000fea0003c3ffff */
.L_x_1644:
        /* <DEDUP_REMOVED lines=15> */
.L_x_2029:


//--------------------- .text._ZN7cutlass13device_kernelIN5flash19FlashAttnFwdCombineIN4cute5tupleIJNS3_1CILi16EEENS5_ILi64EEEEEELi6ELi256ELi1ELb0ELb0EffNS_4arch4Sm80EEEEEvNT_6ParamsE --------------------------
	.section	.text._ZN7cutlass13device_kernelIN5flash19FlashAttnFwdCombineIN4cute5tupleIJNS3_1CILi16EEENS5_ILi64EEEEEELi6ELi256ELi1ELb0ELb0EffNS_4arch4Sm80EEEEEvNT_6ParamsE,"ax",@progbits
	.sectioninfo	@"SHI_REGISTERS=48"
	.align	128
.text._ZN7cutlass13device_kernelIN5flash19FlashAttnFwdCombineIN4cute5tupleIJNS3_1CILi16EEENS5_ILi64EEEEEELi6ELi256ELi1ELb0ELb0EffNS_4arch4Sm80EEEEEvNT_6ParamsE:
        .type           _ZN7cutlass13device_kernelIN5flash19FlashAttnFwdCombineIN4cute5tupleIJNS3_1CILi16EEENS5_ILi64EEEEEELi6ELi256ELi1ELb0ELb0EffNS_4arch4Sm80EEEEEvNT_6ParamsE,@function
        .size           _ZN7cutlass13device_kernelIN5flash19FlashAttnFwdCombineIN4cute5tupleIJNS3_1CILi16EEENS5_ILi64EEEEEELi6ELi256ELi1ELb0ELb0EffNS_4arch4Sm80EEEEEvNT_6ParamsE,(.L_x_2031 - _ZN7cutlass13device_kernelIN5flash19FlashAttnFwdCombineIN4cute5tupleIJNS3_1CILi16EEENS5_ILi64EEEEEELi6ELi256ELi1ELb0ELb0EffNS_4arch4Sm80EEEEEvNT_6ParamsE)
        .other          _ZN7cutlass13device_kernelIN5flash19FlashAttnFwdCombineIN4cute5tupleIJNS3_1CILi16EEENS5_ILi64EEEEEELi6ELi256ELi1ELb0ELb0EffNS_4arch4Sm80EEEEEvNT_6ParamsE,@"STO_CUDA_ENTRY STV_DEFAULT"
_ZN7cutlass13device_kernelIN5flash19FlashAttnFwdCombineIN4cute5tupleIJNS3_1CILi16EEENS5_ILi64EEEEEELi6ELi256ELi1ELb0ELb0EffNS_4arch4Sm80EEEEEvNT_6ParamsE:
        /* <DEDUP_REMOVED lines=58> */
.L_x_1645:
        /* <DEDUP_REMOVED lines=97> */
.L_x_1647:
[----:B------:R-:W-:Y:S05]  /*09b0*/  BSYNC B0 ;  /* 0x0000000000007941 */ /* 0x000fea0003800000 */
.L_x_1646:
        /* <DEDUP_REMOVED lines=77> */
.L_x_1657:
        /* <DEDUP_REMOVED lines=95> */
.L_x_1650:
[----:B------:R-:W-:Y:S05]  /*1480*/  BSYNC B0 ;  /* 0x0000000000007941 */ /* 0x000fea0003800000 */
.L_x_1649:
        /* <DEDUP_REMOVED lines=22> */
.L_x_1655:
        /* <DEDUP_REMOVED lines=129> */
.L_x_1654:
[----:B------:R-:W-:Y:S05]  /*1e00*/  BSYNC B0 ;  /* 0x0000000000007941 */ /* 0x000fea0003800000 */
.L_x_1653:
[----:B------:R-:W-:-:S13]  /*1e10*/  ISETP.NE.AND P0, PT, R38, RZ, PT ;  /* 0x000000ff2600720c */ /* 0x000fda0003f05270 */
[----:B------:R-:W-:Y:S05]  /*1e20*/  @!P0 BRA `(.L_x_1652) ;  /* 0x000002f000008947 */ /* 0x000fea0003800000 */
[----:B------:R-:W-:Y:S01]  /*1e30*/  IADD3 R0, R44, 0x3, RZ ;  /* 0x000000032c007810 */ /* 0x000fe20007ffe0ff */
[----:B------:R-:W-:Y:S02]  /*1e40*/  IMAD.MOV.U32 R15, RZ, RZ, 0x3 ;  /* 0x00000003ff0f7424 */ /* 0x000fe400078e00ff */
[----:B------:R-:W-:Y:S01]  /*1e50*/  IMAD.MOV.U32 R11, RZ, RZ, RZ ;  /* 0x000000ffff0b7224 */ /* 0x000fe200078e00ff */
[----:B------:R-:W-:Y:S02]  /*1e60*/  SHF.R.S32.HI R10, RZ, 0x1f, R0 ;  /* 0x0000001fff0a7819 */ /* 0x000fe40000011400 */
.L_x_1656:
        /* <DEDUP_REMOVED lines=43> */
.L_x_1652:
[----:B------:R-:W-:Y:S05]  /*2120*/  BSYNC B1 ;  /* 0x0000000000017941 */ /* 0x000fea0003800000 */
.L_x_1651:
        /* <DEDUP_REMOVED lines=22> */
.L_x_1648:
[----:B------:R-:W-:Y:S02]  /*2290*/  MOV R0, 0x22b0 ;  /* 0x000022b000007802 */ /* 0x000fe40000000f00 */
[----:B------:R-:W-:Y:S05]  /*22a0*/  CALL.REL.NOINC `($__internal_149_$__cuda_sm70_shflsync_bfly_p) ;  /* 0x0000001000007944 */ /* 0x000fea0003c00000 */
[----:B-12---:R-:W-:Y:S05]  /*22b0*/  BRA `(.L_x_1657) ;  /* 0xffffebd000007947 */ /* 0x006fea000383ffff */
        .weak           $__internal_149_$__cuda_sm70_shflsync_bfly_p
        .type           $__internal_149_$__cuda_sm70_shflsync_bfly_p,@function
        .size           $__internal_149_$__cuda_sm70_shflsync_bfly_p,(.L_x_2031 - $__internal_149_$__cuda_sm70_shflsync_bfly_p)
$__internal_149_$__cuda_sm70_shflsync_bfly_p:
[----:B------:R-:W-:Y:S01]  /*22c0*/  HFMA2.MMA R11, -RZ, RZ, 0, 0 ;  /* 0x00000000ff0b7435 */ /* 0x000fe200000001ff */
[----:B------:R-:W-:Y:S01]  /*22d0*/  MOV R10, R0 ;  /* 0x00000000000a7202 */ /* 0x000fe20000000f00 */
[----:B------:R1:W2:Y:S04]  /*22e0*/  SHFL.BFLY PT, R4, R5, 0x8, 0x1f ;  /* 0x0d001f0005047f89 */ /* 0x0002a800000e0000 */
[----:B------:R-:W-:Y:S05]  /*22f0*/  RET.REL.NODEC R10 `(_ZN7cutlass13device_kernelIN5flash19FlashAttnFwdCombineIN4cute5tupleIJNS3_1CILi16EEENS5_ILi64EEEEEELi6ELi256ELi1ELb0ELb0EffNS_4arch4Sm80EEEEEvNT_6ParamsE) ;  /* 0xffffdd000a007950 */ /* 0x000fea0003c3ffff */
.L_x_1658:
        /* <DEDUP_REMOVED lines=16> */
.L_x_2031:


//--------------------- .text._ZN7cutlass13device_kernelIN5flash19FlashAttnFwdCombineIN4cute5tupleIJNS3_1CILi16EEENS5_ILi64EEEEEELi5ELi256ELi1ELb0ELb0EffNS_4arch4Sm80EEEEEvNT_6ParamsE --------------------------
	.section	.text._ZN7cutlass13device_kernelIN5flash19FlashAttnFwdCombineIN4cute5tupleIJNS3_1CILi16EEENS5_ILi64EEEEEELi5ELi256ELi1ELb0ELb0EffNS_4arch4Sm80EEEEEvNT_6ParamsE,"ax",@progbits
	.sectioninfo	@"SHI_REGISTERS=48"
	.align	128
.text._ZN7cutlass13device_kernelIN5flash19FlashAttnFwdCombineIN4cute5tupleIJNS3_1CILi16EEENS5_ILi64EEEEEELi5ELi256ELi1ELb0ELb0EffNS_4arch4Sm80EEEEEvNT_6ParamsE:
        .type           _ZN7cutlass13device_kernelIN5flash19FlashAttnFwdCombineIN4cute5tupleIJNS3_1CILi16EEENS5_ILi64EEEEEELi5ELi256ELi1ELb0ELb0EffNS_4arch4Sm80EEEEEvNT_6ParamsE,@function
        .size           _ZN7cutlass13device_kernelIN5flash19FlashAttnFwdCombineIN4cute5tupleIJNS3_1CILi16EEENS5_ILi64EEEEEELi5ELi256ELi1ELb0ELb0EffNS_4arch4Sm80EEEEEvNT_6ParamsE,(.L_x_2033 - _ZN7cutlass13device_kernelIN5flash19FlashAttnFwdCombineIN4cute5tupleIJNS3_1CILi16EEENS5_ILi64EEEEEELi5ELi256ELi1ELb0ELb0EffNS_4arch4Sm80EEEEEvNT_6ParamsE)
        .other          _ZN7cutlass13device_kernelIN5flash19FlashAttnFwdCombineIN4cute5tupleIJNS3_1CILi16EEENS5_ILi64EEEEEELi5ELi256ELi1ELb0ELb0EffNS_4arch4Sm80EEEEEvNT_6ParamsE,@"STO_CUDA_ENTRY STV_DEFAULT"
_ZN7cutlass13device_kernelIN5flash19FlashAttnFwdCombineIN4cute5tupleIJNS3_1CILi16EEENS5_ILi64EEEEEELi5ELi256ELi1ELb0ELb0EffNS_4arch4Sm80EEEEEvNT_6ParamsE:
        /* <DEDUP_REMOVED lines=58> */
.L_x_1659:
        /* <DEDUP_REMOVED lines=65> */
.L_x_1661:
[----:B------:R-:W-:Y:S05]  /*07b0*/  BSYNC B0 ;  /* 0x0000000000007941 */ /* 0x000fea0003800000 */
.L_x_1660:
        /* <DEDUP_REMOVED lines=72> */
.L_x_1671:
        /* <DEDUP_REMOVED lines=83> */
.L_x_1664:
[----:B------:R-:W-:Y:S05]  /*1170*/  BSYNC B0 ;  /* 0x0000000000007941 */ /* 0x000fea0003800000 */
.L_x_1663:
        /* <DEDUP_REMOVED lines=22> */
.L_x_1669:
        /* <DEDUP_REMOVED lines=129> */
.L_x_1668:
[----:B------:R-:W-:Y:S05]  /*1af0*/  BSYNC B0 ;  /* 0x0000000000007941 */ /* 0x000fea0003800000 */
.L_x_1667:
        /* <DEDUP_REMOVED lines=8> */
.L_x_1670:
        /* <DEDUP_REMOVED lines=43> */
.L_x_1666:
[----:B------:R-:W-:Y:S05]  /*1e30*/  BSYNC B1 ;  /* 0x0000000000017941 */ /* 0x000fea0003800000 */
.L_x_1665:
        /* <DEDUP_REMOVED lines=22> */
.L_x_1662:
[----:B---3--:R-:W-:Y:S02]  /*1fa0*/  MOV R0, 0x1fc0 ;  /* 0x00001fc000007802 */ /* 0x008fe40000000f00 */
[----:B------:R-:W-:Y:S05]  /*1fb0*/  CALL.REL.NOINC `($__internal_150_$__cuda_sm70_shflsync_bfly_p) ;  /* 0x0000001000007944 */ /* 0x000fea0003c00000 */
[----:B-12---:R-:W-:Y:S05]  /*1fc0*/  BRA `(.L_x_1671) ;  /* 0xffffec7000007947 */ /* 0x006fea000383ffff */
        .weak           $__internal_150_$__cuda_sm70_shflsync_bfly_p
        .type           $__internal_150_$__cuda_sm70_shflsync_bfly_p,@function
        .size           $__internal_150_$__cuda_sm70_shflsync_bfly_p,(.L_x_2033 - $__internal_150_$__cuda_sm70_shflsync_bfly_p)
$__internal_150_$__cuda_sm70_shflsync_bfly_p:
[----:B------:R-:W-:Y:S01]  /*1fd0*/  HFMA2.MMA R11, -RZ, RZ, 0, 0 ;  /* 0x00000000ff0b7435 */ /* 0x000fe200000001ff */
[----:B------:R-:W-:Y:S01]  /*1fe0*/  MOV R10, R0 ;  /* 0x00000000000a7202 */ /* 0x000fe20000000f00 */
[----:B------:R1:W2:Y:S04]  /*1ff0*/  SHFL.BFLY PT, R5, R6, 0x8, 0x1f ;  /* 0x0d001f0006057f89 */ /* 0x0002a800000e0000 */
[----:B------:R-:W-:Y:S05]  /*2000*/  RET.REL.NODEC R10 `(_ZN7cutlass13device_kernelIN5flash19FlashAttnFwdCombineIN4cute5tupleIJNS3_1CILi16EEENS5_ILi64EEEEEELi5ELi256ELi1ELb0ELb0EffNS_4arch4Sm80EEEEEvNT_6ParamsE) ;  /* 0xffffdff00a007950 */ /* 0x000fea0003c3ffff */
.L_x_1672:
        /* <DEDUP_REMOVED lines=15> */
.L_x_2033:


//--------------------- .text._ZN7cutlass13device_kernelIN5flash19FlashAttnFwdCombineIN4cute5tupleIJNS3_1CILi16EEENS5_ILi64EEEEEELi4ELi256ELi1ELb0ELb0EffNS_4arch4Sm80EEEEEvNT_6ParamsE --------------------------
	.section	.text._ZN7cutlass13device_kernelIN5flash19FlashAttnFwdCombineIN4cute5tupleIJNS3_1CILi16EEENS5_ILi64EEEEEELi4ELi256ELi1ELb0ELb0EffNS_4arch4Sm80EEEEEvNT_6ParamsE,"ax",@progbits
	.sectioninfo	@"SHI_REGISTERS=48"
	.align	128
.text._ZN7cutlass13device_kernelIN5flash19FlashAttnFwdCombineIN4cute5tupleIJNS3_1CILi16EEENS5_ILi64EEEEEELi4ELi256ELi1ELb0ELb0EffNS_4arch4Sm80EEEEEvNT_6ParamsE:
        .type           _ZN7cutlass13device_kernelIN5flash19FlashAttnFwdCombineIN4cute5tupleIJNS3_1CILi16EEENS5_ILi64EEEEEELi4ELi256ELi1ELb0ELb0EffNS_4arch4Sm80EEEEEvNT_6ParamsE,@function
        .size           _ZN7cutlass13device_kernelIN5flash19FlashAttnFwdCombineIN4cute5tupleIJNS3_1CILi16EEENS5_ILi64EEEEEELi4ELi256ELi1ELb0ELb0EffNS_4arch4Sm80EEEEEvNT_6ParamsE,(.L_x_2035 - _ZN7cutlass13device_kernelIN5flash19FlashAttnFwdCombineIN4cute5tupleIJNS3_1CILi16EEENS5_ILi64EEEEEELi4ELi256ELi1ELb0ELb0EffNS_4arch4Sm80EEEEEvNT_6ParamsE)
        .other          _ZN7cutlass13device_kernelIN5flash19FlashAttnFwdCombineIN4cute5tupleIJNS3_1CILi16EEENS5_ILi64EEEEEELi4ELi256ELi1ELb0ELb0EffNS_4arch4Sm80EEEEEvNT_6ParamsE,@"STO_CUDA_ENTRY STV_DEFAULT"
_ZN7cutlass13device_kernelIN5flash19FlashAttnFwdCombineIN4cute5tupleIJNS3_1CILi16EEENS5_ILi64EEEEEELi4ELi256ELi1ELb0ELb0EffNS_4arch4Sm80EEEEEvNT_6ParamsE:
        /* <DEDUP_REMOVED lines=58> */
.L_x_1673:
        /* <DEDUP_REMOVED lines=49> */
.L_x_1675:
[----:B------:R-:W-:Y:S05]  /*06b0*/  BSYNC B0 ;  /* 0x0000000000007941 */ /* 0x000fea0003800000 */
.L_x_1674:
        /* <DEDUP_REMOVED lines=70> */
.L_x_1685:
        /* <DEDUP_REMOVED lines=75> */
.L_x_1678:
[----:B------:R-:W-:Y:S05]  /*0fd0*/  BSYNC B0 ;  /* 0x0000000000007941 */ /* 0x000fea0003800000 */
.L_x_1677:
        /* <DEDUP_REMOVED lines=22> */
.L_x_1683:
        /* <DEDUP_REMOVED lines=129> */
.L_x_1682:
[----:B------:R-:W-:Y:S05]  /*1950*/  BSYNC B0 ;  /* 0x0000000000007941 */ /* 0x000fea0003800000 */
.L_x_1681:
        /* <DEDUP_REMOVED lines=8> */
.L_x_1684:
        /* <DEDUP_REMOVED lines=43> */
.L_x_1680:
[----:B------:R-:W-:Y:S05]  /*1c90*/  BSYNC B1 ;  /* 0x0000000000017941 */ /* 0x000fea0003800000 */
.L_x_1679:
        /* <DEDUP_REMOVED lines=22> */
.L_x_1676:
[----:B------:R-:W-:Y:S02]  /*1e00*/  MOV R4, 0x1e20 ;  /* 0x00001e2000047802 */ /* 0x000fe40000000f00 */
[----:B-12---:R-:W-:Y:S05]  /*1e10*/  CALL.REL.NOINC `($__internal_151_$__cuda_sm70_shflsync_bfly_p) ;  /* 0x0000001000007944 */ /* 0x006fea0003c00000 */
[----:B-12---:R-:W-:Y:S05]  /*1e20*/  BRA `(.L_x_1685) ;  /* 0xffffecf000007947 */ /* 0x006fea000383ffff */
        .weak           $__internal_151_$__cuda_sm70_shflsync_bfly_p
        .type           $__internal_151_$__cuda_sm70_shflsync_bfly_p,@function
        .size           $__internal_151_$__cuda_sm70_shflsync_bfly_p,(.L_x_2035 - $__internal_151_$__cuda_sm70_shflsync_bfly_p)
$__internal_151_$__cuda_sm70_shflsync_bfly_p:
[----:B------:R-:W-:Y:S01]  /*1e30*/  HFMA2.MMA R7, -RZ, RZ, 0, 0 ;  /* 0x00000000ff077435 */ /* 0x000fe200000001ff */
[----:B------:R-:W-:Y:S01]  /*1e40*/  MOV R6, R4 ;  /* 0x0000000400067202 */ /* 0x000fe20000000f00 */
[----:B------:R1:W2:Y:S04]  /*1e50*/  SHFL.BFLY PT, R5, R0, 0x8, 0x1f ;  /* 0x0d001f0000057f89 */ /* 0x0002a800000e0000 */
[----:B------:R-:W-:Y:S05]  /*1e60*/  RET.REL.NODEC R6 `(_ZN7cutlass13device_kernelIN5flash19FlashAttnFwdCombineIN4cute5tupleIJNS3_1CILi16EEENS5_ILi64EEEEEELi4ELi256ELi1ELb0ELb0EffNS_4arch4Sm80EEEEEvNT_6ParamsE) ;  /* 0xffffe19006007950 */ /* 0x000fea0003c3ffff */
.L_x_1686:
        /* <DEDUP_REMOVED lines=9> */
.L_x_2035:


//--------------------- .text._ZN7cutlass13device_kernelIN5flash19FlashAttnFwdCombineIN4cute5tupleIJNS3_1CILi16EEENS5_ILi64EEEEEELi8ELi256ELi1ELb0ELb1EffNS_4arch4Sm80EEEEEvNT_6ParamsE --------------------------
	.section	.text._ZN7cutlass13device_kernelIN5flash19FlashAttnFwdCombineIN4cute5tupleIJNS3_1CILi16EEENS5_ILi64EEEEEELi8ELi256ELi1ELb0ELb1EffNS_4arch4Sm80EEEEEvNT_6ParamsE,"ax",@progbits
	.sectioninfo	@"SHI_REGISTERS=55"
	.align	128
.text._ZN7cutlass13device_kernelIN5flash19FlashAttnFwdCombineIN4cute5tupleIJNS3_1CILi16EEENS5_ILi64EEEEEELi8ELi256ELi1ELb0ELb1EffNS_4arch4Sm80EEEEEvNT_6ParamsE:
        .type           _ZN7cutlass13device_kernelIN5flash19FlashAttnFwdCombineIN4cute5tupleIJNS3_1CILi16EEENS5_ILi64EEEEEELi8ELi256ELi1ELb0ELb1EffNS_4arch4Sm80EEEEEvNT_6ParamsE,@function
        .size           _ZN7cutlass13device_kernelIN5flash19FlashAttnFwdCombineIN4cute5tupleIJNS3_1CILi16EEENS5_ILi64EEEEEELi8ELi256ELi1ELb0ELb1EffNS_4arch4Sm80EEEEEvNT_6ParamsE,(.L_x_2037 - _ZN7cutlass13device_kernelIN5flash19FlashAttnFwdCombineIN4cute5tupleIJNS3_1CILi16EEENS5_ILi64EEEEEELi8ELi256ELi1ELb0ELb1EffNS_4arch4Sm80EEEEEvNT_6ParamsE)
        .other          _ZN7cutlass13device_kernelIN5flash19FlashAttnFwdCombineIN4cute5tupleIJNS3_1CILi16EEENS5_ILi64EEEEEELi8ELi256ELi1ELb0ELb1EffNS_4arch4Sm80EEEEEvNT_6ParamsE,@"STO_CUDA_ENTRY STV_DEFAULT"
_ZN7cutlass13device_kernelIN5flash19FlashAttnFwdCombineIN4cute5tupleIJNS3_1CILi16EEENS5_ILi64EEEEEELi8ELi256ELi1ELb0ELb1EffNS_4arch4Sm80EEEEEvNT_6ParamsE:
        /* <DEDUP_REMOVED lines=51> */
.L_x_1687:
        /* <DEDUP_REMOVED lines=25> */
.L_x_1688:
        /* <DEDUP_REMOVED lines=100> */
.L_x_1690:
        /* <DEDUP_REMOVED lines=13> */
[----:B------:R-:W-:Y:S05]  /*0bd0*/  CALL.REL.NOINC `($__internal_152_$__cuda_sm20_div_u64) ;  /* 0x0000337000007944 */ /* 0x000fea0003c00000 */
[----:B------:R-:W-:Y:S01]  /*0be0*/  MOV R2, R3 ;  /* 0x0000000300027202 */ /* 0x000fe20000000f00 */
[----:B------:R-:W-:Y:S05]  /*0bf0*/  BRA `(.L_x_1692) ;  /* 0x0000012000007947 */ /* 0x000fea0003800000 */
.L_x_1691:
        /* <DEDUP_REMOVED lines=18> */
.L_x_1692:
[----:B------:R-:W-:Y:S02]  /*0d20*/  IADD3 R6, R6, -0x1, RZ ;  /* 0xffffffff06067810 */ /* 0x000fe40007ffe0ff */
[----:B------:R-:W-:-:S03]  /*0d30*/  MOV R7, R2 ;  /* 0x0000000200077202 */ /* 0x000fc60000000f00 */
.L_x_1689:
        /* <DEDUP_REMOVED lines=294> */
.L_x_1694:
[----:B------:R-:W-:Y:S05]  /*1fa0*/  BSYNC B0 ;  /* 0x0000000000007941 */ /* 0x000fea0003800000 */
.L_x_1693:
        /* <DEDUP_REMOVED lines=95> */
.L_x_1704:
        /* <DEDUP_REMOVED lines=187> */
.L_x_1697:
[----:B------:R-:W-:Y:S05]  /*3150*/  BSYNC B0 ;  /* 0x0000000000007941 */ /* 0x000fea0003800000 */
.L_x_1696:
        /* <DEDUP_REMOVED lines=22> */
.L_x_1702:
        /* <DEDUP_REMOVED lines=129> */
.L_x_1701:
[----:B------:R-:W-:Y:S05]  /*3ad0*/  BSYNC B0 ;  /* 0x0000000000007941 */ /* 0x000fea0003800000 */
.L_x_1700:
[----:B------:R-:W-:-:S13]  /*3ae0*/  ISETP.NE.AND P0, PT, R36, RZ, PT ;  /* 0x000000ff2400720c */ /* 0x000fda0003f05270 */
[----:B------:R-:W-:Y:S05]  /*3af0*/  @!P0 BRA `(.L_x_1699) ;  /* 0x000002f000008947 */ /* 0x000fea0003800000 */
[----:B------:R-:W-:Y:S01]  /*3b00*/  IADD3 R0, R42, 0x3, RZ ;  /* 0x000000032a007810 */ /* 0x000fe20007ffe0ff */
[----:B------:R-:W-:Y:S02]  /*3b10*/  IMAD.MOV.U32 R15, RZ, RZ, 0x3 ;  /* 0x00000003ff0f7424 */ /* 0x000fe400078e00ff */
[----:B------:R-:W-:Y:S01]  /*3b20*/  IMAD.MOV.U32 R11, RZ, RZ, RZ ;  /* 0x000000ffff0b7224 */ /* 0x000fe200078e00ff */
[----:B------:R-:W-:Y:S02]  /*3b30*/  SHF.R.S32.HI R10, RZ, 0x1f, R0 ;  /* 0x0000001fff0a7819 */ /* 0x000fe40000011400 */
.L_x_1703:
        /* <DEDUP_REMOVED lines=43> */
.L_x_1699:
[----:B------:R-:W-:Y:S05]  /*3df0*/  BSYNC B1 ;  /* 0x0000000000017941 */ /* 0x000fea0003800000 */
.L_x_1698:
        /* <DEDUP_REMOVED lines=18> */
.L_x_1695:
[----:B------:R-:W-:Y:S02]  /*3f20*/  MOV R0, 0x3f40 ;  /* 0x00003f4000007802 */ /* 0x000fe40000000f00 */
[----:B------:R-:W-:Y:S05]  /*3f30*/  CALL.REL.NOINC `($__internal_153_$__cuda_sm70_shflsync_bfly_p) ;  /* 0x000003e000007944 */ /* 0x000fea0003c00000 */
[----:B-12---:R-:W-:Y:S05]  /*3f40*/  BRA `(.L_x_1704) ;  /* 0xffffe65000007947 */ /* 0x006fea000383ffff */
        .weak           $__internal_152_$__cuda_sm20_div_u64
        .type           $__internal_152_$__cuda_sm20_div_u64,@function
        .size           $__internal_152_$__cuda_sm20_div_u64,($__internal_153_$__cuda_sm70_shflsync_bfly_p - $__internal_152_$__cuda_sm20_div_u64)
$__internal_152_$__cuda_sm20_div_u64:
        /* <DEDUP_REMOVED lines=60> */
[----:B------:R-:W-:Y:S06]  /*4310*/  RET.REL.NODEC R4 `(_ZN7cutlass13device_kernelIN5flash19FlashAttnFwdCombineIN4cute5tupleIJNS3_1CILi16EEENS5_ILi64EEEEEELi8ELi256ELi1ELb0ELb1EffNS_4arch4Sm80EEEEEvNT_6ParamsE) ;  /* 0xffffbce004007950 */ /* 0x000fec0003c3ffff */
        .weak           $__internal_153_$__cuda_sm70_shflsync_bfly_p
        .type           $__internal_153_$__cuda_sm70_shflsync_bfly_p,@function
        .size           $__internal_153_$__cuda_sm70_shflsync_bfly_p,(.L_x_2037 - $__internal_153_$__cuda_sm70_shflsync_bfly_p)
$__internal_153_$__cuda_sm70_shflsync_bfly_p:
[----:B------:R-:W-:Y:S01]  /*4320*/  HFMA2.MMA R11, -RZ, RZ, 0, 0 ;  /* 0x00000000ff0b7435 */ /* 0x000fe200000001ff */
[----:B------:R-:W-:Y:S01]  /*4330*/  MOV R10, R0 ;  /* 0x00000000000a7202 */ /* 0x000fe20000000f00 */
[----:B------:R1:W2:Y:S04]  /*4340*/  SHFL.BFLY PT, R4, R5, 0x8, 0x1f ;  /* 0x0d001f0005047f89 */ /* 0x0002a800000e0000 */
[----:B------:R-:W-:Y:S05]  /*4350*/  RET.REL.NODEC R10 `(_ZN7cutlass13device_kernelIN5flash19FlashAttnFwdCombineIN4cute5tupleIJNS3_1CILi16EEENS5_ILi64EEEEEELi8ELi256ELi1ELb0ELb1EffNS_4arch4Sm80EEEEEvNT_6ParamsE) ;  /* 0xffffbca00a007950 */ /* 0x000fea0003c3ffff */
.L_x_1705:
        /* <DEDUP_REMOVED lines=10> */
.L_x_2037:


//--------------------- .text._ZN7cutlass13device_kernelIN5flash19FlashAttnFwdCombineIN4cute5tupleIJNS3_1CILi16EEENS5_ILi64EEEEEELi7ELi256ELi1ELb0ELb1EffNS_4arch4Sm80EEEEEvNT_6ParamsE --------------------------
	.section	.text._ZN7cutlass13device_kernelIN5flash19FlashAttnFwdCombineIN4cute5tupleIJNS3_1CILi16EEENS5_ILi64EEEEEELi7ELi256ELi1ELb0ELb1EffNS_4arch4Sm80EEEEEvNT_6ParamsE,"ax",@progbits
	.sectioninfo	@"SHI_REGISTERS=48"
	.align	128
.text._ZN7cutlass13device_kernelIN5flash19FlashAttnFwdCombineIN4cute5tupleIJNS3_1CILi16EEENS5_ILi64EEEEEELi7ELi256ELi1ELb0ELb1EffNS_4arch4Sm80EEEEEvNT_6ParamsE:
        .type           _ZN7cutlass13device_kernelIN5flash19FlashAttnFwdCombineIN4cute5tupleIJNS3_1CILi16EEENS5_ILi64EEEEEELi7ELi256ELi1ELb0ELb1EffNS_4arch4Sm80EEEEEvNT_6ParamsE,@function
        .size           _ZN7cutlass13device_kernelIN5flash19FlashAttnFwdCombineIN4cute5tupleIJNS3_1CILi16EEENS5_ILi64EEEEEELi7ELi256ELi1ELb0ELb1EffNS_4arch4Sm80EEEEEvNT_6ParamsE,(.L_x_2040 - _ZN7cutlass13device_kernelIN5flash19FlashAttnFwdCombineIN4cute5tupleIJNS3_1CILi16EEENS5_ILi64EEEEEELi7ELi256ELi1ELb0ELb1EffNS_4arch4Sm80EEEEEvNT_6ParamsE)
        .other          _ZN7cutlass13device_kernelIN5flash19FlashAttnFwdCombineIN4cute5tupleIJNS3_1CILi16EEENS5_ILi64EEEEEELi7ELi256ELi1ELb0ELb1EffNS_4arch4Sm80EEEEEvNT_6ParamsE,@"STO_CUDA_ENTRY STV_DEFAULT"
_ZN7cutlass13device_kernelIN5flash19FlashAttnFwdCombineIN4cute5tupleIJNS3_1CILi16EEENS5_ILi64EEEEEELi7ELi256ELi1ELb0ELb1EffNS_4arch4Sm80EEEEEvNT_6ParamsE:
        /* <DEDUP_REMOVED lines=51> */
.L_x_1706:
        /* <DEDUP_REMOVED lines=25> */
.L_x_1707:
        /* <DEDUP_REMOVED lines=100> */
.L_x_1709:
        /* <DEDUP_REMOVED lines=13> */
[----:B------:R-:W-:Y:S05]  /*0bd0*/  CALL.REL.NOINC `($__internal_154_$__cuda_sm20_div_u64) ;  /* 0x000025d000007944 */ /* 0x000fea0003c00000 */
[----:B------:R-:W-:Y:S01]  /*0be0*/  MOV R2, R3 ;  /* 0x0000000300027202 */ /* 0x000fe20000000f00 */
[----:B------:R-:W-:Y:S05]  /*0bf0*/  BRA `(.L_x_1711) ;  /* 0x0000012000007947 */ /* 0x000fea0003800000 */
.L_x_1710:
        /* <DEDUP_REMOVED lines=18> */
.L_x_1711:
[----:B------:R-:W-:Y:S02]  /*0d20*/  IADD3 R6, R6, -0x1, RZ ;  /* 0xffffffff06067810 */ /* 0x000fe40007ffe0ff */
[----:B------:R-:W-:-:S03]  /*0d30*/  MOV R7, R2 ;  /* 0x0000000200077202 */ /* 0x000fc60000000f00 */
.L_x_1708:
        /* <DEDUP_REMOVED lines=156> */
.L_x_1713:
[----:B------:R-:W-:Y:S05]  /*1700*/  BSYNC B0 ;  /* 0x0000000000007941 */ /* 0x000fea0003800000 */
.L_x_1712:
        /* <DEDUP_REMOVED lines=79> */
.L_x_1723:
        /* <DEDUP_REMOVED lines=123> */
.L_x_1716:
[----:B------:R-:W-:Y:S05]  /*23b0*/  BSYNC B0 ;  /* 0x0000000000007941 */ /* 0x000fea0003800000 */
.L_x_1715:
        /* <DEDUP_REMOVED lines=22> */
.L_x_1721:
        /* <DEDUP_REMOVED lines=129> */
.L_x_1720:
[----:B------:R-:W-:Y:S05]  /*2d30*/  BSYNC B0 ;  /* 0x0000000000007941 */ /* 0x000fea0003800000 */
.L_x_1719:
[----:B------:R-:W-:-:S13]  /*2d40*/  ISETP.NE.AND P0, PT, R36, RZ, PT ;  /* 0x000000ff2400720c */ /* 0x000fda0003f05270 */
[----:B------:R-:W-:Y:S05]  /*2d50*/  @!P0 BRA `(.L_x_1718) ;  /* 0x000002f000008947 */ /* 0x000fea0003800000 */
[----:B------:R-:W-:Y:S01]  /*2d60*/  IADD3 R0, R42, 0x3, RZ ;  /* 0x000000032a007810 */ /* 0x000fe20007ffe0ff */
[----:B------:R-:W-:Y:S02]  /*2d70*/  IMAD.MOV.U32 R15, RZ, RZ, 0x3 ;  /* 0x00000003ff0f7424 */ /* 0x000fe400078e00ff */
[----:B------:R-:W-:Y:S01]  /*2d80*/  IMAD.MOV.U32 R11, RZ, RZ, RZ ;  /* 0x000000ffff0b7224 */ /* 0x000fe200078e00ff */
[----:B------:R-:W-:Y:S02]  /*2d90*/  SHF.R.S32.HI R10, RZ, 0x1f, R0 ;  /* 0x0000001fff0a7819 */ /* 0x000fe40000011400 */
.L_x_1722:
        /* <DEDUP_REMOVED lines=43> */
.L_x_1718:
[----:B------:R-:W-:Y:S05]  /*3050*/  BSYNC B1 ;  /* 0x0000000000017941 */ /* 0x000fea0003800000 */
.L_x_1717:
        /* <DEDUP_REMOVED lines=18> */
.L_x_1714:
[----:B------:R-:W-:Y:S02]  /*3180*/  MOV R0, 0x31a0 ;  /* 0x000031a000007802 */ /* 0x000fe40000000f00 */
[----:B------:R-:W-:Y:S05]  /*3190*/  CALL.REL.NOINC `($__internal_155_$__cuda_sm70_shflsync_bfly_p) ;  /* 0x000003e000007944 */ /* 0x000fea0003c00000 */
[----:B-12---:R-:W-:Y:S05]  /*31a0*/  BRA `(.L_x_1723) ;  /* 0xffffea5000007947 */ /* 0x006fea000383ffff */
        .weak           $__internal_154_$__cuda_sm20_div_u64
        .type           $__internal_154_$__cuda_sm20_div_u64,@function
        .size           $__internal_154_$__cuda_sm20_div_u64,($__internal_155_$__cuda_sm70_shflsync_bfly_p - $__internal_154_$__cuda_sm20_div_u64)
$__internal_154_$__cuda_sm20_div_u64:
        /* <DEDUP_REMOVED lines=60> */
[----:B------:R-:W-:Y:S06]  /*3570*/  RET.REL.NODEC R4 `(_ZN7cutlass13device_kernelIN5flash19FlashAttnFwdCombineIN4cute5tupleIJNS3_1CILi16EEENS5_ILi64EEEEEELi7ELi256ELi1ELb0ELb1EffNS_4arch4Sm80EEEEEvNT_6ParamsE) ;  /* 0xffffca8004007950 */ /* 0x000fec0003c3ffff */
        .weak           $__internal_155_$__cuda_sm70_shflsync_bfly_p
        .type           $__internal_155_$__cuda_sm70_shflsync_bfly_p,@function
        .size           $__internal_155_$__cuda_sm70_shflsync_bfly_p,(.L_x_2040 - $__internal_155_$__cuda_sm70_shflsync_bfly_p)
$__internal_155_$__cuda_sm70_shflsync_bfly_p:
[----:B------:R-:W-:Y:S01]  /*3580*/  HFMA2.MMA R11, -RZ, RZ, 0, 0 ;  /* 0x00000000ff0b7435 */ /* 0x000fe200000001ff */
[----:B------:R-:W-:Y:S01]  /*3590*/  MOV R10, R0 ;  /* 0x00000000000a7202 */ /* 0x000fe20000000f00 */
[----:B------:R1:W2:Y:S04]  /*35a0*/  SHFL.BFLY PT, R4, R5, 0x8, 0x1f ;  /* 0x0d001f0005047f89 */ /* 0x0002a800000e0000 */
[----:B------:R-:W-:Y:S05]  /*35b0*/  RET.REL.NODEC R10 `(_ZN7cutlass13device_kernelIN5flash19FlashAttnFwdCombineIN4cute5tupleIJNS3_1CILi16EEENS5_ILi64EEEEEELi7ELi256ELi1ELb0ELb1EffNS_4arch4Sm80EEEEEvNT_6ParamsE) ;  /* 0xffffca400a007950 */ /* 0x000fea0003c3ffff */
.L_x_1724:
        /* <DEDUP_REMOVED lines=12> */
.L_x_2040:


//--------------------- .text._ZN7cutlass13device_kernelIN5flash19FlashAttnFwdCombineIN4cute5tupleIJNS3_1CILi16EEENS5_ILi64EEEEEELi6ELi256ELi1ELb0ELb1EffNS_4arch4Sm80EEEEEvNT_6ParamsE --------------------------
	.section	.text._ZN7cutlass13device_kernelIN5flash19FlashAttnFwdCombineIN4cute5tupleIJNS3_1CILi16EEENS5_ILi64EEEEEELi6ELi256ELi1ELb0ELb1EffNS_4arch4Sm80EEEEEvNT_6ParamsE,"ax",@progbits
	.sectioninfo	@"SHI_REGISTERS=42"
	.align	128
.text._ZN7cutlass13device_kernelIN5flash19FlashAttnFwdCombineIN4cute5tupleIJNS3_1CILi16EEENS5_ILi64EEEEEELi6ELi256ELi1ELb0ELb1EffNS_4arch4Sm80EEEEEvNT_6ParamsE:
        .type           _ZN7cutlass13device_kernelIN5flash19FlashAttnFwdCombineIN4cute5tupleIJNS3_1CILi16EEENS5_ILi64EEEEEELi6ELi256ELi1ELb0ELb1EffNS_4arch4Sm80EEEEEvNT_6ParamsE,@function
        .size           _ZN7cutlass13device_kernelIN5flash19FlashAttnFwdCombineIN4cute5tupleIJNS3_1CILi16EEENS5_ILi64EEEEEELi6ELi256ELi1ELb0ELb1EffNS_4arch4Sm80EEEEEvNT_6ParamsE,(.L_x_2043 - _ZN7cutlass13device_kernelIN5flash19FlashAttnFwdCombineIN4cute5tupleIJNS3_1CILi16EEENS5_ILi64EEEEEELi6ELi256ELi1ELb0ELb1EffNS_4arch4Sm80EEEEEvNT_6ParamsE)
        .other          _ZN7cutlass13device_kernelIN5flash19FlashAttnFwdCombineIN4cute5tupleIJNS3_1CILi16EEENS5_ILi64EEEEEELi6ELi256ELi1ELb0ELb1EffNS_4arch4Sm80EEEEEvNT_6ParamsE,@"STO_CUDA_ENTRY STV_DEFAULT"
_ZN7cutlass13device_kernelIN5flash19FlashAttnFwdCombineIN4cute5tupleIJNS3_1CILi16EEENS5_ILi64EEEEEELi6ELi256ELi1ELb0ELb1EffNS_4arch4Sm80EEEEEvNT_6ParamsE:
        /* <DEDUP_REMOVED lines=51> */
.L_x_1725:
        /* <DEDUP_REMOVED lines=25> */
.L_x_1726:
        /* <DEDUP_REMOVED lines=101> */
.L_x_1728:
        /* <DEDUP_REMOVED lines=14> */
[----:B------:R-:W-:Y:S05]  /*0bf0*/  CALL.REL.NOINC `($__internal_156_$__cuda_sm20_div_u64) ;  /* 0x00001f8000007944 */ /* 0x000fea0003c00000 */
[----:B------:R-:W-:Y:S05]  /*0c00*/  BRA `(.L_x_1730) ;  /* 0x0000013000007947 */ /* 0x000fea0003800000 */
.L_x_1729:
        /* <DEDUP_REMOVED lines=19> */
.L_x_1730:
[----:B------:R-:W-:Y:S02]  /*0d40*/  IADD3 R3, R7, -0x1, RZ ;  /* 0xffffffff07037810 */ /* 0x000fe40007ffe0ff */
[----:B------:R-:W-:-:S03]  /*0d50*/  MOV R6, R0 ;  /* 0x0000000000067202 */ /* 0x000fc60000000f00 */
.L_x_1727:
        /* <DEDUP_REMOVED lines=92> */
.L_x_1732:
[----:B------:R-:W-:Y:S05]  /*1320*/  BSYNC B0 ;  /* 0x0000000000007941 */ /* 0x000fea0003800000 */
.L_x_1731:
        /* <DEDUP_REMOVED lines=72> */
.L_x_1742:
        /* <DEDUP_REMOVED lines=91> */
.L_x_1735:
[----:B------:R-:W-:Y:S05]  /*1d60*/  BSYNC B0 ;  /* 0x0000000000007941 */ /* 0x000fea0003800000 */
.L_x_1734:
        /* <DEDUP_REMOVED lines=22> */
.L_x_1740:
        /* <DEDUP_REMOVED lines=129> */
.L_x_1739:
[----:B------:R-:W-:Y:S05]  /*26e0*/  BSYNC B0 ;  /* 0x0000000000007941 */ /* 0x000fea0003800000 */
.L_x_1738:
        /* <DEDUP_REMOVED lines=8> */
.L_x_1741:
        /* <DEDUP_REMOVED lines=43> */
.L_x_1737:
[----:B------:R-:W-:Y:S05]  /*2a20*/  BSYNC B1 ;  /* 0x0000000000017941 */ /* 0x000fea0003800000 */
.L_x_1736:
        /* <DEDUP_REMOVED lines=18> */
.L_x_1733:
[----:B------:R-:W-:Y:S02]  /*2b50*/  MOV R0, 0x2b70 ;  /* 0x00002b7000007802 */ /* 0x000fe40000000f00 */
[----:B------:R-:W-:Y:S05]  /*2b60*/  CALL.REL.NOINC `($__internal_157_$__cuda_sm70_shflsync_bfly_p) ;  /* 0x000003e000007944 */ /* 0x000fea0003c00000 */
[----:B-12---:R-:W-:Y:S05]  /*2b70*/  BRA `(.L_x_1742) ;  /* 0xffffec3000007947 */ /* 0x006fea000383ffff */
        .weak           $__internal_156_$__cuda_sm20_div_u64
        .type           $__internal_156_$__cuda_sm20_div_u64,@function
        .size           $__internal_156_$__cuda_sm20_div_u64,($__internal_157_$__cuda_sm70_shflsync_bfly_p - $__internal_156_$__cuda_sm20_div_u64)
$__internal_156_$__cuda_sm20_div_u64:
        /* <DEDUP_REMOVED lines=60> */
[----:B------:R-:W-:Y:S06]  /*2f40*/  RET.REL.NODEC R2 `(_ZN7cutlass13device_kernelIN5flash19FlashAttnFwdCombineIN4cute5tupleIJNS3_1CILi16EEENS5_ILi64EEEEEELi6ELi256ELi1ELb0ELb1EffNS_4arch4Sm80EEEEEvNT_6ParamsE) ;  /* 0xffffd0b002007950 */ /* 0x000fec0003c3ffff */
        .weak           $__internal_157_$__cuda_sm70_shflsync_bfly_p
        .type           $__internal_157_$__cuda_sm70_shflsync_bfly_p,@function
        .size           $__internal_157_$__cuda_sm70_shflsync_bfly_p,(.L_x_2043 - $__internal_157_$__cuda_sm70_shflsync_bfly_p)
$__internal_157_$__cuda_sm70_shflsync_bfly_p:
[----:B------:R-:W-:Y:S01]  /*2f50*/  HFMA2.MMA R11, -RZ, RZ, 0, 0 ;  /* 0x00000000ff0b7435 */ /* 0x000fe200000001ff */
[----:B------:R-:W-:Y:S01]  /*2f60*/  MOV R10, R0 ;  /* 0x00000000000a7202 */ /* 0x000fe20000000f00 */
[----:B------:R1:W2:Y:S04]  /*2f70*/  SHFL.BFLY PT, R4, R5, 0x8, 0x1f ;  /* 0x0d001f0005047f89 */ /* 0x0002a800000e0000 */
[----:B------:R-:W-:Y:S05]  /*2f80*/  RET.REL.NODEC R10 `(_ZN7cutlass13device_kernelIN5flash19FlashAttnFwdCombineIN4cute5tupleIJNS3_1CILi16EEENS5_ILi64EEEEEELi6ELi256ELi1ELb0ELb1EffNS_4arch4Sm80EEEEEvNT_6ParamsE) ;  /* 0xffffd0700a007950 */ /* 0x000fea0003c3ffff */
.L_x_1743:
        /* <DEDUP_REMOVED lines=15> */
.L_x_2043:


//--------------------- .text._ZN7cutlass13device_kernelIN5flash19FlashAttnFwdCombineIN4cute5tupleIJNS3_1CILi16EEENS5_ILi64EEEEEELi5ELi256ELi1ELb0ELb1EffNS_4arch4Sm80EEEEEvNT_6ParamsE --------------------------
	.section	.text._ZN7cutlass13device_kernelIN5flash19FlashAttnFwdCombineIN4cute5tupleIJNS3_1CILi16EEENS5_ILi64EEEEEELi5ELi256ELi1ELb0ELb1EffNS_4arch4Sm80EEEEEvNT_6ParamsE,"ax",@progbits
	.sectioninfo	@"SHI_REGISTERS=42"
	.align	128
.text._ZN7cutlass13device_kernelIN5flash19FlashAttnFwdCombineIN4cute5tupleIJNS3_1CILi16EEENS5_ILi64EEEEEELi5ELi256ELi1ELb0ELb1EffNS_4arch4Sm80EEEEEvNT_6ParamsE:
        .type           _ZN7cutlass13device_kernelIN5flash19FlashAttnFwdCombineIN4cute5tupleIJNS3_1CILi16EEENS5_ILi64EEEEEELi5ELi256ELi1ELb0ELb1EffNS_4arch4Sm80EEEEEvNT_6ParamsE,@function
        .size           _ZN7cutlass13device_kernelIN5flash19FlashAttnFwdCombineIN4cute5tupleIJNS3_1CILi16EEENS5_ILi64EEEEEELi5ELi256ELi1ELb0ELb1EffNS_4arch4Sm80EEEEEvNT_6ParamsE,(.L_x_2046 - _ZN7cutlass13device_kernelIN5flash19FlashAttnFwdCombineIN4cute5tupleIJNS3_1CILi16EEENS5_ILi64EEEEEELi5ELi256ELi1ELb0ELb1EffNS_4arch4Sm80EEEEEvNT_6ParamsE)
        .other          _ZN7cutlass13device_kernelIN5flash19FlashAttnFwdCombineIN4cute5tupleIJNS3_1CILi16EEENS5_ILi64EEEEEELi5ELi256ELi1ELb0ELb1EffNS_4arch4Sm80EEEEEvNT_6ParamsE,@"STO_CUDA_ENTRY STV_DEFAULT"
_ZN7cutlass13device_kernelIN5flash19FlashAttnFwdCombineIN4cute5tupleIJNS3_1CILi16EEENS5_ILi64EEEEEELi5ELi256ELi1ELb0ELb1EffNS_4arch4Sm80EEEEEvNT_6ParamsE:
        /* <DEDUP_REMOVED lines=51> */
.L_x_1744:
        /* <DEDUP_REMOVED lines=25> */
.L_x_1745:
        /* <DEDUP_REMOVED lines=101> */
.L_x_1747:
        /* <DEDUP_REMOVED lines=14> */
[----:B------:R-:W-:Y:S05]  /*0bf0*/  CALL.REL.NOINC `($__internal_158_$__cuda_sm20_div_u64) ;  /* 0x00001c4000007944 */ /* 0x000fea0003c00000 */
[----:B------:R-:W-:Y:S05]  /*0c00*/  BRA `(.L_x_1749) ;  /* 0x0000013000007947 */ /* 0x000fea0003800000 */
.L_x_1748:
        /* <DEDUP_REMOVED lines=19> */
.L_x_1749:
[----:B------:R-:W-:Y:S02]  /*0d40*/  IADD3 R3, R7, -0x1, RZ ;  /* 0xffffffff07037810 */ /* 0x000fe40007ffe0ff */
[----:B------:R-:W-:-:S03]  /*0d50*/  MOV R6, R0 ;  /* 0x0000000000067202 */ /* 0x000fc60000000f00 */
.L_x_1746:
        /* <DEDUP_REMOVED lines=60> */
.L_x_1751:
[----:B------:R-:W-:Y:S05]  /*1120*/  BSYNC B0 ;  /* 0x0000000000007941 */ /* 0x000fea0003800000 */
.L_x_1750:
        /* <DEDUP_REMOVED lines=68> */
.L_x_1761:
        /* <DEDUP_REMOVED lines=75> */
.L_x_1754:
[----:B------:R-:W-:Y:S05]  /*1a20*/  BSYNC B0 ;  /* 0x0000000000007941 */ /* 0x000fea0003800000 */
.L_x_1753:
        /* <DEDUP_REMOVED lines=22> */
.L_x_1759:
        /* <DEDUP_REMOVED lines=129> */
.L_x_1758:
[----:B------:R-:W-:Y:S05]  /*23a0*/  BSYNC B0 ;  /* 0x0000000000007941 */ /* 0x000fea0003800000 */
.L_x_1757:
        /* <DEDUP_REMOVED lines=8> */
.L_x_1760:
        /* <DEDUP_REMOVED lines=43> */
.L_x_1756:
[----:B------:R-:W-:Y:S05]  /*26e0*/  BSYNC B1 ;  /* 0x0000000000017941 */ /* 0x000fea0003800000 */
.L_x_1755:
        /* <DEDUP_REMOVED lines=18> */
.L_x_1752:
[----:B------:R-:W-:Y:S02]  /*2810*/  MOV R0, 0x2830 ;  /* 0x0000283000007802 */ /* 0x000fe40000000f00 */
[----:B------:R-:W-:Y:S05]  /*2820*/  CALL.REL.NOINC `($__internal_159_$__cuda_sm70_shflsync_bfly_p) ;  /* 0x000003e000007944 */ /* 0x000fea0003c00000 */
[----:B-12---:R-:W-:Y:S05]  /*2830*/  BRA `(.L_x_1761) ;  /* 0xffffed3000007947 */ /* 0x006fea000383ffff */
        .weak           $__internal_158_$__cuda_sm20_div_u64
        .type           $__internal_158_$__cuda_sm20_div_u64,@function
        .size           $__internal_158_$__cuda_sm20_div_u64,($__internal_159_$__cuda_sm70_shflsync_bfly_p - $__internal_158_$__cuda_sm20_div_u64)
$__internal_158_$__cuda_sm20_div_u64:
        /* <DEDUP_REMOVED lines=60> */
[----:B------:R-:W-:Y:S06]  /*2c00*/  RET.REL.NODEC R2 `(_ZN7cutlass13device_kernelIN5flash19FlashAttnFwdCombineIN4cute5tupleIJNS3_1CILi16EEENS5_ILi64EEEEEELi5ELi256ELi1ELb0ELb1EffNS_4arch4Sm80EEEEEvNT_6ParamsE) ;  /* 0xffffd3f002007950 */ /* 0x000fec0003c3ffff */
        .weak           $__internal_159_$__cuda_sm70_shflsync_bfly_p
        .type           $__internal_159_$__cuda_sm70_shflsync_bfly_p,@function
        .size           $__internal_159_$__cuda_sm70_shflsync_bfly_p,(.L_x_2046 - $__internal_159_$__cuda_sm70_shflsync_bfly_p)
$__internal_159_$__cuda_sm70_shflsync_bfly_p:
[----:B------:R-:W-:Y:S01]  /*2c10*/  HFMA2.MMA R23, -RZ, RZ, 0, 0 ;  /* 0x00000000ff177435 */ /* 0x000fe200000001ff */
[----:B------:R-:W-:Y:S01]  /*2c20*/  MOV R22, R0 ;  /* 0x0000000000167202 */ /* 0x000fe20000000f00 */
[----:B------:R1:W2:Y:S04]  /*2c30*/  SHFL.BFLY PT, R4, R5, 0x8, 0x1f ;  /* 0x0d001f0005047f89 */ /* 0x0002a800000e0000 */
[----:B------:R-:W-:Y:S05]  /*2c40*/  RET.REL.NODEC R22 `(_ZN7cutlass13device_kernelIN5flash19FlashAttnFwdCombineIN4cute5tupleIJNS3_1CILi16EEENS5_ILi64EEEEEELi5ELi256ELi1ELb0ELb1EffNS_4arch4Sm80EEEEEvNT_6ParamsE) ;  /* 0xffffd3b016007950 */ /* 0x000fea0003c3ffff */
.L_x_1762:
        /* <DEDUP_REMOVED lines=11> */
.L_x_2046:


//--------------------- .text._ZN7cutlass13device_kernelIN5flash19FlashAttnFwdCombineIN4cute5tupleIJNS3_1CILi16EEENS5_ILi64EEEEEELi4ELi256ELi1ELb0ELb1EffNS_4arch4Sm80EEEEEvNT_6ParamsE --------------------------
	.section	.text._ZN7cutlass13device_kernelIN5flash19FlashAttnFwdCombineIN4cute5tupleIJNS3_1CILi16EEENS5_ILi64EEEEEELi4ELi256ELi1ELb0ELb1EffNS_4arch4Sm80EEEEEvNT_6ParamsE,"ax",@progbits
	.sectioninfo	@"SHI_REGISTERS=42"
	.align	128
.text._ZN7cutlass13device_kernelIN5flash19FlashAttnFwdCombineIN4cute5tupleIJNS3_1CILi16EEENS5_ILi64EEEEEELi4ELi256ELi1ELb0ELb1EffNS_4arch4Sm80EEEEEvNT_6ParamsE:
        .type           _ZN7cutlass13device_kernelIN5flash19FlashAttnFwdCombineIN4cute5tupleIJNS3_1CILi16EEENS5_ILi64EEEEEELi4ELi256ELi1ELb0ELb1EffNS_4arch4Sm80EEEEEvNT_6ParamsE,@function
        .size           _ZN7cutlass13device_kernelIN5flash19FlashAttnFwdCombineIN4cute5tupleIJNS3_1CILi16EEENS5_ILi64EEEEEELi4ELi256ELi1ELb0ELb1EffNS_4arch4Sm80EEEEEvNT_6ParamsE,(.L_x_2049 - _ZN7cutlass13device_kernelIN5flash19FlashAttnFwdCombineIN4cute5tupleIJNS3_1CILi16EEENS5_ILi64EEEEEELi4ELi256ELi1ELb0ELb1EffNS_4arch4Sm80EEEEEvNT_6ParamsE)
        .other          _ZN7cutlass13device_kernelIN5flash19FlashAttnFwdCombineIN4cute5tupleIJNS3_1CILi16EEENS5_ILi64EEEEEELi4ELi256ELi1ELb0ELb1EffNS_4arch4Sm80EEEEEvNT_6ParamsE,@"STO_CUDA_ENTRY STV_DEFAULT"
_ZN7cutlass13device_kernelIN5flash19FlashAttnFwdCombineIN4cute5tupleIJNS3_1CILi16EEENS5_ILi64EEEEEELi4ELi256ELi1ELb0ELb1EffNS_4arch4Sm80EEEEEvNT_6ParamsE:
        /* <DEDUP_REMOVED lines=51> */
.L_x_1763:
        /* <DEDUP_REMOVED lines=25> */
.L_x_1764:
        /* <DEDUP_REMOVED lines=101> */
.L_x_1766:
        /* <DEDUP_REMOVED lines=14> */
[----:B------:R-:W-:Y:S05]  /*0bf0*/  CALL.REL.NOINC `($__internal_160_$__cuda_sm20_div_u64) ;  /* 0x00001ab000007944 */ /* 0x000fea0003c00000 */
[----:B------:R-:W-:Y:S05]  /*0c00*/  BRA `(.L_x_1768) ;  /* 0x0000013000007947 */ /* 0x000fea0003800000 */
.L_x_1767:
        /* <DEDUP_REMOVED lines=19> */
.L_x_1768:
[----:B------:R-:W-:Y:S02]  /*0d40*/  IADD3 R3, R7, -0x1, RZ ;  /* 0xffffffff07037810 */ /* 0x000fe40007ffe0ff */
[----:B------:R-:W-:-:S03]  /*0d50*/  MOV R6, R0 ;  /* 0x0000000000067202 */ /* 0x000fc60000000f00 */
.L_x_1765:
        /* <DEDUP_REMOVED lines=44> */
.L_x_1770:
[----:B------:R-:W-:Y:S05]  /*1020*/  BSYNC B0 ;  /* 0x0000000000007941 */ /* 0x000fea0003800000 */
.L_x_1769:
        /* <DEDUP_REMOVED lines=66> */
.L_x_1780:
        /* <DEDUP_REMOVED lines=67> */
.L_x_1773:
[----:B------:R-:W-:Y:S05]  /*1880*/  BSYNC B0 ;  /* 0x0000000000007941 */ /* 0x000fea0003800000 */
.L_x_1772:
        /* <DEDUP_REMOVED lines=22> */
.L_x_1778:
        /* <DEDUP_REMOVED lines=129> */
.L_x_1777:
[----:B------:R-:W-:Y:S05]  /*2200*/  BSYNC B0 ;  /* 0x0000000000007941 */ /* 0x000fea0003800000 */
.L_x_1776:
        /* <DEDUP_REMOVED lines=8> */
.L_x_1779:
        /* <DEDUP_REMOVED lines=43> */
.L_x_1775:
[----:B------:R-:W-:Y:S05]  /*2540*/  BSYNC B1 ;  /* 0x0000000000017941 */ /* 0x000fea0003800000 */
.L_x_1774:
        /* <DEDUP_REMOVED lines=18> */
.L_x_1771:
[----:B------:R-:W-:Y:S02]  /*2670*/  MOV R0, 0x2690 ;  /* 0x0000269000007802 */ /* 0x000fe40000000f00 */
[----:B-12---:R-:W-:Y:S05]  /*2680*/  CALL.REL.NOINC `($__internal_161_$__cuda_sm70_shflsync_bfly_p) ;  /* 0x000003f000007944 */ /* 0x006fea0003c00000 */
[----:B--2---:R-:W-:Y:S01]  /*2690*/  MOV R0, R5 ;  /* 0x0000000500007202 */ /* 0x004fe20000000f00 */
[----:B-1----:R-:W-:Y:S05]  /*26a0*/  BRA `(.L_x_1780) ;  /* 0xffffeda000007947 */ /* 0x002fea000383ffff */
        .weak           $__internal_160_$__cuda_sm20_div_u64
        .type           $__internal_160_$__cuda_sm20_div_u64,@function
        .size           $__internal_160_$__cuda_sm20_div_u64,($__internal_161_$__cuda_sm70_shflsync_bfly_p - $__internal_160_$__cuda_sm20_div_u64)
$__internal_160_$__cuda_sm20_div_u64:
        /* <DEDUP_REMOVED lines=60> */
[----:B------:R-:W-:Y:S06]  /*2a70*/  RET.REL.NODEC R2 `(_ZN7cutlass13device_kernelIN5flash19FlashAttnFwdCombineIN4cute5tupleIJNS3_1CILi16EEENS5_ILi64EEEEEELi4ELi256ELi1ELb0ELb1EffNS_4arch4Sm80EEEEEvNT_6ParamsE) ;  /* 0xffffd58002007950 */ /* 0x000fec0003c3ffff */
        .weak           $__internal_161_$__cuda_sm70_shflsync_bfly_p
        .type           $__internal_161_$__cuda_sm70_shflsync_bfly_p,@function
        .size           $__internal_161_$__cuda_sm70_shflsync_bfly_p,(.L_x_2049 - $__internal_161_$__cuda_sm70_shflsync_bfly_p)
$__internal_161_$__cuda_sm70_shflsync_bfly_p:
[----:B------:R-:W-:Y:S01]  /*2a80*/  HFMA2.MMA R11, -RZ, RZ, 0, 0 ;  /* 0x00000000ff0b7435 */ /* 0x000fe200000001ff */
[----:B------:R-:W-:Y:S01]  /*2a90*/  MOV R10, R0 ;  /* 0x00000000000a7202 */ /* 0x000fe20000000f00 */
[----:B------:R1:W2:Y:S04]  /*2aa0*/  SHFL.BFLY PT, R5, R4, 0x8, 0x1f ;  /* 0x0d001f0004057f89 */ /* 0x0002a800000e0000 */
[----:B------:R-:W-:Y:S05]  /*2ab0*/  RET.REL.NODEC R10 `(_ZN7cutlass13device_kernelIN5flash19FlashAttnFwdCombineIN4cute5tupleIJNS3_1CILi16EEENS5_ILi64EEEEEELi4ELi256ELi1ELb0ELb1EffNS_4arch4Sm80EEEEEvNT_6ParamsE) ;  /* 0xffffd5400a007950 */ /* 0x000fea0003c3ffff */
.L_x_1781:
        /* <DEDUP_REMOVED lines=12> */
.L_x_2049:


//--------------------- .nv.global.init           --------------------------
	.section	.nv.global.init,"aw",@progbits
.nv.global.init:
	.type		$str$16,@object
	.size		$str$16,(__unnamed_1 - $str$16)
$str$16:
        /*0000*/ 	.byte	0x64, 0x69, 0x76, 0x69, 0x73, 0x6f, 0x72, 0x5f, 0x20, 0x3e, 0x3d, 0x20, 0x30, 0x00
	.type		__unnamed_1,@object
	.size		__unnamed_1,($str$17 - __unnamed_1)
__unnamed_1:
        /*000e*/ 	.byte	0x63, 0x75, 0x74, 0x6c, 0x61, 0x73, 0x73, 0x3a, 0x3a, 0x46, 0x61, 0x73, 0x74, 0x44, 0x69, 0x76
        /*001e*/ 	.byte	0x6d, 0x6f, 0x64, 0x3a, 0x3a, 0x46, 0x61, 0x73, 0x74, 0x44, 0x69, 0x76, 0x6d, 0x6f, 0x64, 0x28
        /*002e*/ 	.byte	0x69, 0x6e, 0x74, 0x29, 0x00
	.type		$str$17,@object
	.size		$str$17,(.L_13 - $str$17)
$str$17:
        /*0033*/ 	.byte	0x2f, 0x74, 0x6d, 0x70, 0x2f, 0x6f, 0x73, 0x73, 0x5f, 0x6b, 0x65, 0x72, 0x6e, 0x65, 0x6c, 0x73
        /*0043*/ 	.byte	0x5f, 0x73, 0x72, 0x63, 0x2f, 0x66, 0x6c, 0x61, 0x73, 0x68, 0x5f, 0x61, 0x74, 0x74, 0x65, 0x6e
        /*0053*/ 	.byte	0x74, 0x69, 0x6f, 0x6e, 0x2f, 0x63, 0x73, 0x72, 0x63, 0x2f, 0x63, 0x75, 0x74, 0x6c, 0x61, 0x73
        /*0063*/ 	.byte	0x73, 0x2f, 0x69, 0x6e, 0x63, 0x6c, 0x75, 0x64, 0x65, 0x2f, 0x63, 0x75, 0x74, 0x6c, 0x61, 0x73
        /*0073*/ 	.byte	0x73, 0x2f, 0x66, 0x61, 0x73, 0x74, 0x5f, 0x6d, 0x61, 0x74, 0x68, 0x2e, 0x68, 0x00
.L_13:


//--------------------- .nv.shared._ZN7cutlass13device_kernelIN5flash19FlashAttnFwdCombineIN4cute5tupleIJNS3_1CILi8EEENS5_ILi128EEEEEELi8ELi256ELi1ELb0ELb0ENS_10bfloat16_tEfNS_4arch4Sm90EEEEEvNT_6ParamsE --------------------------
	.section	.nv.shared._ZN7cutlass13device_kernelIN5flash19FlashAttnFwdCombineIN4cute5tupleIJNS3_1CILi8EEENS5_ILi128EEEEEELi8ELi256ELi1ELb0ELb0ENS_10bfloat16_tEfNS_4arch4Sm90EEEEEvNT_6ParamsE,"aw",@nobits
	.sectionflags	@""
	.align	16


//--------------------- .nv.global                --------------------------
	.section	.nv.global,"aw",@nobits
.nv.global:
	.type		_ZN56_INTERNAL_79951ed2_20_flash_fwd_combine_cu_ef95aea4_30924cute1_E,@object
	.size		_ZN56_INTERNAL_79951ed2_20_flash_fwd_combine_cu_ef95aea4_30924cute1_E,(_ZN56_INTERNAL_79951ed2_20_flash_fwd_combine_cu_ef95aea4_30924cuda3std3__45__cpo6cbeginE - _ZN56_INTERNAL_79951ed2_20_flash_fwd_combine_cu_ef95aea4_30924cute1_E)
_ZN56_INTERNAL_79951ed2_20_flash_fwd_combine_cu_ef95aea4_30924cute1_E:
	.zero		1
	.type		_ZN56_INTERNAL_79951ed2_20_flash_fwd_combine_cu_ef95aea4_30924cuda3std3__45__cpo6cbeginE,@object
	.size		_ZN56_INTERNAL_79951ed2_20_flash_fwd_combine_cu_ef95aea4_30924cuda3std3__45__cpo6cbeginE,(_ZN56_INTERNAL_79951ed2_20_flash_fwd_combine_cu_ef95aea4_30924cuda3std3__48in_placeE - _ZN56_INTERNAL_79951ed2_20_flash_fwd_combine_cu_ef95aea4_30924cuda3std3__45__cpo6cbeginE)
_ZN56_INTERNAL_79951ed2_20_flash_fwd_combine_cu_ef95aea4_30924cuda3std3__45__cpo6cbeginE:
	.zero		1
	.type		_ZN56_INTERNAL_79951ed2_20_flash_fwd_combine_cu_ef95aea4_30924cuda3std3__48in_placeE,@object
	.size		_ZN56_INTERNAL_79951ed2_20_flash_fwd_combine_cu_ef95aea4_30924cuda3std3__48in_placeE,(_ZN56_INTERNAL_79951ed2_20_flash_fwd_combine_cu_ef95aea4_30924cuda3std6ranges3__45__cpo9iter_moveE - _ZN56_INTERNAL_79951ed2_20_flash_fwd_combine_cu_ef95aea4_30924cuda3std3__48in_placeE)
_ZN56_INTERNAL_79951ed2_20_flash_fwd_combine_cu_ef95aea4_30924cuda3std3__48in_placeE:
	.zero		1
	.type		_ZN56_INTERNAL_79951ed2_20_flash_fwd_combine_cu_ef95aea4_30924cuda3std6ranges3__45__cpo9iter_moveE,@object
	.size		_ZN56_INTERNAL_79951ed2_20_flash_fwd_combine_cu_ef95aea4_30924cuda3std6ranges3__45__cpo9iter_moveE,(_ZN56_INTERNAL_79951ed2_20_flash_fwd_combine_cu_ef95aea4_30924cuda3std3__45__cpo5beginE - _ZN56_INTERNAL_79951ed2_20_flash_fwd_combine_cu_ef95aea4_30924cuda3std6ranges3__45__cpo9iter_moveE)
_ZN56_INTERNAL_79951ed2_20_flash_fwd_combine_cu_ef95aea4_30924cuda3std6ranges3__45__cpo9iter_moveE:
	.zero		1
	.type		_ZN56_INTERNAL_79951ed2_20_flash_fwd_combine_cu_ef95aea4_30924cuda3std3__45__cpo5beginE,@object
	.size		_ZN56_INTERNAL_79951ed2_20_flash_fwd_combine_cu_ef95aea4_30924cuda3std3__45__cpo5beginE,(_ZN56_INTERNAL_79951ed2_20_flash_fwd_combine_cu_ef95aea4_30924cuda3std3__458_GLOBAL__N__79951ed2_20_flash_fwd_combine_cu_ef95aea4_30926ignoreE - _ZN56_INTERNAL_79951ed2_20_flash_fwd_combine_cu_ef95aea4_30924cuda3std3__45__cpo5beginE)
_ZN56_INTERNAL_79951ed2_20_flash_fwd_combine_cu_ef95aea4_30924cuda3std3__45__cpo5beginE:
	.zero		1
	.type		_ZN56_INTERNAL_79951ed2_20_flash_fwd_combine_cu_ef95aea4_30924cuda3std3__458_GLOBAL__N__79951ed2_20_flash_fwd_combine_cu_ef95aea4_30926ignoreE,@object
	.size		_ZN56_INTERNAL_79951ed2_20_flash_fwd_combine_cu_ef95aea4_30924cuda3std3__458_GLOBAL__N__79951ed2_20_flash_fwd_combine_cu_ef95aea4_30926ignoreE,(_ZN56_INTERNAL_79951ed2_20_flash_fwd_combine_cu_ef95aea4_30924cute7productE - _ZN56_INTERNAL_79951ed2_20_flash_fwd_combine_cu_ef95aea4_30924cuda3std3__458_GLOBAL__N__79951ed2_20_flash_fwd_combine_cu_ef95aea4_30926ignoreE)
_ZN56_INTERNAL_79951ed2_20_flash_fwd_combine_cu_ef95aea4_30924cuda3std3__458_GLOBAL__N__79951ed2_20_flash_fwd_combine_cu_ef95aea4_30926ignoreE:
	.zero		1
	.type		_ZN56_INTERNAL_79951ed2_20_flash_fwd_combine_cu_ef95aea4_30924cute7productE,@object
	.size		_ZN56_INTERNAL_79951ed2_20_flash_fwd_combine_cu_ef95aea4_30924cute7productE,(_ZN56_INTERNAL_79951ed2_20_flash_fwd_combine_cu_ef95aea4_30924cuda3std3__45__cpo3endE - _ZN56_INTERNAL_79951ed2_20_flash_fwd_combine_cu_ef95aea4_30924cute7productE)
_ZN56_INTERNAL_79951ed2_20_flash_fwd_combine_cu_ef95aea4_30924cute7productE:
	.zero		1
	.type		_ZN56_INTERNAL_79951ed2_20_flash_fwd_combine_cu_ef95aea4_30924cuda3std3__45__cpo3endE,@object
	.size		_ZN56_INTERNAL_79951ed2_20_flash_fwd_combine_cu_ef95aea4_30924cuda3std3__45__cpo3endE,(_ZN56_INTERNAL_79951ed2_20_flash_fwd_combine_cu_ef95aea4_30924cuda3std3__419piecewise_constructE - _ZN56_INTERNAL_79951ed2_20_flash_fwd_combine_cu_ef95aea4_30924cuda3std3__45__cpo3endE)
_ZN56_INTERNAL_79951ed2_20_flash_fwd_combine_cu_ef95aea4_30924cuda3std3__45__cpo3endE:
	.zero		1
	.type		_ZN56_INTERNAL_79951ed2_20_flash_fwd_combine_cu_ef95aea4_30924cuda3std3__419piecewise_constructE,@object
	.size		_ZN56_INTERNAL_79951ed2_20_flash_fwd_combine_cu_ef95aea4_30924cuda3std3__419piecewise_constructE,(_ZN56_INTERNAL_79951ed2_20_flash_fwd_combine_cu_ef95aea4_30924cuda3std3__45__cpo4cendE - _ZN56_INTERNAL_79951ed2_20_flash_fwd_combine_cu_ef95aea4_30924cuda3std3__419piecewise_constructE)
_ZN56_INTERNAL_79951ed2_20_flash_fwd_combine_cu_ef95aea4_30924cuda3std3__419piecewise_constructE:
	.zero		1
	.type		_ZN56_INTERNAL_79951ed2_20_flash_fwd_combine_cu_ef95aea4_30924cuda3std3__45__cpo4cendE,@object
	.size		_ZN56_INTERNAL_79951ed2_20_flash_fwd_combine_cu_ef95aea4_30924cuda3std3__45__cpo4cendE,(_ZN56_INTERNAL_79951ed2_20_flash_fwd_combine_cu_ef95aea4_30924cuda3std6ranges3__45__cpo4swapE - _ZN56_INTERNAL_79951ed2_20_flash_fwd_combine_cu_ef95aea4_30924cuda3std3__45__cpo4cendE)
_ZN56_INTERNAL_79951ed2_20_flash_fwd_combine_cu_ef95aea4_30924cuda3std3__45__cpo4cendE:
	.zero		1
	.type		_ZN56_INTERNAL_79951ed2_20_flash_fwd_combine_cu_ef95aea4_30924cuda3std6ranges3__45__cpo4swapE,@object
	.size		_ZN56_INTERNAL_79951ed2_20_flash_fwd_combine_cu_ef95aea4_30924cuda3std6ranges3__45__cpo4swapE,(.L_8 - _ZN56_INTERNAL_79951ed2_20_flash_fwd_combine_cu_ef95aea4_30924cuda3std6ranges3__45__cpo4swapE)
_ZN56_INTERNAL_79951ed2_20_flash_fwd_combine_cu_ef95aea4_30924cuda3std6ranges3__45__cpo4swapE:
	.zero		1
.L_8:


//--------------------- .nv.shared._ZN7cutlass13device_kernelIN5flash19FlashAttnFwdCombineIN4cute5tupleIJNS3_1CILi8EEENS5_ILi128EEEEEELi7ELi256ELi1ELb0ELb0ENS_10bfloat16_tEfNS_4arch4Sm90EEEEEvNT_6ParamsE --------------------------
	.section	.nv.shared._ZN7cutlass13device_kernelIN5flash19FlashAttnFwdCombineIN4cute5tupleIJNS3_1CILi8EEENS5_ILi128EEEEEELi7ELi256ELi1ELb0ELb0ENS_10bfloat16_tEfNS_4arch4Sm90EEEEEvNT_6ParamsE,"aw",@nobits
	.sectionflags	@""
	.align	16


//--------------------- .nv.shared._ZN7cutlass13device_kernelIN5flash19FlashAttnFwdCombineIN4cute5tupleIJNS3_1CILi8EEENS5_ILi128EEEEEELi6ELi256ELi1ELb0ELb0ENS_10bfloat16_tEfNS_4arch4Sm90EEEEEvNT_6ParamsE --------------------------
	.section	.nv.shared._ZN7cutlass13device_kernelIN5flash19FlashAttnFwdCombineIN4cute5tupleIJNS3_1CILi8EEENS5_ILi128EEEEEELi6ELi256ELi1ELb0ELb0ENS_10bfloat16_tEfNS_4arch4Sm90EEEEEvNT_6ParamsE,"aw",@nobits
	.sectionflags	@""
	.align	16


//--------------------- .nv.shared._ZN7cutlass13device_kernelIN5flash19FlashAttnFwdCombineIN4cute5tupleIJNS3_1CILi8EEENS5_ILi128EEEEEELi5ELi256ELi1ELb0ELb0ENS_10bfloat16_tEfNS_4arch4Sm90EEEEEvNT_6ParamsE --------------------------
	.section	.nv.shared._ZN7cutlass13device_kernelIN5flash19FlashAttnFwdCombineIN4cute5tupleIJNS3_1CILi8EEENS5_ILi128EEEEEELi5ELi256ELi1ELb0ELb0ENS_10bfloat16_tEfNS_4arch4Sm90EEEEEvNT_6ParamsE,"aw",@nobits
	.sectionflags	@""
	.align	16


//--------------------- .nv.shared._ZN7cutlass13device_kernelIN5flash19FlashAttnFwdCombineIN4cute5tupleIJNS3_1CILi8EEENS5_ILi128EEEEEELi8ELi256ELi1ELb0ELb1ENS_10bfloat16_tEfNS_4arch4Sm90EEEEEvNT_6ParamsE --------------------------
	.section	.nv.shared._ZN7cutlass13device_kernelIN5flash19FlashAttnFwdCombineIN4cute5tupleIJNS3_1CILi8EEENS5_ILi128EEEEEELi8ELi256ELi1ELb0ELb1ENS_10bfloat16_tEfNS_4arch4Sm90EEEEEvNT_6ParamsE,"aw",@nobits
	.sectionflags	@""
	.align	16


//--------------------- .nv.shared._ZN7cutlass13device_kernelIN5flash19FlashAttnFwdCombineIN4cute5tupleIJNS3_1CILi8EEENS5_ILi128EEEEEELi7ELi256ELi1ELb0ELb1ENS_10bfloat16_tEfNS_4arch4Sm90EEEEEvNT_6ParamsE --------------------------
	.section	.nv.shared._ZN7cutlass13device_kernelIN5flash19FlashAttnFwdCombineIN4cute5tupleIJNS3_1CILi8EEENS5_ILi128EEEEEELi7ELi256ELi1ELb0ELb1ENS_10bfloat16_tEfNS_4arch4Sm90EEEEEvNT_6ParamsE,"aw",@nobits
	.sectionflags	@""
	.align	16


//--------------------- .nv.shared._ZN7cutlass13device_kernelIN5flash19FlashAttnFwdCombineIN4cute5tupleIJNS3_1CILi8EEENS5_ILi128EEEEEELi6ELi256ELi1ELb0ELb1ENS_10bfloat16_tEfNS_4arch4Sm90EEEEEvNT_6ParamsE --------------------------
	.section	.nv.shared._ZN7cutlass13device_kernelIN5flash19FlashAttnFwdCombineIN4cute5tupleIJNS3_1CILi8EEENS5_ILi128EEEEEELi6ELi256ELi1ELb0ELb1ENS_10bfloat16_tEfNS_4arch4Sm90EEEEEvNT_6ParamsE,"aw",@nobits
	.sectionflags	@""
	.align	16


//--------------------- .nv.shared._ZN7cutlass13device_kernelIN5flash19FlashAttnFwdCombineIN4cute5tupleIJNS3_1CILi8EEENS5_ILi128EEEEEELi5ELi256ELi1ELb0ELb1ENS_10bfloat16_tEfNS_4arch4Sm90EEEEEvNT_6ParamsE --------------------------
	.section	.nv.shared._ZN7cutlass13device_kernelIN5flash19FlashAttnFwdCombineIN4cute5tupleIJNS3_1CILi8EEENS5_ILi128EEEEEELi5ELi256ELi1ELb0ELb1ENS_10bfloat16_tEfNS_4arch4Sm90EEEEEvNT_6ParamsE,"aw",@nobits
	.sectionflags	@""
	.align	16


//--------------------- .nv.shared._ZN7cutlass13device_kernelIN5flash19FlashAttnFwdCombineIN4cute5tupleIJNS3_1CILi8EEENS5_ILi128EEEEEELi8ELi256ELi1ELb0ELb0ENS_10bfloat16_tEfNS_4arch4Sm80EEEEEvNT_6ParamsE --------------------------
	.section	.nv.shared._ZN7cutlass13device_kernelIN5flash19FlashAttnFwdCombineIN4cute5tupleIJNS3_1CILi8EEENS5_ILi128EEEEEELi8ELi256ELi1ELb0ELb0ENS_10bfloat16_tEfNS_4arch4Sm80EEEEEvNT_6ParamsE,"aw",@nobits
	.sectionflags	@""
	.align	16


//--------------------- .nv.shared._ZN7cutlass13device_kernelIN5flash19FlashAttnFwdCombineIN4cute5tupleIJNS3_1CILi8EEENS5_ILi128EEEEEELi7ELi256ELi1ELb0ELb0ENS_10bfloat16_tEfNS_4arch4Sm80EEEEEvNT_6ParamsE --------------------------
	.section	.nv.shared._ZN7cutlass13device_kernelIN5flash19FlashAttnFwdCombineIN4cute5tupleIJNS3_1CILi8EEENS5_ILi128EEEEEELi7ELi256ELi1ELb0ELb0ENS_10bfloat16_tEfNS_4arch4Sm80EEEEEvNT_6ParamsE,"aw",@nobits
	.sectionflags	@""
	.align	16


//--------------------- .nv.shared._ZN7cutlass13device_kernelIN5flash19FlashAttnFwdCombineIN4cute5tupleIJNS3_1CILi8EEENS5_ILi128EEEEEELi6ELi256ELi1ELb0ELb0ENS_10bfloat16_tEfNS_4arch4Sm80EEEEEvNT_6ParamsE --------------------------
	.section	.nv.shared._ZN7cutlass13device_kernelIN5flash19FlashAttnFwdCombineIN4cute5tupleIJNS3_1CILi8EEENS5_ILi128EEEEEELi6ELi256ELi1ELb0ELb0ENS_10bfloat16_tEfNS_4arch4Sm80EEEEEvNT_6ParamsE,"aw",@nobits
	.sectionflags	@""
	.align	16


//--------------------- .nv.shared._ZN7cutlass13device_kernelIN5flash19FlashAttnFwdCombineIN4cute5tupleIJNS3_1CILi8EEENS5_ILi128EEEEEELi5ELi256ELi1ELb0ELb0ENS_10bfloat16_tEfNS_4arch4Sm80EEEEEvNT_6ParamsE --------------------------
	.section	.nv.shared._ZN7cutlass13device_kernelIN5flash19FlashAttnFwdCombineIN4cute5tupleIJNS3_1CILi8EEENS5_ILi128EEEEEELi5ELi256ELi1ELb0ELb0ENS_10bfloat16_tEfNS_4arch4Sm80EEEEEvNT_6ParamsE,"aw",@nobits
	.sectionflags	@""
	.align	16


//--------------------- .nv.shared._ZN7cutlass13device_kernelIN5flash19FlashAttnFwdCombineIN4cute5tupleIJNS3_1CILi8EEENS5_ILi128EEEEEELi8ELi256ELi1ELb0ELb1ENS_10bfloat16_tEfNS_4arch4Sm80EEEEEvNT_6ParamsE --------------------------
	.section	.nv.shared._ZN7cutlass13device_kernelIN5flash19FlashAttnFwdCombineIN4cute5tupleIJNS3_1CILi8EEENS5_ILi128EEEEEELi8ELi256ELi1ELb0ELb1ENS_10bfloat16_tEfNS_4arch4Sm80EEEEEvNT_6ParamsE,"aw",@nobits
	.sectionflags	@""
	.align	16


//--------------------- .nv.shared._ZN7cutlass13device_kernelIN5flash19FlashAttnFwdCombineIN4cute5tupleIJNS3_1CILi8EEENS5_ILi128EEEEEELi7ELi256ELi1ELb0ELb1ENS_10bfloat16_tEfNS_4arch4Sm80EEEEEvNT_6ParamsE --------------------------
	.section	.nv.shared._ZN7cutlass13device_kernelIN5flash19FlashAttnFwdCombineIN4cute5tupleIJNS3_1CILi8EEENS5_ILi128EEEEEELi7ELi256ELi1ELb0ELb1ENS_10bfloat16_tEfNS_4arch4Sm80EEEEEvNT_6ParamsE,"aw",@nobits
	.sectionflags	@""
	.align	16


//--------------------- .nv.shared._ZN7cutlass13device_kernelIN5flash19FlashAttnFwdCombineIN4cute5tupleIJNS3_1CILi8EEENS5_ILi128EEEEEELi6ELi256ELi1ELb0ELb1ENS_10bfloat16_tEfNS_4arch4Sm80EEEEEvNT_6ParamsE --------------------------
	.section	.nv.shared._ZN7cutlass13device_kernelIN5flash19FlashAttnFwdCombineIN4cute5tupleIJNS3_1CILi8EEENS5_ILi128EEEEEELi6ELi256ELi1ELb0ELb1ENS_10bfloat16_tEfNS_4arch4Sm80EEEEEvNT_6ParamsE,"aw",@nobits
	.sectionflags	@""
	.align	16


//--------------------- .nv.shared._ZN7cutlass13device_kernelIN5flash19FlashAttnFwdCombineIN4cute5tupleIJNS3_1CILi8EEENS5_ILi128EEEEEELi5ELi256ELi1ELb0ELb1ENS_10bfloat16_tEfNS_4arch4Sm80EEEEEvNT_6ParamsE --------------------------
	.section	.nv.shared._ZN7cutlass13device_kernelIN5flash19FlashAttnFwdCombineIN4cute5tupleIJNS3_1CILi8EEENS5_ILi128EEEEEELi5ELi256ELi1ELb0ELb1ENS_10bfloat16_tEfNS_4arch4Sm80EEEEEvNT_6ParamsE,"aw",@nobits
	.sectionflags	@""
	.align	16


//--------------------- .nv.shared._ZN7cutlass13device_kernelIN5flash19FlashAttnFwdCombineIN4cute5tupleIJNS3_1CILi16EEENS5_ILi64EEEEEELi8ELi256ELi1ELb0ELb0ENS_10bfloat16_tEfNS_4arch4Sm90EEEEEvNT_6ParamsE --------------------------
	.section	.nv.shared._ZN7cutlass13device_kernelIN5flash19FlashAttnFwdCombineIN4cute5tupleIJNS3_1CILi16EEENS5_ILi64EEEEEELi8ELi256ELi1ELb0ELb0ENS_10bfloat16_tEfNS_4arch4Sm90EEEEEvNT_6ParamsE,"aw",@nobits
	.sectionflags	@""
	.align	16


//--------------------- .nv.shared._ZN7cutlass13device_kernelIN5flash19FlashAttnFwdCombineIN4cute5tupleIJNS3_1CILi16EEENS5_ILi64EEEEEELi7ELi256ELi1ELb0ELb0ENS_10bfloat16_tEfNS_4arch4Sm90EEEEEvNT_6ParamsE --------------------------
	.section	.nv.shared._ZN7cutlass13device_kernelIN5flash19FlashAttnFwdCombineIN4cute5tupleIJNS3_1CILi16EEENS5_ILi64EEEEEELi7ELi256ELi1ELb0ELb0ENS_10bfloat16_tEfNS_4arch4Sm90EEEEEvNT_6ParamsE,"aw",@nobits
	.sectionflags	@""
	.align	16


//--------------------- .nv.shared._ZN7cutlass13device_kernelIN5flash19FlashAttnFwdCombineIN4cute5tupleIJNS3_1CILi16EEENS5_ILi64EEEEEELi6ELi256ELi1ELb0ELb0ENS_10bfloat16_tEfNS_4arch4Sm90EEEEEvNT_6ParamsE --------------------------
	.section	.nv.shared._ZN7cutlass13device_kernelIN5flash19FlashAttnFwdCombineIN4cute5tupleIJNS3_1CILi16EEENS5_ILi64EEEEEELi6ELi256ELi1ELb0ELb0ENS_10bfloat16_tEfNS_4arch4Sm90EEEEEvNT_6ParamsE,"aw",@nobits
	.sectionflags	@""
	.align	16


//--------------------- .nv.shared._ZN7cutlass13device_kernelIN5flash19FlashAttnFwdCombineIN4cute5tupleIJNS3_1CILi16EEENS5_ILi64EEEEEELi5ELi256ELi1ELb0ELb0ENS_10bfloat16_tEfNS_4arch4Sm90EEEEEvNT_6ParamsE --------------------------
	.section	.nv.shared._ZN7cutlass13device_kernelIN5flash19FlashAttnFwdCombineIN4cute5tupleIJNS3_1CILi16EEENS5_ILi64EEEEEELi5ELi256ELi1ELb0ELb0ENS_10bfloat16_tEfNS_4arch4Sm90EEEEEvNT_6ParamsE,"aw",@nobits
	.sectionflags	@""
	.align	16


//--------------------- .nv.shared._ZN7cutlass13device_kernelIN5flash19FlashAttnFwdCombineIN4cute5tupleIJNS3_1CILi16EEENS5_ILi64EEEEEELi4ELi256ELi1ELb0ELb0ENS_10bfloat16_tEfNS_4arch4Sm90EEEEEvNT_6ParamsE --------------------------
	.section	.nv.shared._ZN7cutlass13device_kernelIN5flash19FlashAttnFwdCombineIN4cute5tupleIJNS3_1CILi16EEENS5_ILi64EEEEEELi4ELi256ELi1ELb0ELb0ENS_10bfloat16_tEfNS_4arch4Sm90EEEEEvNT_6ParamsE,"aw",@nobits
	.sectionflags	@""
	.align	16


//--------------------- .nv.shared._ZN7cutlass13device_kernelIN5flash19FlashAttnFwdCombineIN4cute5tupleIJNS3_1CILi16EEENS5_ILi64EEEEEELi8ELi256ELi1ELb0ELb1ENS_10bfloat16_tEfNS_4arch4Sm90EEEEEvNT_6ParamsE --------------------------
	.section	.nv.shared._ZN7cutlass13device_kernelIN5flash19FlashAttnFwdCombineIN4cute5tupleIJNS3_1CILi16EEENS5_ILi64EEEEEELi8ELi256ELi1ELb0ELb1ENS_10bfloat16_tEfNS_4arch4Sm90EEEEEvNT_6ParamsE,"aw",@nobits
	.sectionflags	@""
	.align	16


//--------------------- .nv.shared._ZN7cutlass13device_kernelIN5flash19FlashAttnFwdCombineIN4cute5tupleIJNS3_1CILi16EEENS5_ILi64EEEEEELi7ELi256ELi1ELb0ELb1ENS_10bfloat16_tEfNS_4arch4Sm90EEEEEvNT_6ParamsE --------------------------
	.section	.nv.shared._ZN7cutlass13device_kernelIN5flash19FlashAttnFwdCombineIN4cute5tupleIJNS3_1CILi16EEENS5_ILi64EEEEEELi7ELi256ELi1ELb0ELb1ENS_10bfloat16_tEfNS_4arch4Sm90EEEEEvNT_6ParamsE,"aw",@nobits
	.sectionflags	@""
	.align	16


//--------------------- .nv.shared._ZN7cutlass13device_kernelIN5flash19FlashAttnFwdCombineIN4cute5tupleIJNS3_1CILi16EEENS5_ILi64EEEEEELi6ELi256ELi1ELb0ELb1ENS_10bfloat16_tEfNS_4arch4Sm90EEEEEvNT_6ParamsE --------------------------
	.section	.nv.shared._ZN7cutlass13device_kernelIN5flash19FlashAttnFwdCombineIN4cute5tupleIJNS3_1CILi16EEENS5_ILi64EEEEEELi6ELi256ELi1ELb0ELb1ENS_10bfloat16_tEfNS_4arch4Sm90EEEEEvNT_6ParamsE,"aw",@nobits
	.sectionflags	@""
	.align	16


//--------------------- .nv.shared._ZN7cutlass13device_kernelIN5flash19FlashAttnFwdCombineIN4cute5tupleIJNS3_1CILi16EEENS5_ILi64EEEEEELi5ELi256ELi1ELb0ELb1ENS_10bfloat16_tEfNS_4arch4Sm90EEEEEvNT_6ParamsE --------------------------
	.section	.nv.shared._ZN7cutlass13device_kernelIN5flash19FlashAttnFwdCombineIN4cute5tupleIJNS3_1CILi16EEENS5_ILi64EEEEEELi5ELi256ELi1ELb0ELb1ENS_10bfloat16_tEfNS_4arch4Sm90EEEEEvNT_6ParamsE,"aw",@nobits
	.sectionflags	@""
	.align	16


//--------------------- .nv.shared._ZN7cutlass13device_kernelIN5flash19FlashAttnFwdCombineIN4cute5tupleIJNS3_1CILi16EEENS5_ILi64EEEEEELi4ELi256ELi1ELb0ELb1ENS_10bfloat16_tEfNS_4arch4Sm90EEEEEvNT_6ParamsE --------------------------
	.section	.nv.shared._ZN7cutlass13device_kernelIN5flash19FlashAttnFwdCombineIN4cute5tupleIJNS3_1CILi16EEENS5_ILi64EEEEEELi4ELi256ELi1ELb0ELb1ENS_10bfloat16_tEfNS_4arch4Sm90EEEEEvNT_6ParamsE,"aw",@nobits
	.sectionflags	@""
	.align	16


//--------------------- .nv.shared._ZN7cutlass13device_kernelIN5flash19FlashAttnFwdCombineIN4cute5tupleIJNS3_1CILi16EEENS5_ILi64EEEEEELi8ELi256ELi1ELb0ELb0ENS_10bfloat16_tEfNS_4arch4Sm80EEEEEvNT_6ParamsE --------------------------
	.section	.nv.shared._ZN7cutlass13device_kernelIN5flash19FlashAttnFwdCombineIN4cute5tupleIJNS3_1CILi16EEENS5_ILi64EEEEEELi8ELi256ELi1ELb0ELb0ENS_10bfloat16_tEfNS_4arch4Sm80EEEEEvNT_6ParamsE,"aw",@nobits
	.sectionflags	@""
	.align	16


//--------------------- .nv.shared._ZN7cutlass13device_kernelIN5flash19FlashAttnFwdCombineIN4cute5tupleIJNS3_1CILi16EEENS5_ILi64EEEEEELi7ELi256ELi1ELb0ELb0ENS_10bfloat16_tEfNS_4arch4Sm80EEEEEvNT_6ParamsE --------------------------
	.section	.nv.shared._ZN7cutlass13device_kernelIN5flash19FlashAttnFwdCombineIN4cute5tupleIJNS3_1CILi16EEENS5_ILi64EEEEEELi7ELi256ELi1ELb0ELb0ENS_10bfloat16_tEfNS_4arch4Sm80EEEEEvNT_6ParamsE,"aw",@nobits
	.sectionflags	@""
	.align	16


//--------------------- .nv.shared._ZN7cutlass13device_kernelIN5flash19FlashAttnFwdCombineIN4cute5tupleIJNS3_1CILi16EEENS5_ILi64EEEEEELi6ELi256ELi1ELb0ELb0ENS_10bfloat16_tEfNS_4arch4Sm80EEEEEvNT_6ParamsE --------------------------
	.section	.nv.shared._ZN7cutlass13device_kernelIN5flash19FlashAttnFwdCombineIN4cute5tupleIJNS3_1CILi16EEENS5_ILi64EEEEEELi6ELi256ELi1ELb0ELb0ENS_10bfloat16_tEfNS_4arch4Sm80EEEEEvNT_6ParamsE,"aw",@nobits
	.sectionflags	@""
	.align	16


//--------------------- .nv.shared._ZN7cutlass13device_kernelIN5flash19FlashAttnFwdCombineIN4cute5tupleIJNS3_1CILi16EEENS5_ILi64EEEEEELi5ELi256ELi1ELb0ELb0ENS_10bfloat16_tEfNS_4arch4Sm80EEEEEvNT_6ParamsE --------------------------
	.section	.nv.shared._ZN7cutlass13device_kernelIN5flash19FlashAttnFwdCombineIN4cute5tupleIJNS3_1CILi16EEENS5_ILi64EEEEEELi5ELi256ELi1ELb0ELb0ENS_10bfloat16_tEfNS_4arch4Sm80EEEEEvNT_6ParamsE,"aw",@nobits
	.sectionflags	@""
	.align	16


//--------------------- .nv.shared._ZN7cutlass13device_kernelIN5flash19FlashAttnFwdCombineIN4cute5tupleIJNS3_1CILi16EEENS5_ILi64EEEEEELi4ELi256ELi1ELb0ELb0ENS_10bfloat16_tEfNS_4arch4Sm80EEEEEvNT_6ParamsE --------------------------
	.section	.nv.shared._ZN7cutlass13device_kernelIN5flash19FlashAttnFwdCombineIN4cute5tupleIJNS3_1CILi16EEENS5_ILi64EEEEEELi4ELi256ELi1ELb0ELb0ENS_10bfloat16_tEfNS_4arch4Sm80EEEEEvNT_6ParamsE,"aw",@nobits
	.sectionflags	@""
	.align	16


//--------------------- .nv.shared._ZN7cutlass13device_kernelIN5flash19FlashAttnFwdCombineIN4cute5tupleIJNS3_1CILi16EEENS5_ILi64EEEEEELi8ELi256ELi1ELb0ELb1ENS_10bfloat16_tEfNS_4arch4Sm80EEEEEvNT_6ParamsE --------------------------
	.section	.nv.shared._ZN7cutlass13device_kernelIN5flash19FlashAttnFwdCombineIN4cute5tupleIJNS3_1CILi16EEENS5_ILi64EEEEEELi8ELi256ELi1ELb0ELb1ENS_10bfloat16_tEfNS_4arch4Sm80EEEEEvNT_6ParamsE,"aw",@nobits
	.sectionflags	@""
	.align	16


//--------------------- .nv.shared._ZN7cutlass13device_kernelIN5flash19FlashAttnFwdCombineIN4cute5tupleIJNS3_1CILi16EEENS5_ILi64EEEEEELi7ELi256ELi1ELb0ELb1ENS_10bfloat16_tEfNS_4arch4Sm80EEEEEvNT_6ParamsE --------------------------
	.section	.nv.shared._ZN7cutlass13device_kernelIN5flash19FlashAttnFwdCombineIN4cute5tupleIJNS3_1CILi16EEENS5_ILi64EEEEEELi7ELi256ELi1ELb0ELb1ENS_10bfloat16_tEfNS_4arch4Sm80EEEEEvNT_6ParamsE,"aw",@nobits
	.sectionflags	@""
	.align	16


//--------------------- .nv.shared._ZN7cutlass13device_kernelIN5flash19FlashAttnFwdCombineIN4cute5tupleIJNS3_1CILi16EEENS5_ILi64EEEEEELi6ELi256ELi1ELb0ELb1ENS_10bfloat16_tEfNS_4arch4Sm80EEEEEvNT_6ParamsE --------------------------
	.section	.nv.shared._ZN7cutlass13device_kernelIN5flash19FlashAttnFwdCombineIN4cute5tupleIJNS3_1CILi16EEENS5_ILi64EEEEEELi6ELi256ELi1ELb0ELb1ENS_10bfloat16_tEfNS_4arch4Sm80EEEEEvNT_6ParamsE,"aw",@nobits
	.sectionflags	@""
	.align	16


//--------------------- .nv.shared._ZN7cutlass13device_kernelIN5flash19FlashAttnFwdCombineIN4cute5tupleIJNS3_1CILi16EEENS5_ILi64EEEEEELi5ELi256ELi1ELb0ELb1ENS_10bfloat16_tEfNS_4arch4Sm80EEEEEvNT_6ParamsE --------------------------
	.section	.nv.shared._ZN7cutlass13device_kernelIN5flash19FlashAttnFwdCombineIN4cute5tupleIJNS3_1CILi16EEENS5_ILi64EEEEEELi5ELi256ELi1ELb0ELb1ENS_10bfloat16_tEfNS_4arch4Sm80EEEEEvNT_6ParamsE,"aw",@nobits
	.sectionflags	@""
	.align	16


//--------------------- .nv.shared._ZN7cutlass13device_kernelIN5flash19FlashAttnFwdCombineIN4cute5tupleIJNS3_1CILi16EEENS5_ILi64EEEEEELi4ELi256ELi1ELb0ELb1ENS_10bfloat16_tEfNS_4arch4Sm80EEEEEvNT_6ParamsE --------------------------
	.section	.nv.shared._ZN7cutlass13device_kernelIN5flash19FlashAttnFwdCombineIN4cute5tupleIJNS3_1CILi16EEENS5_ILi64EEEEEELi4ELi256ELi1ELb0ELb1ENS_10bfloat16_tEfNS_4arch4Sm80EEEEEvNT_6ParamsE,"aw",@nobits
	.sectionflags	@""
	.align	16


//--------------------- .nv.shared._ZN7cutlass13device_kernelIN5flash19FlashAttnFwdCombineIN4cute5tupleIJNS3_1CILi8EEENS5_ILi128EEEEEELi8ELi256ELi1ELb0ELb0ENS_6half_tEfNS_4arch4Sm90EEEEEvNT_6ParamsE --------------------------
	.section	.nv.shared._ZN7cutlass13device_kernelIN5flash19FlashAttnFwdCombineIN4cute5tupleIJNS3_1CILi8EEENS5_ILi128EEEEEELi8ELi256ELi1ELb0ELb0ENS_6half_tEfNS_4arch4Sm90EEEEEvNT_6ParamsE,"aw",@nobits
	.sectionflags	@""
	.align	16


//--------------------- .nv.shared._ZN7cutlass13device_kernelIN5flash19FlashAttnFwdCombineIN4cute5tupleIJNS3_1CILi8EEENS5_ILi128EEEEEELi7ELi256ELi1ELb0ELb0ENS_6half_tEfNS_4arch4Sm90EEEEEvNT_6ParamsE --------------------------
	.section	.nv.shared._ZN7cutlass13device_kernelIN5flash19FlashAttnFwdCombineIN4cute5tupleIJNS3_1CILi8EEENS5_ILi128EEEEEELi7ELi256ELi1ELb0ELb0ENS_6half_tEfNS_4arch4Sm90EEEEEvNT_6ParamsE,"aw",@nobits
	.sectionflags	@""
	.align	16


//--------------------- .nv.shared._ZN7cutlass13device_kernelIN5flash19FlashAttnFwdCombineIN4cute5tupleIJNS3_1CILi8EEENS5_ILi128EEEEEELi6ELi256ELi1ELb0ELb0ENS_6half_tEfNS_4arch4Sm90EEEEEvNT_6ParamsE --------------------------
	.section	.nv.shared._ZN7cutlass13device_kernelIN5flash19FlashAttnFwdCombineIN4cute5tupleIJNS3_1CILi8EEENS5_ILi128EEEEEELi6ELi256ELi1ELb0ELb0ENS_6half_tEfNS_4arch4Sm90EEEEEvNT_6ParamsE,"aw",@nobits
	.sectionflags	@""
	.align	16


//--------------------- .nv.shared._ZN7cutlass13device_kernelIN5flash19FlashAttnFwdCombineIN4cute5tupleIJNS3_1CILi8EEENS5_ILi128EEEEEELi5ELi256ELi1ELb0ELb0ENS_6half_tEfNS_4arch4Sm90EEEEEvNT_6ParamsE --------------------------
	.section	.nv.shared._ZN7cutlass13device_kernelIN5flash19FlashAttnFwdCombineIN4cute5tupleIJNS3_1CILi8EEENS5_ILi128EEEEEELi5ELi256ELi1ELb0ELb0ENS_6half_tEfNS_4arch4Sm90EEEEEvNT_6ParamsE,"aw",@nobits
	.sectionflags	@""
	.align	16


//--------------------- .nv.shared._ZN7cutlass13device_kernelIN5flash19FlashAttnFwdCombineIN4cute5tupleIJNS3_1CILi8EEENS5_ILi128EEEEEELi8ELi256ELi1ELb0ELb1ENS_6half_tEfNS_4arch4Sm90EEEEEvNT_6ParamsE --------------------------
	.section	.nv.shared._ZN7cutlass13device_kernelIN5flash19FlashAttnFwdCombineIN4cute5tupleIJNS3_1CILi8EEENS5_ILi128EEEEEELi8ELi256ELi1ELb0ELb1ENS_6half_tEfNS_4arch4Sm90EEEEEvNT_6ParamsE,"aw",@nobits
	.sectionflags	@""
	.align	16


//--------------------- .nv.shared._ZN7cutlass13device_kernelIN5flash19FlashAttnFwdCombineIN4cute5tupleIJNS3_1CILi8EEENS5_ILi128EEEEEELi7ELi256ELi1ELb0ELb1ENS_6half_tEfNS_4arch4Sm90EEEEEvNT_6ParamsE --------------------------
	.section	.nv.shared._ZN7cutlass13device_kernelIN5flash19FlashAttnFwdCombineIN4cute5tupleIJNS3_1CILi8EEENS5_ILi128EEEEEELi7ELi256ELi1ELb0ELb1ENS_6half_tEfNS_4arch4Sm90EEEEEvNT_6ParamsE,"aw",@nobits
	.sectionflags	@""
	.align	16


//--------------------- .nv.shared._ZN7cutlass13device_kernelIN5flash19FlashAttnFwdCombineIN4cute5tupleIJNS3_1CILi8EEENS5_ILi128EEEEEELi6ELi256ELi1ELb0ELb1ENS_6half_tEfNS_4arch4Sm90EEEEEvNT_6ParamsE --------------------------
	.section	.nv.shared._ZN7cutlass13device_kernelIN5flash19FlashAttnFwdCombineIN4cute5tupleIJNS3_1CILi8EEENS5_ILi128EEEEEELi6ELi256ELi1ELb0ELb1ENS_6half_tEfNS_4arch4Sm90EEEEEvNT_6ParamsE,"aw",@nobits
	.sectionflags	@""
	.align	16


//--------------------- .nv.shared._ZN7cutlass13device_kernelIN5flash19FlashAttnFwdCombineIN4cute5tupleIJNS3_1CILi8EEENS5_ILi128EEEEEELi5ELi256ELi1ELb0ELb1ENS_6half_tEfNS_4arch4Sm90EEEEEvNT_6ParamsE --------------------------
	.section	.nv.shared._ZN7cutlass13device_kernelIN5flash19FlashAttnFwdCombineIN4cute5tupleIJNS3_1CILi8EEENS5_ILi128EEEEEELi5ELi256ELi1ELb0ELb1ENS_6half_tEfNS_4arch4Sm90EEEEEvNT_6ParamsE,"aw",@nobits
	.sectionflags	@""
	.align	16


//--------------------- .nv.shared._ZN7cutlass13device_kernelIN5flash19FlashAttnFwdCombineIN4cute5tupleIJNS3_1CILi8EEENS5_ILi128EEEEEELi8ELi256ELi1ELb0ELb0ENS_6half_tEfNS_4arch4Sm80EEEEEvNT_6ParamsE --------------------------
	.section	.nv.shared._ZN7cutlass13device_kernelIN5flash19FlashAttnFwdCombineIN4cute5tupleIJNS3_1CILi8EEENS5_ILi128EEEEEELi8ELi256ELi1ELb0ELb0ENS_6half_tEfNS_4arch4Sm80EEEEEvNT_6ParamsE,"aw",@nobits
	.sectionflags	@""
	.align	16


//--------------------- .nv.shared._ZN7cutlass13device_kernelIN5flash19FlashAttnFwdCombineIN4cute5tupleIJNS3_1CILi8EEENS5_ILi128EEEEEELi7ELi256ELi1ELb0ELb0ENS_6half_tEfNS_4arch4Sm80EEEEEvNT_6ParamsE --------------------------
	.section	.nv.shared._ZN7cutlass13device_kernelIN5flash19FlashAttnFwdCombineIN4cute5tupleIJNS3_1CILi8EEENS5_ILi128EEEEEELi7ELi256ELi1ELb0ELb0ENS_6half_tEfNS_4arch4Sm80EEEEEvNT_6ParamsE,"aw",@nobits
	.sectionflags	@""
	.align	16


//--------------------- .nv.shared._ZN7cutlass13device_kernelIN5flash19FlashAttnFwdCombineIN4cute5tupleIJNS3_1CILi8EEENS5_ILi128EEEEEELi6ELi256ELi1ELb0ELb0ENS_6half_tEfNS_4arch4Sm80EEEEEvNT_6ParamsE --------------------------
	.section	.nv.shared._ZN7cutlass13device_kernelIN5flash19FlashAttnFwdCombineIN4cute5tupleIJNS3_1CILi8EEENS5_ILi128EEEEEELi6ELi256ELi1ELb0ELb0ENS_6half_tEfNS_4arch4Sm80EEEEEvNT_6ParamsE,"aw",@nobits
	.sectionflags	@""
	.align	16


//--------------------- .nv.shared._ZN7cutlass13device_kernelIN5flash19FlashAttnFwdCombineIN4cute5tupleIJNS3_1CILi8EEENS5_ILi128EEEEEELi5ELi256ELi1ELb0ELb0ENS_6half_tEfNS_4arch4Sm80EEEEEvNT_6ParamsE --------------------------
	.section	.nv.shared._ZN7cutlass13device_kernelIN5flash19FlashAttnFwdCombineIN4cute5tupleIJNS3_1CILi8EEENS5_ILi128EEEEEELi5ELi256ELi1ELb0ELb0ENS_6half_tEfNS_4arch4Sm80EEEEEvNT_6ParamsE,"aw",@nobits
	.sectionflags	@""
	.align	16


//--------------------- .nv.shared._ZN7cutlass13device_kernelIN5flash19FlashAttnFwdCombineIN4cute5tupleIJNS3_1CILi8EEENS5_ILi128EEEEEELi8ELi256ELi1ELb0ELb1ENS_6half_tEfNS_4arch4Sm80EEEEEvNT_6ParamsE --------------------------
	.section	.nv.shared._ZN7cutlass13device_kernelIN5flash19FlashAttnFwdCombineIN4cute5tupleIJNS3_1CILi8EEENS5_ILi128EEEEEELi8ELi256ELi1ELb0ELb1ENS_6half_tEfNS_4arch4Sm80EEEEEvNT_6ParamsE,"aw",@nobits
	.sectionflags	@""
	.align	16


//--------------------- .nv.shared._ZN7cutlass13device_kernelIN5flash19FlashAttnFwdCombineIN4cute5tupleIJNS3_1CILi8EEENS5_ILi128EEEEEELi7ELi256ELi1ELb0ELb1ENS_6half_tEfNS_4arch4Sm80EEEEEvNT_6ParamsE --------------------------
	.section	.nv.shared._ZN7cutlass13device_kernelIN5flash19FlashAttnFwdCombineIN4cute5tupleIJNS3_1CILi8EEENS5_ILi128EEEEEELi7ELi256ELi1ELb0ELb1ENS_6half_tEfNS_4arch4Sm80EEEEEvNT_6ParamsE,"aw",@nobits
	.sectionflags	@""
	.align	16


//--------------------- .nv.shared._ZN7cutlass13device_kernelIN5flash19FlashAttnFwdCombineIN4cute5tupleIJNS3_1CILi8EEENS5_ILi128EEEEEELi6ELi256ELi1ELb0ELb1ENS_6half_tEfNS_4arch4Sm80EEEEEvNT_6ParamsE --------------------------
	.section	.nv.shared._ZN7cutlass13device_kernelIN5flash19FlashAttnFwdCombineIN4cute5tupleIJNS3_1CILi8EEENS5_ILi128EEEEEELi6ELi256ELi1ELb0ELb1ENS_6half_tEfNS_4arch4Sm80EEEEEvNT_6ParamsE,"aw",@nobits
	.sectionflags	@""
	.align	16


//--------------------- .nv.shared._ZN7cutlass13device_kernelIN5flash19FlashAttnFwdCombineIN4cute5tupleIJNS3_1CILi8EEENS5_ILi128EEEEEELi5ELi256ELi1ELb0ELb1ENS_6half_tEfNS_4arch4Sm80EEEEEvNT_6ParamsE --------------------------
	.section	.nv.shared._ZN7cutlass13device_kernelIN5flash19FlashAttnFwdCombineIN4cute5tupleIJNS3_1CILi8EEENS5_ILi128EEEEEELi5ELi256ELi1ELb0ELb1ENS_6half_tEfNS_4arch4Sm80EEEEEvNT_6ParamsE,"aw",@nobits
	.sectionflags	@""
	.align	16


//--------------------- .nv.shared._ZN7cutlass13device_kernelIN5flash19FlashAttnFwdCombineIN4cute5tupleIJNS3_1CILi16EEENS5_ILi64EEEEEELi8ELi256ELi1ELb0ELb0ENS_6half_tEfNS_4arch4Sm90EEEEEvNT_6ParamsE --------------------------
	.section	.nv.shared._ZN7cutlass13device_kernelIN5flash19FlashAttnFwdCombineIN4cute5tupleIJNS3_1CILi16EEENS5_ILi64EEEEEELi8ELi256ELi1ELb0ELb0ENS_6half_tEfNS_4arch4Sm90EEEEEvNT_6ParamsE,"aw",@nobits
	.sectionflags	@""
	.align	16


//--------------------- .nv.shared._ZN7cutlass13device_kernelIN5flash19FlashAttnFwdCombineIN4cute5tupleIJNS3_1CILi16EEENS5_ILi64EEEEEELi7ELi256ELi1ELb0ELb0ENS_6half_tEfNS_4arch4Sm90EEEEEvNT_6ParamsE --------------------------
	.section	.nv.shared._ZN7cutlass13device_kernelIN5flash19FlashAttnFwdCombineIN4cute5tupleIJNS3_1CILi16EEENS5_ILi64EEEEEELi7ELi256ELi1ELb0ELb0ENS_6half_tEfNS_4arch4Sm90EEEEEvNT_6ParamsE,"aw",@nobits
	.sectionflags	@""
	.align	16


//--------------------- .nv.shared._ZN7cutlass13device_kernelIN5flash19FlashAttnFwdCombineIN4cute5tupleIJNS3_1CILi16EEENS5_ILi64EEEEEELi6ELi256ELi1ELb0ELb0ENS_6half_tEfNS_4arch4Sm90EEEEEvNT_6ParamsE --------------------------
	.section	.nv.shared._ZN7cutlass13device_kernelIN5flash19FlashAttnFwdCombineIN4cute5tupleIJNS3_1CILi16EEENS5_ILi64EEEEEELi6ELi256ELi1ELb0ELb0ENS_6half_tEfNS_4arch4Sm90EEEEEvNT_6ParamsE,"aw",@nobits
	.sectionflags	@""
	.align	16


//--------------------- .nv.shared._ZN7cutlass13device_kernelIN5flash19FlashAttnFwdCombineIN4cute5tupleIJNS3_1CILi16EEENS5_ILi64EEEEEELi5ELi256ELi1ELb0ELb0ENS_6half_tEfNS_4arch4Sm90EEEEEvNT_6ParamsE --------------------------
	.section	.nv.shared._ZN7cutlass13device_kernelIN5flash19FlashAttnFwdCombineIN4cute5tupleIJNS3_1CILi16EEENS5_ILi64EEEEEELi5ELi256ELi1ELb0ELb0ENS_6half_tEfNS_4arch4Sm90EEEEEvNT_6ParamsE,"aw",@nobits
	.sectionflags	@""
	.align	16


//--------------------- .nv.shared._ZN7cutlass13device_kernelIN5flash19FlashAttnFwdCombineIN4cute5tupleIJNS3_1CILi16EEENS5_ILi64EEEEEELi4ELi256ELi1ELb0ELb0ENS_6half_tEfNS_4arch4Sm90EEEEEvNT_6ParamsE --------------------------
	.section	.nv.shared._ZN7cutlass13device_kernelIN5flash19FlashAttnFwdCombineIN4cute5tupleIJNS3_1CILi16EEENS5_ILi64EEEEEELi4ELi256ELi1ELb0ELb0ENS_6half_tEfNS_4arch4Sm90EEEEEvNT_6ParamsE,"aw",@nobits
	.sectionflags	@""
	.align	16


//--------------------- .nv.shared._ZN7cutlass13device_kernelIN5flash19FlashAttnFwdCombineIN4cute5tupleIJNS3_1CILi16EEENS5_ILi64EEEEEELi8ELi256ELi1ELb0ELb1ENS_6half_tEfNS_4arch4Sm90EEEEEvNT_6ParamsE --------------------------
	.section	.nv.shared._ZN7cutlass13device_kernelIN5flash19FlashAttnFwdCombineIN4cute5tupleIJNS3_1CILi16EEENS5_ILi64EEEEEELi8ELi256ELi1ELb0ELb1ENS_6half_tEfNS_4arch4Sm90EEEEEvNT_6ParamsE,"aw",@nobits
	.sectionflags	@""
	.align	16


//--------------------- .nv.shared._ZN7cutlass13device_kernelIN5flash19FlashAttnFwdCombineIN4cute5tupleIJNS3_1CILi16EEENS5_ILi64EEEEEELi7ELi256ELi1ELb0ELb1ENS_6half_tEfNS_4arch4Sm90EEEEEvNT_6ParamsE --------------------------
	.section	.nv.shared._ZN7cutlass13device_kernelIN5flash19FlashAttnFwdCombineIN4cute5tupleIJNS3_1CILi16EEENS5_ILi64EEEEEELi7ELi256ELi1ELb0ELb1ENS_6half_tEfNS_4arch4Sm90EEEEEvNT_6ParamsE,"aw",@nobits
	.sectionflags	@""
	.align	16


//--------------------- .nv.shared._ZN7cutlass13device_kernelIN5flash19FlashAttnFwdCombineIN4cute5tupleIJNS3_1CILi16EEENS5_ILi64EEEEEELi6ELi256ELi1ELb0ELb1ENS_6half_tEfNS_4arch4Sm90EEEEEvNT_6ParamsE --------------------------
	.section	.nv.shared._ZN7cutlass13device_kernelIN5flash19FlashAttnFwdCombineIN4cute5tupleIJNS3_1CILi16EEENS5_ILi64EEEEEELi6ELi256ELi1ELb0ELb1ENS_6half_tEfNS_4arch4Sm90EEEEEvNT_6ParamsE,"aw",@nobits
	.sectionflags	@""
	.align	16


//--------------------- .nv.shared._ZN7cutlass13device_kernelIN5flash19FlashAttnFwdCombineIN4cute5tupleIJNS3_1CILi16EEENS5_ILi64EEEEEELi5ELi256ELi1ELb0ELb1ENS_6half_tEfNS_4arch4Sm90EEEEEvNT_6ParamsE --------------------------
	.section	.nv.shared._ZN7cutlass13device_kernelIN5flash19FlashAttnFwdCombineIN4cute5tupleIJNS3_1CILi16EEENS5_ILi64EEEEEELi5ELi256ELi1ELb0ELb1ENS_6half_tEfNS_4arch4Sm90EEEEEvNT_6ParamsE,"aw",@nobits
	.sectionflags	@""
	.align	16


//--------------------- .nv.shared._ZN7cutlass13device_kernelIN5flash19FlashAttnFwdCombineIN4cute5tupleIJNS3_1CILi16EEENS5_ILi64EEEEEELi4ELi256ELi1ELb0ELb1ENS_6half_tEfNS_4arch4Sm90EEEEEvNT_6ParamsE --------------------------
	.section	.nv.shared._ZN7cutlass13device_kernelIN5flash19FlashAttnFwdCombineIN4cute5tupleIJNS3_1CILi16EEENS5_ILi64EEEEEELi4ELi256ELi1ELb0ELb1ENS_6half_tEfNS_4arch4Sm90EEEEEvNT_6ParamsE,"aw",@nobits
	.sectionflags	@""
	.align	16


//--------------------- .nv.shared._ZN7cutlass13device_kernelIN5flash19FlashAttnFwdCombineIN4cute5tupleIJNS3_1CILi16EEENS5_ILi64EEEEEELi8ELi256ELi1ELb0ELb0ENS_6half_tEfNS_4arch4Sm80EEEEEvNT_6ParamsE --------------------------
	.section	.nv.shared._ZN7cutlass13device_kernelIN5flash19FlashAttnFwdCombineIN4cute5tupleIJNS3_1CILi16EEENS5_ILi64EEEEEELi8ELi256ELi1ELb0ELb0ENS_6half_tEfNS_4arch4Sm80EEEEEvNT_6ParamsE,"aw",@nobits
	.sectionflags	@""
	.align	16


//--------------------- .nv.shared._ZN7cutlass13device_kernelIN5flash19FlashAttnFwdCombineIN4cute5tupleIJNS3_1CILi16EEENS5_ILi64EEEEEELi7ELi256ELi1ELb0ELb0ENS_6half_tEfNS_4arch4Sm80EEEEEvNT_6ParamsE --------------------------
	.section	.nv.shared._ZN7cutlass13device_kernelIN5flash19FlashAttnFwdCombineIN4cute5tupleIJNS3_1CILi16EEENS5_ILi64EEEEEELi7ELi256ELi1ELb0ELb0ENS_6half_tEfNS_4arch4Sm80EEEEEvNT_6ParamsE,"aw",@nobits
	.sectionflags	@""
	.align	16


//--------------------- .nv.shared._ZN7cutlass13device_kernelIN5flash19FlashAttnFwdCombineIN4cute5tupleIJNS3_1CILi16EEENS5_ILi64EEEEEELi6ELi256ELi1ELb0ELb0ENS_6half_tEfNS_4arch4Sm80EEEEEvNT_6ParamsE --------------------------
	.section	.nv.shared._ZN7cutlass13device_kernelIN5flash19FlashAttnFwdCombineIN4cute5tupleIJNS3_1CILi16EEENS5_ILi64EEEEEELi6ELi256ELi1ELb0ELb0ENS_6half_tEfNS_4arch4Sm80EEEEEvNT_6ParamsE,"aw",@nobits
	.sectionflags	@""
	.align	16


//--------------------- .nv.shared._ZN7cutlass13device_kernelIN5flash19FlashAttnFwdCombineIN4cute5tupleIJNS3_1CILi16EEENS5_ILi64EEEEEELi5ELi256ELi1ELb0ELb0ENS_6half_tEfNS_4arch4Sm80EEEEEvNT_6ParamsE --------------------------
	.section	.nv.shared._ZN7cutlass13device_kernelIN5flash19FlashAttnFwdCombineIN4cute5tupleIJNS3_1CILi16EEENS5_ILi64EEEEEELi5ELi256ELi1ELb0ELb0ENS_6half_tEfNS_4arch4Sm80EEEEEvNT_6ParamsE,"aw",@nobits
	.sectionflags	@""
	.align	16


//--------------------- .nv.shared._ZN7cutlass13device_kernelIN5flash19FlashAttnFwdCombineIN4cute5tupleIJNS3_1CILi16EEENS5_ILi64EEEEEELi4ELi256ELi1ELb0ELb0ENS_6half_tEfNS_4arch4Sm80EEEEEvNT_6ParamsE --------------------------
	.section	.nv.shared._ZN7cutlass13device_kernelIN5flash19FlashAttnFwdCombineIN4cute5tupleIJNS3_1CILi16EEENS5_ILi64EEEEEELi4ELi256ELi1ELb0ELb0ENS_6half_tEfNS_4arch4Sm80EEEEEvNT_6ParamsE,"aw",@nobits
	.sectionflags	@""
	.align	16


//--------------------- .nv.shared._ZN7cutlass13device_kernelIN5flash19FlashAttnFwdCombineIN4cute5tupleIJNS3_1CILi16EEENS5_ILi64EEEEEELi8ELi256ELi1ELb0ELb1ENS_6half_tEfNS_4arch4Sm80EEEEEvNT_6ParamsE --------------------------
	.section	.nv.shared._ZN7cutlass13device_kernelIN5flash19FlashAttnFwdCombineIN4cute5tupleIJNS3_1CILi16EEENS5_ILi64EEEEEELi8ELi256ELi1ELb0ELb1ENS_6half_tEfNS_4arch4Sm80EEEEEvNT_6ParamsE,"aw",@nobits
	.sectionflags	@""
	.align	16


//--------------------- .nv.shared._ZN7cutlass13device_kernelIN5flash19FlashAttnFwdCombineIN4cute5tupleIJNS3_1CILi16EEENS5_ILi64EEEEEELi7ELi256ELi1ELb0ELb1ENS_6half_tEfNS_4arch4Sm80EEEEEvNT_6ParamsE --------------------------
	.section	.nv.shared._ZN7cutlass13device_kernelIN5flash19FlashAttnFwdCombineIN4cute5tupleIJNS3_1CILi16EEENS5_ILi64EEEEEELi7ELi256ELi1ELb0ELb1ENS_6half_tEfNS_4arch4Sm80EEEEEvNT_6ParamsE,"aw",@nobits
	.sectionflags	@""
	.align	16


//--------------------- .nv.shared._ZN7cutlass13device_kernelIN5flash19FlashAttnFwdCombineIN4cute5tupleIJNS3_1CILi16EEENS5_ILi64EEEEEELi6ELi256ELi1ELb0ELb1ENS_6half_tEfNS_4arch4Sm80EEEEEvNT_6ParamsE --------------------------
	.section	.nv.shared._ZN7cutlass13device_kernelIN5flash19FlashAttnFwdCombineIN4cute5tupleIJNS3_1CILi16EEENS5_ILi64EEEEEELi6ELi256ELi1ELb0ELb1ENS_6half_tEfNS_4arch4Sm80EEEEEvNT_6ParamsE,"aw",@nobits
	.sectionflags	@""
	.align	16


//--------------------- .nv.shared._ZN7cutlass13device_kernelIN5flash19FlashAttnFwdCombineIN4cute5tupleIJNS3_1CILi16EEENS5_ILi64EEEEEELi5ELi256ELi1ELb0ELb1ENS_6half_tEfNS_4arch4Sm80EEEEEvNT_6ParamsE --------------------------
	.section	.nv.shared._ZN7cutlass13device_kernelIN5flash19FlashAttnFwdCombineIN4cute5tupleIJNS3_1CILi16EEENS5_ILi64EEEEEELi5ELi256ELi1ELb0ELb1ENS_6half_tEfNS_4arch4Sm80EEEEEvNT_6ParamsE,"aw",@nobits
	.sectionflags	@""
	.align	16


//--------------------- .nv.shared._ZN7cutlass13device_kernelIN5flash19FlashAttnFwdCombineIN4cute5tupleIJNS3_1CILi16EEENS5_ILi64EEEEEELi4ELi256ELi1ELb0ELb1ENS_6half_tEfNS_4arch4Sm80EEEEEvNT_6ParamsE --------------------------
	.section	.nv.shared._ZN7cutlass13device_kernelIN5flash19FlashAttnFwdCombineIN4cute5tupleIJNS3_1CILi16EEENS5_ILi64EEEEEELi4ELi256ELi1ELb0ELb1ENS_6half_tEfNS_4arch4Sm80EEEEEvNT_6ParamsE,"aw",@nobits
	.sectionflags	@""
	.align	16


//--------------------- .nv.shared._ZN7cutlass13device_kernelIN5flash19FlashAttnFwdCombineIN4cute5tupleIJNS3_1CILi8EEENS5_ILi128EEEEEELi8ELi256ELi1ELb0ELb0EffNS_4arch4Sm90EEEEEvNT_6ParamsE --------------------------
	.section	.nv.shared._ZN7cutlass13device_kernelIN5flash19FlashAttnFwdCombineIN4cute5tupleIJNS3_1CILi8EEENS5_ILi128EEEEEELi8ELi256ELi1ELb0ELb0EffNS_4arch4Sm90EEEEEvNT_6ParamsE,"aw",@nobits
	.sectionflags	@""
	.align	16


//--------------------- .nv.shared._ZN7cutlass13device_kernelIN5flash19FlashAttnFwdCombineIN4cute5tupleIJNS3_1CILi8EEENS5_ILi128EEEEEELi7ELi256ELi1ELb0ELb0EffNS_4arch4Sm90EEEEEvNT_6ParamsE --------------------------
	.section	.nv.shared._ZN7cutlass13device_kernelIN5flash19FlashAttnFwdCombineIN4cute5tupleIJNS3_1CILi8EEENS5_ILi128EEEEEELi7ELi256ELi1ELb0ELb0EffNS_4arch4Sm90EEEEEvNT_6ParamsE,"aw",@nobits
	.sectionflags	@""
	.align	16


//--------------------- .nv.shared._ZN7cutlass13device_kernelIN5flash19FlashAttnFwdCombineIN4cute5tupleIJNS3_1CILi8EEENS5_ILi128EEEEEELi6ELi256ELi1ELb0ELb0EffNS_4arch4Sm90EEEEEvNT_6ParamsE --------------------------
	.section	.nv.shared._ZN7cutlass13device_kernelIN5flash19FlashAttnFwdCombineIN4cute5tupleIJNS3_1CILi8EEENS5_ILi128EEEEEELi6ELi256ELi1ELb0ELb0EffNS_4arch4Sm90EEEEEvNT_6ParamsE,"aw",@nobits
	.sectionflags	@""
	.align	16


//--------------------- .nv.shared._ZN7cutlass13device_kernelIN5flash19FlashAttnFwdCombineIN4cute5tupleIJNS3_1CILi8EEENS5_ILi128EEEEEELi5ELi256ELi1ELb0ELb0EffNS_4arch4Sm90EEEEEvNT_6ParamsE --------------------------
	.section	.nv.shared._ZN7cutlass13device_kernelIN5flash19FlashAttnFwdCombineIN4cute5tupleIJNS3_1CILi8EEENS5_ILi128EEEEEELi5ELi256ELi1ELb0ELb0EffNS_4arch4Sm90EEEEEvNT_6ParamsE,"aw",@nobits
	.sectionflags	@""
	.align	16


//--------------------- .nv.shared._ZN7cutlass13device_kernelIN5flash19FlashAttnFwdCombineIN4cute5tupleIJNS3_1CILi8EEENS5_ILi128EEEEEELi8ELi256ELi1ELb0ELb1EffNS_4arch4Sm90EEEEEvNT_6ParamsE --------------------------
	.section	.nv.shared._ZN7cutlass13device_kernelIN5flash19FlashAttnFwdCombineIN4cute5tupleIJNS3_1CILi8EEENS5_ILi128EEEEEELi8ELi256ELi1ELb0ELb1EffNS_4arch4Sm90EEEEEvNT_6ParamsE,"aw",@nobits
	.sectionflags	@""
	.align	16


//--------------------- .nv.shared._ZN7cutlass13device_kernelIN5flash19FlashAttnFwdCombineIN4cute5tupleIJNS3_1CILi8EEENS5_ILi128EEEEEELi7ELi256ELi1ELb0ELb1EffNS_4arch4Sm90EEEEEvNT_6ParamsE --------------------------
	.section	.nv.shared._ZN7cutlass13device_kernelIN5flash19FlashAttnFwdCombineIN4cute5tupleIJNS3_1CILi8EEENS5_ILi128EEEEEELi7ELi256ELi1ELb0ELb1EffNS_4arch4Sm90EEEEEvNT_6ParamsE,"aw",@nobits
	.sectionflags	@""
	.align	16


//--------------------- .nv.shared._ZN7cutlass13device_kernelIN5flash19FlashAttnFwdCombineIN4cute5tupleIJNS3_1CILi8EEENS5_ILi128EEEEEELi6ELi256ELi1ELb0ELb1EffNS_4arch4Sm90EEEEEvNT_6ParamsE --------------------------
	.section	.nv.shared._ZN7cutlass13device_kernelIN5flash19FlashAttnFwdCombineIN4cute5tupleIJNS3_1CILi8EEENS5_ILi128EEEEEELi6ELi256ELi1ELb0ELb1EffNS_4arch4Sm90EEEEEvNT_6ParamsE,"aw",@nobits
	.sectionflags	@""
	.align	16


//--------------------- .nv.shared._ZN7cutlass13device_kernelIN5flash19FlashAttnFwdCombineIN4cute5tupleIJNS3_1CILi8EEENS5_ILi128EEEEEELi5ELi256ELi1ELb0ELb1EffNS_4arch4Sm90EEEEEvNT_6ParamsE --------------------------
	.section	.nv.shared._ZN7cutlass13device_kernelIN5flash19FlashAttnFwdCombineIN4cute5tupleIJNS3_1CILi8EEENS5_ILi128EEEEEELi5ELi256ELi1ELb0ELb1EffNS_4arch4Sm90EEEEEvNT_6ParamsE,"aw",@nobits
	.sectionflags	@""
	.align	16


//--------------------- .nv.shared._ZN7cutlass13device_kernelIN5flash19FlashAttnFwdCombineIN4cute5tupleIJNS3_1CILi8EEENS5_ILi128EEEEEELi8ELi256ELi1ELb0ELb0EffNS_4arch4Sm80EEEEEvNT_6ParamsE --------------------------
	.section	.nv.shared._ZN7cutlass13device_kernelIN5flash19FlashAttnFwdCombineIN4cute5tupleIJNS3_1CILi8EEENS5_ILi128EEEEEELi8ELi256ELi1ELb0ELb0EffNS_4arch4Sm80EEEEEvNT_6ParamsE,"aw",@nobits
	.sectionflags	@""
	.align	16


//--------------------- .nv.shared._ZN7cutlass13device_kernelIN5flash19FlashAttnFwdCombineIN4cute5tupleIJNS3_1CILi8EEENS5_ILi128EEEEEELi7ELi256ELi1ELb0ELb0EffNS_4arch4Sm80EEEEEvNT_6ParamsE --------------------------
	.section	.nv.shared._ZN7cutlass13device_kernelIN5flash19FlashAttnFwdCombineIN4cute5tupleIJNS3_1CILi8EEENS5_ILi128EEEEEELi7ELi256ELi1ELb0ELb0EffNS_4arch4Sm80EEEEEvNT_6ParamsE,"aw",@nobits
	.sectionflags	@""
	.align	16


//--------------------- .nv.shared._ZN7cutlass13device_kernelIN5flash19FlashAttnFwdCombineIN4cute5tupleIJNS3_1CILi8EEENS5_ILi128EEEEEELi6ELi256ELi1ELb0ELb0EffNS_4arch4Sm80EEEEEvNT_6ParamsE --------------------------
	.section	.nv.shared._ZN7cutlass13device_kernelIN5flash19FlashAttnFwdCombineIN4cute5tupleIJNS3_1CILi8EEENS5_ILi128EEEEEELi6ELi256ELi1ELb0ELb0EffNS_4arch4Sm80EEEEEvNT_6ParamsE,"aw",@nobits
	.sectionflags	@""
	.align	16


//--------------------- .nv.shared._ZN7cutlass13device_kernelIN5flash19FlashAttnFwdCombineIN4cute5tupleIJNS3_1CILi8EEENS5_ILi128EEEEEELi5ELi256ELi1ELb0ELb0EffNS_4arch4Sm80EEEEEvNT_6ParamsE --------------------------
	.section	.nv.shared._ZN7cutlass13device_kernelIN5flash19FlashAttnFwdCombineIN4cute5tupleIJNS3_1CILi8EEENS5_ILi128EEEEEELi5ELi256ELi1ELb0ELb0EffNS_4arch4Sm80EEEEEvNT_6ParamsE,"aw",@nobits
	.sectionflags	@""
	.align	16


//--------------------- .nv.shared._ZN7cutlass13device_kernelIN5flash19FlashAttnFwdCombineIN4cute5tupleIJNS3_1CILi8EEENS5_ILi128EEEEEELi8ELi256ELi1ELb0ELb1EffNS_4arch4Sm80EEEEEvNT_6ParamsE --------------------------
	.section	.nv.shared._ZN7cutlass13device_kernelIN5flash19FlashAttnFwdCombineIN4cute5tupleIJNS3_1CILi8EEENS5_ILi128EEEEEELi8ELi256ELi1ELb0ELb1EffNS_4arch4Sm80EEEEEvNT_6ParamsE,"aw",@nobits
	.sectionflags	@""
	.align	16


//--------------------- .nv.shared._ZN7cutlass13device_kernelIN5flash19FlashAttnFwdCombineIN4cute5tupleIJNS3_1CILi8EEENS5_ILi128EEEEEELi7ELi256ELi1ELb0ELb1EffNS_4arch4Sm80EEEEEvNT_6ParamsE --------------------------
	.section	.nv.shared._ZN7cutlass13device_kernelIN5flash19FlashAttnFwdCombineIN4cute5tupleIJNS3_1CILi8EEENS5_ILi128EEEEEELi7ELi256ELi1ELb0ELb1EffNS_4arch4Sm80EEEEEvNT_6ParamsE,"aw",@nobits
	.sectionflags	@""
	.align	16


//--------------------- .nv.shared._ZN7cutlass13device_kernelIN5flash19FlashAttnFwdCombineIN4cute5tupleIJNS3_1CILi8EEENS5_ILi128EEEEEELi6ELi256ELi1ELb0ELb1EffNS_4arch4Sm80EEEEEvNT_6ParamsE --------------------------
	.section	.nv.shared._ZN7cutlass13device_kernelIN5flash19FlashAttnFwdCombineIN4cute5tupleIJNS3_1CILi8EEENS5_ILi128EEEEEELi6ELi256ELi1ELb0ELb1EffNS_4arch4Sm80EEEEEvNT_6ParamsE,"aw",@nobits
	.sectionflags	@""
	.align	16


//--------------------- .nv.shared._ZN7cutlass13device_kernelIN5flash19FlashAttnFwdCombineIN4cute5tupleIJNS3_1CILi8EEENS5_ILi128EEEEEELi5ELi256ELi1ELb0ELb1EffNS_4arch4Sm80EEEEEvNT_6ParamsE --------------------------
	.section	.nv.shared._ZN7cutlass13device_kernelIN5flash19FlashAttnFwdCombineIN4cute5tupleIJNS3_1CILi8EEENS5_ILi128EEEEEELi5ELi256ELi1ELb0ELb1EffNS_4arch4Sm80EEEEEvNT_6ParamsE,"aw",@nobits
	.sectionflags	@""
	.align	16


//--------------------- .nv.shared._ZN7cutlass13device_kernelIN5flash19FlashAttnFwdCombineIN4cute5tupleIJNS3_1CILi16EEENS5_ILi64EEEEEELi8ELi256ELi1ELb0ELb0EffNS_4arch4Sm90EEEEEvNT_6ParamsE --------------------------
	.section	.nv.shared._ZN7cutlass13device_kernelIN5flash19FlashAttnFwdCombineIN4cute5tupleIJNS3_1CILi16EEENS5_ILi64EEEEEELi8ELi256ELi1ELb0ELb0EffNS_4arch4Sm90EEEEEvNT_6ParamsE,"aw",@nobits
	.sectionflags	@""
	.align	16


//--------------------- .nv.shared._ZN7cutlass13device_kernelIN5flash19FlashAttnFwdCombineIN4cute5tupleIJNS3_1CILi16EEENS5_ILi64EEEEEELi7ELi256ELi1ELb0ELb0EffNS_4arch4Sm90EEEEEvNT_6ParamsE --------------------------
	.section	.nv.shared._ZN7cutlass13device_kernelIN5flash19FlashAttnFwdCombineIN4cute5tupleIJNS3_1CILi16EEENS5_ILi64EEEEEELi7ELi256ELi1ELb0ELb0EffNS_4arch4Sm90EEEEEvNT_6ParamsE,"aw",@nobits
	.sectionflags	@""
	.align	16


//--------------------- .nv.shared._ZN7cutlass13device_kernelIN5flash19FlashAttnFwdCombineIN4cute5tupleIJNS3_1CILi16EEENS5_ILi64EEEEEELi6ELi256ELi1ELb0ELb0EffNS_4arch4Sm90EEEEEvNT_6ParamsE --------------------------
	.section	.nv.shared._ZN7cutlass13device_kernelIN5flash19FlashAttnFwdCombineIN4cute5tupleIJNS3_1CILi16EEENS5_ILi64EEEEEELi6ELi256ELi1ELb0ELb0EffNS_4arch4Sm90EEEEEvNT_6ParamsE,"aw",@nobits
	.sectionflags	@""
	.align	16


//--------------------- .nv.shared._ZN7cutlass13device_kernelIN5flash19FlashAttnFwdCombineIN4cute5tupleIJNS3_1CILi16EEENS5_ILi64EEEEEELi5ELi256ELi1ELb0ELb0EffNS_4arch4Sm90EEEEEvNT_6ParamsE --------------------------
	.section	.nv.shared._ZN7cutlass13device_kernelIN5flash19FlashAttnFwdCombineIN4cute5tupleIJNS3_1CILi16EEENS5_ILi64EEEEEELi5ELi256ELi1ELb0ELb0EffNS_4arch4Sm90EEEEEvNT_6ParamsE,"aw",@nobits
	.sectionflags	@""
	.align	16


//--------------------- .nv.shared._ZN7cutlass13device_kernelIN5flash19FlashAttnFwdCombineIN4cute5tupleIJNS3_1CILi16EEENS5_ILi64EEEEEELi4ELi256ELi1ELb0ELb0EffNS_4arch4Sm90EEEEEvNT_6ParamsE --------------------------
	.section	.nv.shared._ZN7cutlass13device_kernelIN5flash19FlashAttnFwdCombineIN4cute5tupleIJNS3_1CILi16EEENS5_ILi64EEEEEELi4ELi256ELi1ELb0ELb0EffNS_4arch4Sm90EEEEEvNT_6ParamsE,"aw",@nobits
	.sectionflags	@""
	.align	16


//--------------------- .nv.shared._ZN7cutlass13device_kernelIN5flash19FlashAttnFwdCombineIN4cute5tupleIJNS3_1CILi16EEENS5_ILi64EEEEEELi8ELi256ELi1ELb0ELb1EffNS_4arch4Sm90EEEEEvNT_6ParamsE --------------------------
	.section	.nv.shared._ZN7cutlass13device_kernelIN5flash19FlashAttnFwdCombineIN4cute5tupleIJNS3_1CILi16EEENS5_ILi64EEEEEELi8ELi256ELi1ELb0ELb1EffNS_4arch4Sm90EEEEEvNT_6ParamsE,"aw",@nobits
	.sectionflags	@""
	.align	16


//--------------------- .nv.shared._ZN7cutlass13device_kernelIN5flash19FlashAttnFwdCombineIN4cute5tupleIJNS3_1CILi16EEENS5_ILi64EEEEEELi7ELi256ELi1ELb0ELb1EffNS_4arch4Sm90EEEEEvNT_6ParamsE --------------------------
	.section	.nv.shared._ZN7cutlass13device_kernelIN5flash19FlashAttnFwdCombineIN4cute5tupleIJNS3_1CILi16EEENS5_ILi64EEEEEELi7ELi256ELi1ELb0ELb1EffNS_4arch4Sm90EEEEEvNT_6ParamsE,"aw",@nobits
	.sectionflags	@""
	.align	16


//--------------------- .nv.shared._ZN7cutlass13device_kernelIN5flash19FlashAttnFwdCombineIN4cute5tupleIJNS3_1CILi16EEENS5_ILi64EEEEEELi6ELi256ELi1ELb0ELb1EffNS_4arch4Sm90EEEEEvNT_6ParamsE --------------------------
	.section	.nv.shared._ZN7cutlass13device_kernelIN5flash19FlashAttnFwdCombineIN4cute5tupleIJNS3_1CILi16EEENS5_ILi64EEEEEELi6ELi256ELi1ELb0ELb1EffNS_4arch4Sm90EEEEEvNT_6ParamsE,"aw",@nobits
	.sectionflags	@""
	.align	16


//--------------------- .nv.shared._ZN7cutlass13device_kernelIN5flash19FlashAttnFwdCombineIN4cute5tupleIJNS3_1CILi16EEENS5_ILi64EEEEEELi5ELi256ELi1ELb0ELb1EffNS_4arch4Sm90EEEEEvNT_6ParamsE --------------------------
	.section	.nv.shared._ZN7cutlass13device_kernelIN5flash19FlashAttnFwdCombineIN4cute5tupleIJNS3_1CILi16EEENS5_ILi64EEEEEELi5ELi256ELi1ELb0ELb1EffNS_4arch4Sm90EEEEEvNT_6ParamsE,"aw",@nobits
	.sectionflags	@""
	.align	16


//--------------------- .nv.shared._ZN7cutlass13device_kernelIN5flash19FlashAttnFwdCombineIN4cute5tupleIJNS3_1CILi16EEENS5_ILi64EEEEEELi4ELi256ELi1ELb0ELb1EffNS_4arch4Sm90EEEEEvNT_6ParamsE --------------------------
	.section	.nv.shared._ZN7cutlass13device_kernelIN5flash19FlashAttnFwdCombineIN4cute5tupleIJNS3_1CILi16EEENS5_ILi64EEEEEELi4ELi256ELi1ELb0ELb1EffNS_4arch4Sm90EEEEEvNT_6ParamsE,"aw",@nobits
	.sectionflags	@""
	.align	16


//--------------------- .nv.shared._ZN7cutlass13device_kernelIN5flash19FlashAttnFwdCombineIN4cute5tupleIJNS3_1CILi16EEENS5_ILi64EEEEEELi8ELi256ELi1ELb0ELb0EffNS_4arch4Sm80EEEEEvNT_6ParamsE --------------------------
	.section	.nv.shared._ZN7cutlass13device_kernelIN5flash19FlashAttnFwdCombineIN4cute5tupleIJNS3_1CILi16EEENS5_ILi64EEEEEELi8ELi256ELi1ELb0ELb0EffNS_4arch4Sm80EEEEEvNT_6ParamsE,"aw",@nobits
	.sectionflags	@""
	.align	16


//--------------------- .nv.shared._ZN7cutlass13device_kernelIN5flash19FlashAttnFwdCombineIN4cute5tupleIJNS3_1CILi16EEENS5_ILi64EEEEEELi7ELi256ELi1ELb0ELb0EffNS_4arch4Sm80EEEEEvNT_6ParamsE --------------------------
	.section	.nv.shared._ZN7cutlass13device_kernelIN5flash19FlashAttnFwdCombineIN4cute5tupleIJNS3_1CILi16EEENS5_ILi64EEEEEELi7ELi256ELi1ELb0ELb0EffNS_4arch4Sm80EEEEEvNT_6ParamsE,"aw",@nobits
	.sectionflags	@""
	.align	16


//--------------------- .nv.shared._ZN7cutlass13device_kernelIN5flash19FlashAttnFwdCombineIN4cute5tupleIJNS3_1CILi16EEENS5_ILi64EEEEEELi6ELi256ELi1ELb0ELb0EffNS_4arch4Sm80EEEEEvNT_6ParamsE --------------------------
	.section	.nv.shared._ZN7cutlass13device_kernelIN5flash19FlashAttnFwdCombineIN4cute5tupleIJNS3_1CILi16EEENS5_ILi64EEEEEELi6ELi256ELi1ELb0ELb0EffNS_4arch4Sm80EEEEEvNT_6ParamsE,"aw",@nobits
	.sectionflags	@""
	.align	16


//--------------------- .nv.shared._ZN7cutlass13device_kernelIN5flash19FlashAttnFwdCombineIN4cute5tupleIJNS3_1CILi16EEENS5_ILi64EEEEEELi5ELi256ELi1ELb0ELb0EffNS_4arch4Sm80EEEEEvNT_6ParamsE --------------------------
	.section	.nv.shared._ZN7cutlass13device_kernelIN5flash19FlashAttnFwdCombineIN4cute5tupleIJNS3_1CILi16EEENS5_ILi64EEEEEELi5ELi256ELi1ELb0ELb0EffNS_4arch4Sm80EEEEEvNT_6ParamsE,"aw",@nobits
	.sectionflags	@""
	.align	16


//--------------------- .nv.shared._ZN7cutlass13device_kernelIN5flash19FlashAttnFwdCombineIN4cute5tupleIJNS3_1CILi16EEENS5_ILi64EEEEEELi4ELi256ELi1ELb0ELb0EffNS_4arch4Sm80EEEEEvNT_6ParamsE --------------------------
	.section	.nv.shared._ZN7cutlass13device_kernelIN5flash19FlashAttnFwdCombineIN4cute5tupleIJNS3_1CILi16EEENS5_ILi64EEEEEELi4ELi256ELi1ELb0ELb0EffNS_4arch4Sm80EEEEEvNT_6ParamsE,"aw",@nobits
	.sectionflags	@""
	.align	16


//--------------------- .nv.shared._ZN7cutlass13device_kernelIN5flash19FlashAttnFwdCombineIN4cute5tupleIJNS3_1CILi16EEENS5_ILi64EEEEEELi8ELi256ELi1ELb0ELb1EffNS_4arch4Sm80EEEEEvNT_6ParamsE --------------------------
	.section	.nv.shared._ZN7cutlass13device_kernelIN5flash19FlashAttnFwdCombineIN4cute5tupleIJNS3_1CILi16EEENS5_ILi64EEEEEELi8ELi256ELi1ELb0ELb1EffNS_4arch4Sm80EEEEEvNT_6ParamsE,"aw",@nobits
	.sectionflags	@""
	.align	16


//--------------------- .nv.shared._ZN7cutlass13device_kernelIN5flash19FlashAttnFwdCombineIN4cute5tupleIJNS3_1CILi16EEENS5_ILi64EEEEEELi7ELi256ELi1ELb0ELb1EffNS_4arch4Sm80EEEEEvNT_6ParamsE --------------------------
	.section	.nv.shared._ZN7cutlass13device_kernelIN5flash19FlashAttnFwdCombineIN4cute5tupleIJNS3_1CILi16EEENS5_ILi64EEEEEELi7ELi256ELi1ELb0ELb1EffNS_4arch4Sm80EEEEEvNT_6ParamsE,"aw",@nobits
	.sectionflags	@""
	.align	16


//--------------------- .nv.shared._ZN7cutlass13device_kernelIN5flash19FlashAttnFwdCombineIN4cute5tupleIJNS3_1CILi16EEENS5_ILi64EEEEEELi6ELi256ELi1ELb0ELb1EffNS_4arch4Sm80EEEEEvNT_6ParamsE --------------------------
	.section	.nv.shared._ZN7cutlass13device_kernelIN5flash19FlashAttnFwdCombineIN4cute5tupleIJNS3_1CILi16EEENS5_ILi64EEEEEELi6ELi256ELi1ELb0ELb1EffNS_4arch4Sm80EEEEEvNT_6ParamsE,"aw",@nobits
	.sectionflags	@""
	.align	16


//--------------------- .nv.shared._ZN7cutlass13device_kernelIN5flash19FlashAttnFwdCombineIN4cute5tupleIJNS3_1CILi16EEENS5_ILi64EEEEEELi5ELi256ELi1ELb0ELb1EffNS_4arch4Sm80EEEEEvNT_6ParamsE --------------------------
	.section	.nv.shared._ZN7cutlass13device_kernelIN5flash19FlashAttnFwdCombineIN4cute5tupleIJNS3_1CILi16EEENS5_ILi64EEEEEELi5ELi256ELi1ELb0ELb1EffNS_4arch4Sm80EEEEEvNT_6ParamsE,"aw",@nobits
	.sectionflags	@""
	.align	16


//--------------------- .nv.shared._ZN7cutlass13device_kernelIN5flash19FlashAttnFwdCombineIN4cute5tupleIJNS3_1CILi16EEENS5_ILi64EEEEEELi4ELi256ELi1ELb0ELb1EffNS_4arch4Sm80EEEEEvNT_6ParamsE --------------------------
	.section	.nv.shared._ZN7cutlass13device_kernelIN5flash19FlashAttnFwdCombineIN4cute5tupleIJNS3_1CILi16EEENS5_ILi64EEEEEELi4ELi256ELi1ELb0ELb1EffNS_4arch4Sm80EEEEEvNT_6ParamsE,"aw",@nobits
	.sectionflags	@""
	.align	16


//--------------------- SYMBOLS --------------------------

	.type		__assertfail,@function
